//
// Generated by NVIDIA NVVM Compiler
//
// Compiler Build ID: CL-36424714
// Cuda compilation tools, release 13.0, V13.0.88
// Based on NVVM 20.0.0
//

.version 9.0
.target sm_100
.address_size 64

	// .globl	_Z16reduceSinglePassILj512ELb1EEvPKiPViS3_jb
.global .align 4 .u32 retirementCount;
.shared .align 1 .b8 _ZZ11reduceBlockILj512EEvPViijbE4lock[512];
// _ZZ16reduceSinglePassILj512ELb1EEvPKiPViS3_jbE6amLast has been demoted
.shared .align 1 .b8 _ZZ11reduceBlockILj256EEvPViijbE4lock[256];
// _ZZ16reduceSinglePassILj256ELb1EEvPKiPViS3_jbE6amLast has been demoted
.shared .align 1 .b8 _ZZ11reduceBlockILj128EEvPViijbE4lock[128];
// _ZZ16reduceSinglePassILj128ELb1EEvPKiPViS3_jbE6amLast has been demoted
.shared .align 1 .b8 _ZZ11reduceBlockILj64EEvPViijbE4lock[64];
// _ZZ16reduceSinglePassILj64ELb1EEvPKiPViS3_jbE6amLast has been demoted
.shared .align 1 .b8 _ZZ11reduceBlockILj32EEvPViijbE4lock[32];
// _ZZ16reduceSinglePassILj32ELb1EEvPKiPViS3_jbE6amLast has been demoted
.shared .align 1 .b8 _ZZ11reduceBlockILj16EEvPViijbE4lock[16];
// _ZZ16reduceSinglePassILj16ELb1EEvPKiPViS3_jbE6amLast has been demoted
.shared .align 1 .b8 _ZZ11reduceBlockILj8EEvPViijbE4lock[8];
// _ZZ16reduceSinglePassILj8ELb1EEvPKiPViS3_jbE6amLast has been demoted
.shared .align 1 .b8 _ZZ11reduceBlockILj4EEvPViijbE4lock[4];
// _ZZ16reduceSinglePassILj4ELb1EEvPKiPViS3_jbE6amLast has been demoted
.shared .align 1 .b8 _ZZ11reduceBlockILj2EEvPViijbE4lock[2];
// _ZZ16reduceSinglePassILj2ELb1EEvPKiPViS3_jbE6amLast has been demoted
.shared .align 1 .b8 _ZZ11reduceBlockILj1EEvPViijbE4lock[1];
// _ZZ16reduceSinglePassILj1ELb1EEvPKiPViS3_jbE6amLast has been demoted
// _ZZ16reduceSinglePassILj512ELb0EEvPKiPViS3_jbE6amLast has been demoted
// _ZZ16reduceSinglePassILj256ELb0EEvPKiPViS3_jbE6amLast has been demoted
// _ZZ16reduceSinglePassILj128ELb0EEvPKiPViS3_jbE6amLast has been demoted
// _ZZ16reduceSinglePassILj64ELb0EEvPKiPViS3_jbE6amLast has been demoted
// _ZZ16reduceSinglePassILj32ELb0EEvPKiPViS3_jbE6amLast has been demoted
// _ZZ16reduceSinglePassILj16ELb0EEvPKiPViS3_jbE6amLast has been demoted
// _ZZ16reduceSinglePassILj8ELb0EEvPKiPViS3_jbE6amLast has been demoted
// _ZZ16reduceSinglePassILj4ELb0EEvPKiPViS3_jbE6amLast has been demoted
// _ZZ16reduceSinglePassILj2ELb0EEvPKiPViS3_jbE6amLast has been demoted
// _ZZ16reduceSinglePassILj1ELb0EEvPKiPViS3_jbE6amLast has been demoted

.visible .entry _Z16reduceSinglePassILj512ELb1EEvPKiPViS3_jb(
	.param .u64 .ptr .align 1 _Z16reduceSinglePassILj512ELb1EEvPKiPViS3_jb_param_0,
	.param .u64 .ptr .align 1 _Z16reduceSinglePassILj512ELb1EEvPKiPViS3_jb_param_1,
	.param .u64 .ptr .align 1 _Z16reduceSinglePassILj512ELb1EEvPKiPViS3_jb_param_2,
	.param .u32 _Z16reduceSinglePassILj512ELb1EEvPKiPViS3_jb_param_3,
	.param .u8 _Z16reduceSinglePassILj512ELb1EEvPKiPViS3_jb_param_4
)
{
	.reg .pred 	%p<80>;
	.reg .b16 	%rs<8>;
	.reg .b32 	%r<192>;
	.reg .b64 	%rd<98>;
	// demoted variable
	.shared .align 1 .u8 _ZZ16reduceSinglePassILj512ELb1EEvPKiPViS3_jbE6amLast;
	ld.param.u64 	%rd30, [_Z16reduceSinglePassILj512ELb1EEvPKiPViS3_jb_param_0];
	ld.param.u64 	%rd31, [_Z16reduceSinglePassILj512ELb1EEvPKiPViS3_jb_param_1];
	ld.param.u64 	%rd32, [_Z16reduceSinglePassILj512ELb1EEvPKiPViS3_jb_param_2];
	ld.param.u32 	%r58, [_Z16reduceSinglePassILj512ELb1EEvPKiPViS3_jb_param_3];
	ld.param.s8 	%rs1, [_Z16reduceSinglePassILj512ELb1EEvPKiPViS3_jb_param_4];
	cvta.to.global.u64 	%rd1, %rd31;
	cvta.to.global.u64 	%rd2, %rd32;
	mov.u32 	%r1, %ctaid.x;
	mov.u32 	%r2, %tid.x;
	shl.b32 	%r60, %r1, 10;
	or.b32  	%r171, %r60, %r2;
	mov.u32 	%r4, %nctaid.x;
	setp.ge.u32 	%p2, %r171, %r58;
	mov.b32 	%r172, 0;
	@%p2 bra 	$L__BB0_3;
	cvta.to.global.u64 	%rd3, %rd30;
	shl.b32 	%r5, %r4, 10;
	mov.b32 	%r172, 0;
$L__BB0_2:
	mul.wide.u32 	%rd33, %r171, 4;
	add.s64 	%rd34, %rd3, %rd33;
	ld.global.u32 	%r62, [%rd34];
	add.s32 	%r63, %r62, %r172;
	add.s32 	%r64, %r171, 512;
	mul.wide.u32 	%rd35, %r64, 4;
	add.s64 	%rd36, %rd3, %rd35;
	ld.global.u32 	%r65, [%rd36];
	add.s32 	%r172, %r63, %r65;
	add.s32 	%r171, %r171, %r5;
	setp.lt.u32 	%p3, %r171, %r58;
	@%p3 bra 	$L__BB0_2;
$L__BB0_3:
	shl.b32 	%r66, %r1, 9;
	mul.wide.u32 	%rd37, %r66, 4;
	add.s64 	%rd4, %rd2, %rd37;
	setp.eq.s16 	%p4, %rs1, 0;
	cvt.u64.u32 	%rd38, %r2;
	mov.u32 	%r67, _ZZ11reduceBlockILj512EEvPViijbE4lock;
	cvt.u64.u32 	%rd39, %r67;
	cvta.shared.u64 	%rd40, %rd39;
	add.s64 	%rd5, %rd40, %rd38;
	mul.wide.u32 	%rd41, %r1, 4;
	add.s64 	%rd6, %rd1, %rd41;
	mul.wide.u32 	%rd42, %r2, 4;
	add.s64 	%rd7, %rd4, %rd42;
	add.s32 	%r11, %r67, %r2;
	@%p4 bra 	$L__BB0_6;
	ld.volatile.global.u32 	%r68, [%rd7];
	setp.eq.s32 	%p5, %r68, 0;
	@%p5 bra 	$L__BB0_6;
	mov.b16 	%rs2, 1;
	st.volatile.shared.u8 	[%r11], %rs2;
	bra.uni 	$L__BB0_56;
$L__BB0_6:
	setp.lt.u32 	%p6, %r2, 256;
	@%p6 bra 	$L__BB0_8;
	st.volatile.global.u32 	[%rd7], %r172;
$L__BB0_8:
	mov.b16 	%rs3, 0;
	st.volatile.shared.u8 	[%r11], %rs3;
	membar.gl;
	bar.sync 	0;
	setp.gt.u32 	%p8, %r2, 255;
	mov.pred 	%p79, 0;
	@%p8 bra 	$L__BB0_58;
	setp.lt.u32 	%p9, %r2, 128;
	@%p9 bra 	$L__BB0_11;
	ld.volatile.global.u32 	%r106, [%rd7+1024];
	add.s32 	%r107, %r106, %r172;
	st.volatile.global.u32 	[%rd7], %r107;
	// begin inline asm
	st.relaxed.gpu.u8 [%rd5], 1;
	// end inline asm
	bra.uni 	$L__BB0_58;
$L__BB0_11:
	ld.volatile.global.u32 	%r69, [%rd7+1024];
	add.s32 	%r12, %r69, %r172;
	add.s64 	%rd8, %rd5, 128;
$L__BB0_12:
	// begin inline asm
	ld.relaxed.gpu.u8 %r70, [%rd8];
	// end inline asm
	setp.ne.s32 	%p10, %r70, 1;
	@%p10 bra 	$L__BB0_12;
	setp.lt.u32 	%p11, %r2, 64;
	@%p11 bra 	$L__BB0_15;
	ld.volatile.global.u32 	%r104, [%rd7+512];
	add.s32 	%r105, %r104, %r12;
	st.volatile.global.u32 	[%rd7], %r105;
	// begin inline asm
	st.relaxed.gpu.u8 [%rd5], 1;
	// end inline asm
	bra.uni 	$L__BB0_58;
$L__BB0_15:
	ld.volatile.global.u32 	%r71, [%rd7+512];
	add.s32 	%r13, %r71, %r12;
	add.s64 	%rd9, %rd5, 64;
$L__BB0_16:
	// begin inline asm
	ld.relaxed.gpu.u8 %r72, [%rd9];
	// end inline asm
	setp.ne.s32 	%p12, %r72, 1;
	@%p12 bra 	$L__BB0_16;
	setp.lt.u32 	%p13, %r2, 32;
	@%p13 bra 	$L__BB0_19;
	ld.volatile.global.u32 	%r102, [%rd7+256];
	add.s32 	%r103, %r102, %r13;
	st.volatile.global.u32 	[%rd7], %r103;
	// begin inline asm
	st.relaxed.gpu.u8 [%rd5], 1;
	// end inline asm
	bra.uni 	$L__BB0_58;
$L__BB0_19:
	ld.volatile.global.u32 	%r73, [%rd7+256];
	add.s32 	%r174, %r73, %r13;
	add.s64 	%rd10, %rd5, 32;
$L__BB0_20:
	// begin inline asm
	ld.relaxed.gpu.u8 %r74, [%rd10];
	// end inline asm
	setp.ne.s32 	%p14, %r74, 1;
	@%p14 bra 	$L__BB0_20;
	setp.lt.u32 	%p15, %r2, 16;
	@%p15 bra 	$L__BB0_23;
	ld.volatile.global.u32 	%r76, [%rd7+128];
	add.s32 	%r77, %r76, %r174;
	st.volatile.global.u32 	[%rd7], %r77;
	// begin inline asm
	st.relaxed.gpu.u8 [%rd5], 1;
	// end inline asm
	bra.uni 	$L__BB0_24;
$L__BB0_23:
	ld.volatile.global.u32 	%r75, [%rd7+128];
	add.s32 	%r174, %r75, %r174;
$L__BB0_24:
	setp.gt.u32 	%p16, %r2, 15;
	@%p16 bra 	$L__BB0_27;
	add.s64 	%rd11, %rd5, 16;
$L__BB0_26:
	// begin inline asm
	ld.relaxed.gpu.u8 %r78, [%rd11];
	// end inline asm
	setp.ne.s32 	%p17, %r78, 1;
	@%p17 bra 	$L__BB0_26;
$L__BB0_27:
	and.b32  	%r79, %r2, 24;
	setp.ne.s32 	%p18, %r79, 8;
	@%p18 bra 	$L__BB0_29;
	ld.volatile.global.u32 	%r81, [%rd7+64];
	add.s32 	%r82, %r81, %r174;
	st.volatile.global.u32 	[%rd7], %r82;
	// begin inline asm
	st.relaxed.gpu.u8 [%rd5], 1;
	// end inline asm
	bra.uni 	$L__BB0_31;
$L__BB0_29:
	setp.gt.u32 	%p19, %r2, 7;
	@%p19 bra 	$L__BB0_31;
	ld.volatile.global.u32 	%r80, [%rd7+64];
	add.s32 	%r174, %r80, %r174;
$L__BB0_31:
	setp.gt.u32 	%p20, %r2, 7;
	@%p20 bra 	$L__BB0_34;
	add.s64 	%rd12, %rd5, 8;
$L__BB0_33:
	// begin inline asm
	ld.relaxed.gpu.u8 %r83, [%rd12];
	// end inline asm
	setp.ne.s32 	%p21, %r83, 1;
	@%p21 bra 	$L__BB0_33;
$L__BB0_34:
	and.b32  	%r84, %r2, 28;
	setp.ne.s32 	%p22, %r84, 4;
	@%p22 bra 	$L__BB0_36;
	ld.volatile.global.u32 	%r86, [%rd7+32];
	add.s32 	%r87, %r86, %r174;
	st.volatile.global.u32 	[%rd7], %r87;
	// begin inline asm
	st.relaxed.gpu.u8 [%rd5], 1;
	// end inline asm
	bra.uni 	$L__BB0_38;
$L__BB0_36:
	setp.gt.u32 	%p23, %r2, 3;
	@%p23 bra 	$L__BB0_38;
	ld.volatile.global.u32 	%r85, [%rd7+32];
	add.s32 	%r174, %r85, %r174;
$L__BB0_38:
	setp.gt.u32 	%p24, %r2, 3;
	@%p24 bra 	$L__BB0_41;
	add.s64 	%rd13, %rd5, 4;
$L__BB0_40:
	// begin inline asm
	ld.relaxed.gpu.u8 %r88, [%rd13];
	// end inline asm
	setp.ne.s32 	%p25, %r88, 1;
	@%p25 bra 	$L__BB0_40;
$L__BB0_41:
	and.b32  	%r89, %r2, 30;
	setp.ne.s32 	%p26, %r89, 2;
	@%p26 bra 	$L__BB0_43;
	ld.volatile.global.u32 	%r91, [%rd7+16];
	add.s32 	%r92, %r91, %r174;
	st.volatile.global.u32 	[%rd7], %r92;
	// begin inline asm
	st.relaxed.gpu.u8 [%rd5], 1;
	// end inline asm
	bra.uni 	$L__BB0_45;
$L__BB0_43:
	setp.gt.u32 	%p27, %r2, 1;
	@%p27 bra 	$L__BB0_45;
	ld.volatile.global.u32 	%r90, [%rd7+16];
	add.s32 	%r174, %r90, %r174;
$L__BB0_45:
	setp.gt.u32 	%p28, %r2, 1;
	@%p28 bra 	$L__BB0_48;
	add.s64 	%rd14, %rd5, 2;
$L__BB0_47:
	// begin inline asm
	ld.relaxed.gpu.u8 %r93, [%rd14];
	// end inline asm
	setp.ne.s32 	%p29, %r93, 1;
	@%p29 bra 	$L__BB0_47;
$L__BB0_48:
	setp.eq.s32 	%p30, %r2, 0;
	@%p30 bra 	$L__BB0_51;
	setp.ne.s32 	%p31, %r2, 1;
	@%p31 bra 	$L__BB0_52;
	ld.volatile.global.u32 	%r95, [%rd4+12];
	add.s32 	%r174, %r95, %r174;
	st.volatile.global.u32 	[%rd4+4], %r174;
	cvta.shared.u64 	%rd56, %rd39;
	add.s64 	%rd54, %rd56, 1;
	// begin inline asm
	st.relaxed.gpu.u8 [%rd54], 1;
	// end inline asm
	bra.uni 	$L__BB0_52;
$L__BB0_51:
	ld.volatile.global.u32 	%r94, [%rd4+8];
	add.s32 	%r174, %r94, %r174;
$L__BB0_52:
	setp.ne.s32 	%p32, %r2, 0;
	@%p32 bra 	$L__BB0_55;
$L__BB0_53:
	cvta.shared.u64 	%rd59, %rd39;
	add.s64 	%rd57, %rd59, 1;
	// begin inline asm
	ld.relaxed.gpu.u8 %r97, [%rd57];
	// end inline asm
	setp.ne.s32 	%p33, %r97, 1;
	@%p33 bra 	$L__BB0_53;
	ld.volatile.global.u32 	%r99, [%rd4+4];
	add.s32 	%r100, %r99, %r174;
	st.volatile.global.u32 	[%rd4], %r100;
$L__BB0_55:
	// begin inline asm
	fence.acq_rel.sys;
	// end inline asm
$L__BB0_56:
	setp.ne.s32 	%p35, %r2, 0;
	mov.pred 	%p79, 0;
	@%p35 bra 	$L__BB0_58;
	ld.volatile.global.u32 	%r101, [%rd4];
	st.volatile.global.u32 	[%rd6], %r101;
	mov.pred 	%p79, -1;
$L__BB0_58:
	setp.lt.u32 	%p40, %r4, 2;
	@%p40 bra 	$L__BB0_124;
	add.s64 	%rd63, %rd31, %rd41;
	ld.volatile.global.u32 	%r108, [%rd6];
	// begin inline asm
	st.relaxed.gpu.s32 [%rd63], %r108;
	// end inline asm
	not.pred 	%p41, %p79;
	@%p41 bra 	$L__BB0_61;
	atom.global.inc.u32 	%r109, [retirementCount], %r4;
	add.s32 	%r110, %r4, -1;
	setp.eq.s32 	%p42, %r109, %r110;
	selp.u16 	%rs4, 1, 0, %p42;
	st.shared.u8 	[_ZZ16reduceSinglePassILj512ELb1EEvPKiPViS3_jbE6amLast], %rs4;
$L__BB0_61:
	bar.sync 	0;
	ld.shared.u8 	%rs5, [_ZZ16reduceSinglePassILj512ELb1EEvPKiPViS3_jbE6amLast];
	setp.eq.s16 	%p43, %rs5, 0;
	@%p43 bra 	$L__BB0_124;
	setp.ge.u32 	%p44, %r2, %r4;
	mov.b32 	%r186, 0;
	@%p44 bra 	$L__BB0_69;
	not.b32 	%r114, %r2;
	add.s32 	%r115, %r4, %r114;
	shr.u32 	%r116, %r115, 9;
	add.s32 	%r26, %r116, 1;
	and.b32  	%r27, %r26, 3;
	setp.lt.u32 	%p45, %r115, 1536;
	mov.b32 	%r186, 0;
	mov.u32 	%r183, %r2;
	@%p45 bra 	$L__BB0_66;
	add.s64 	%rd96, %rd31, %rd42;
	and.b32  	%r118, %r26, 16777212;
	neg.s32 	%r178, %r118;
	mov.b32 	%r186, 0;
	mov.u32 	%r183, %r2;
$L__BB0_65:
	// begin inline asm
	ld.relaxed.gpu.s32 %r119, [%rd96];
	// end inline asm
	add.s32 	%r123, %r119, %r186;
	add.s64 	%rd67, %rd96, 2048;
	// begin inline asm
	ld.relaxed.gpu.s32 %r120, [%rd67];
	// end inline asm
	add.s32 	%r124, %r120, %r123;
	add.s64 	%rd68, %rd96, 4096;
	// begin inline asm
	ld.relaxed.gpu.s32 %r121, [%rd68];
	// end inline asm
	add.s32 	%r125, %r121, %r124;
	add.s64 	%rd69, %rd96, 6144;
	// begin inline asm
	ld.relaxed.gpu.s32 %r122, [%rd69];
	// end inline asm
	add.s32 	%r186, %r122, %r125;
	add.s32 	%r183, %r183, 2048;
	add.s64 	%rd96, %rd96, 8192;
	add.s32 	%r178, %r178, 4;
	setp.ne.s32 	%p46, %r178, 0;
	@%p46 bra 	$L__BB0_65;
$L__BB0_66:
	setp.eq.s32 	%p47, %r27, 0;
	@%p47 bra 	$L__BB0_69;
	mul.wide.u32 	%rd70, %r183, 4;
	add.s64 	%rd97, %rd31, %rd70;
	neg.s32 	%r184, %r27;
$L__BB0_68:
	.pragma "nounroll";
	// begin inline asm
	ld.relaxed.gpu.s32 %r126, [%rd97];
	// end inline asm
	add.s32 	%r186, %r126, %r186;
	add.s64 	%rd97, %rd97, 2048;
	add.s32 	%r184, %r184, 1;
	setp.ne.s32 	%p48, %r184, 0;
	@%p48 bra 	$L__BB0_68;
$L__BB0_69:
	setp.eq.s16 	%p49, %rs1, 0;
	mov.u32 	%r127, %ntid.x;
	shl.b32 	%r128, %r127, 9;
	mul.wide.u32 	%rd72, %r128, 4;
	add.s64 	%rd21, %rd2, %rd72;
	add.s64 	%rd22, %rd21, %rd42;
	@%p49 bra 	$L__BB0_72;
	ld.volatile.global.u32 	%r129, [%rd22];
	setp.eq.s32 	%p50, %r129, 0;
	@%p50 bra 	$L__BB0_72;
	mov.b16 	%rs6, 1;
	st.volatile.shared.u8 	[%r11], %rs6;
	bra.uni 	$L__BB0_122;
$L__BB0_72:
	setp.lt.u32 	%p51, %r2, 256;
	@%p51 bra 	$L__BB0_74;
	st.volatile.global.u32 	[%rd22], %r186;
$L__BB0_74:
	mov.b16 	%rs7, 0;
	st.volatile.shared.u8 	[%r11], %rs7;
	membar.gl;
	bar.sync 	0;
	setp.gt.u32 	%p52, %r2, 255;
	@%p52 bra 	$L__BB0_122;
	setp.lt.u32 	%p53, %r2, 128;
	@%p53 bra 	$L__BB0_77;
	ld.volatile.global.u32 	%r166, [%rd22+1024];
	add.s32 	%r167, %r166, %r186;
	st.volatile.global.u32 	[%rd22], %r167;
	// begin inline asm
	st.relaxed.gpu.u8 [%rd5], 1;
	// end inline asm
	bra.uni 	$L__BB0_122;
$L__BB0_77:
	ld.volatile.global.u32 	%r130, [%rd22+1024];
	add.s32 	%r44, %r130, %r186;
	add.s64 	%rd23, %rd5, 128;
$L__BB0_78:
	// begin inline asm
	ld.relaxed.gpu.u8 %r131, [%rd23];
	// end inline asm
	setp.ne.s32 	%p54, %r131, 1;
	@%p54 bra 	$L__BB0_78;
	setp.lt.u32 	%p55, %r2, 64;
	@%p55 bra 	$L__BB0_81;
	ld.volatile.global.u32 	%r164, [%rd22+512];
	add.s32 	%r165, %r164, %r44;
	st.volatile.global.u32 	[%rd22], %r165;
	// begin inline asm
	st.relaxed.gpu.u8 [%rd5], 1;
	// end inline asm
	bra.uni 	$L__BB0_122;
$L__BB0_81:
	ld.volatile.global.u32 	%r132, [%rd22+512];
	add.s32 	%r45, %r132, %r44;
	add.s64 	%rd24, %rd5, 64;
$L__BB0_82:
	// begin inline asm
	ld.relaxed.gpu.u8 %r133, [%rd24];
	// end inline asm
	setp.ne.s32 	%p56, %r133, 1;
	@%p56 bra 	$L__BB0_82;
	setp.lt.u32 	%p57, %r2, 32;
	@%p57 bra 	$L__BB0_85;
	ld.volatile.global.u32 	%r162, [%rd22+256];
	add.s32 	%r163, %r162, %r45;
	st.volatile.global.u32 	[%rd22], %r163;
	// begin inline asm
	st.relaxed.gpu.u8 [%rd5], 1;
	// end inline asm
	bra.uni 	$L__BB0_122;
$L__BB0_85:
	ld.volatile.global.u32 	%r134, [%rd22+256];
	add.s32 	%r188, %r134, %r45;
	add.s64 	%rd25, %rd5, 32;
$L__BB0_86:
	// begin inline asm
	ld.relaxed.gpu.u8 %r135, [%rd25];
	// end inline asm
	setp.ne.s32 	%p58, %r135, 1;
	@%p58 bra 	$L__BB0_86;
	setp.lt.u32 	%p59, %r2, 16;
	@%p59 bra 	$L__BB0_89;
	ld.volatile.global.u32 	%r137, [%rd22+128];
	add.s32 	%r138, %r137, %r188;
	st.volatile.global.u32 	[%rd22], %r138;
	// begin inline asm
	st.relaxed.gpu.u8 [%rd5], 1;
	// end inline asm
	bra.uni 	$L__BB0_90;
$L__BB0_89:
	ld.volatile.global.u32 	%r136, [%rd22+128];
	add.s32 	%r188, %r136, %r188;
$L__BB0_90:
	setp.gt.u32 	%p60, %r2, 15;
	@%p60 bra 	$L__BB0_93;
	add.s64 	%rd26, %rd5, 16;
$L__BB0_92:
	// begin inline asm
	ld.relaxed.gpu.u8 %r139, [%rd26];
	// end inline asm
	setp.ne.s32 	%p61, %r139, 1;
	@%p61 bra 	$L__BB0_92;
$L__BB0_93:
	and.b32  	%r140, %r2, 24;
	setp.ne.s32 	%p62, %r140, 8;
	@%p62 bra 	$L__BB0_95;
	ld.volatile.global.u32 	%r142, [%rd22+64];
	add.s32 	%r143, %r142, %r188;
	st.volatile.global.u32 	[%rd22], %r143;
	// begin inline asm
	st.relaxed.gpu.u8 [%rd5], 1;
	// end inline asm
	bra.uni 	$L__BB0_97;
$L__BB0_95:
	setp.gt.u32 	%p63, %r2, 7;
	@%p63 bra 	$L__BB0_97;
	ld.volatile.global.u32 	%r141, [%rd22+64];
	add.s32 	%r188, %r141, %r188;
$L__BB0_97:
	setp.gt.u32 	%p64, %r2, 7;
	@%p64 bra 	$L__BB0_100;
	add.s64 	%rd27, %rd5, 8;
$L__BB0_99:
	// begin inline asm
	ld.relaxed.gpu.u8 %r144, [%rd27];
	// end inline asm
	setp.ne.s32 	%p65, %r144, 1;
	@%p65 bra 	$L__BB0_99;
$L__BB0_100:
	and.b32  	%r145, %r2, 28;
	setp.ne.s32 	%p66, %r145, 4;
	@%p66 bra 	$L__BB0_102;
	ld.volatile.global.u32 	%r147, [%rd22+32];
	add.s32 	%r148, %r147, %r188;
	st.volatile.global.u32 	[%rd22], %r148;
	// begin inline asm
	st.relaxed.gpu.u8 [%rd5], 1;
	// end inline asm
	bra.uni 	$L__BB0_104;
$L__BB0_102:
	setp.gt.u32 	%p67, %r2, 3;
	@%p67 bra 	$L__BB0_104;
	ld.volatile.global.u32 	%r146, [%rd22+32];
	add.s32 	%r188, %r146, %r188;
$L__BB0_104:
	setp.gt.u32 	%p68, %r2, 3;
	@%p68 bra 	$L__BB0_107;
	add.s64 	%rd28, %rd5, 4;
$L__BB0_106:
	// begin inline asm
	ld.relaxed.gpu.u8 %r149, [%rd28];
	// end inline asm
	setp.ne.s32 	%p69, %r149, 1;
	@%p69 bra 	$L__BB0_106;
$L__BB0_107:
	and.b32  	%r150, %r2, 30;
	setp.ne.s32 	%p70, %r150, 2;
	@%p70 bra 	$L__BB0_109;
	ld.volatile.global.u32 	%r152, [%rd22+16];
	add.s32 	%r153, %r152, %r188;
	st.volatile.global.u32 	[%rd22], %r153;
	// begin inline asm
	st.relaxed.gpu.u8 [%rd5], 1;
	// end inline asm
	bra.uni 	$L__BB0_111;
$L__BB0_109:
	setp.gt.u32 	%p71, %r2, 1;
	@%p71 bra 	$L__BB0_111;
	ld.volatile.global.u32 	%r151, [%rd22+16];
	add.s32 	%r188, %r151, %r188;
$L__BB0_111:
	setp.gt.u32 	%p72, %r2, 1;
	@%p72 bra 	$L__BB0_114;
	add.s64 	%rd29, %rd5, 2;
$L__BB0_113:
	// begin inline asm
	ld.relaxed.gpu.u8 %r154, [%rd29];
	// end inline asm
	setp.ne.s32 	%p73, %r154, 1;
	@%p73 bra 	$L__BB0_113;
$L__BB0_114:
	setp.eq.s32 	%p74, %r2, 0;
	@%p74 bra 	$L__BB0_117;
	setp.ne.s32 	%p75, %r2, 1;
	@%p75 bra 	$L__BB0_118;
	ld.volatile.global.u32 	%r156, [%rd21+12];
	add.s32 	%r188, %r156, %r188;
	st.volatile.global.u32 	[%rd21+4], %r188;
	cvta.shared.u64 	%rd87, %rd39;
	add.s64 	%rd85, %rd87, 1;
	// begin inline asm
	st.relaxed.gpu.u8 [%rd85], 1;
	// end inline asm
	bra.uni 	$L__BB0_118;
$L__BB0_117:
	ld.volatile.global.u32 	%r155, [%rd21+8];
	add.s32 	%r188, %r155, %r188;
$L__BB0_118:
	@%p41 bra 	$L__BB0_121;
$L__BB0_119:
	cvta.shared.u64 	%rd90, %rd39;
	add.s64 	%rd88, %rd90, 1;
	// begin inline asm
	ld.relaxed.gpu.u8 %r158, [%rd88];
	// end inline asm
	setp.ne.s32 	%p77, %r158, 1;
	@%p77 bra 	$L__BB0_119;
	ld.volatile.global.u32 	%r160, [%rd21+4];
	add.s32 	%r161, %r160, %r188;
	st.volatile.global.u32 	[%rd21], %r161;
$L__BB0_121:
	// begin inline asm
	fence.acq_rel.sys;
	// end inline asm
$L__BB0_122:
	@%p41 bra 	$L__BB0_124;
	ld.volatile.global.u32 	%r168, [%rd21];
	mul.wide.u32 	%rd94, %r4, 4;
	add.s64 	%rd95, %rd1, %rd94;
	st.volatile.global.u32 	[%rd95], %r168;
	mov.b32 	%r169, 0;
	st.global.u32 	[retirementCount], %r169;
$L__BB0_124:
	ret;

}
	// .globl	_Z16reduceSinglePassILj256ELb1EEvPKiPViS3_jb
.visible .entry _Z16reduceSinglePassILj256ELb1EEvPKiPViS3_jb(
	.param .u64 .ptr .align 1 _Z16reduceSinglePassILj256ELb1EEvPKiPViS3_jb_param_0,
	.param .u64 .ptr .align 1 _Z16reduceSinglePassILj256ELb1EEvPKiPViS3_jb_param_1,
	.param .u64 .ptr .align 1 _Z16reduceSinglePassILj256ELb1EEvPKiPViS3_jb_param_2,
	.param .u32 _Z16reduceSinglePassILj256ELb1EEvPKiPViS3_jb_param_3,
	.param .u8 _Z16reduceSinglePassILj256ELb1EEvPKiPViS3_jb_param_4
)
{
	.reg .pred 	%p<75>;
	.reg .b16 	%rs<8>;
	.reg .b32 	%r<182>;
	.reg .b64 	%rd<92>;
	// demoted variable
	.shared .align 1 .u8 _ZZ16reduceSinglePassILj256ELb1EEvPKiPViS3_jbE6amLast;
	ld.param.u64 	%rd28, [_Z16reduceSinglePassILj256ELb1EEvPKiPViS3_jb_param_0];
	ld.param.u64 	%rd29, [_Z16reduceSinglePassILj256ELb1EEvPKiPViS3_jb_param_1];
	ld.param.u64 	%rd30, [_Z16reduceSinglePassILj256ELb1EEvPKiPViS3_jb_param_2];
	ld.param.u32 	%r56, [_Z16reduceSinglePassILj256ELb1EEvPKiPViS3_jb_param_3];
	ld.param.s8 	%rs1, [_Z16reduceSinglePassILj256ELb1EEvPKiPViS3_jb_param_4];
	cvta.to.global.u64 	%rd1, %rd29;
	cvta.to.global.u64 	%rd2, %rd30;
	mov.u32 	%r1, %ctaid.x;
	mov.u32 	%r2, %tid.x;
	shl.b32 	%r58, %r1, 9;
	add.s32 	%r161, %r58, %r2;
	mov.u32 	%r4, %nctaid.x;
	setp.ge.u32 	%p2, %r161, %r56;
	mov.b32 	%r162, 0;
	@%p2 bra 	$L__BB1_3;
	cvta.to.global.u64 	%rd3, %rd28;
	shl.b32 	%r5, %r4, 9;
	mov.b32 	%r162, 0;
$L__BB1_2:
	mul.wide.u32 	%rd31, %r161, 4;
	add.s64 	%rd32, %rd3, %rd31;
	ld.global.u32 	%r60, [%rd32];
	add.s32 	%r61, %r60, %r162;
	add.s32 	%r62, %r161, 256;
	mul.wide.u32 	%rd33, %r62, 4;
	add.s64 	%rd34, %rd3, %rd33;
	ld.global.u32 	%r63, [%rd34];
	add.s32 	%r162, %r61, %r63;
	add.s32 	%r161, %r161, %r5;
	setp.lt.u32 	%p3, %r161, %r56;
	@%p3 bra 	$L__BB1_2;
$L__BB1_3:
	shl.b32 	%r64, %r1, 8;
	mul.wide.u32 	%rd35, %r64, 4;
	add.s64 	%rd4, %rd2, %rd35;
	setp.eq.s16 	%p4, %rs1, 0;
	cvt.u64.u32 	%rd36, %r2;
	mov.u32 	%r65, _ZZ11reduceBlockILj256EEvPViijbE4lock;
	cvt.u64.u32 	%rd37, %r65;
	cvta.shared.u64 	%rd38, %rd37;
	add.s64 	%rd5, %rd38, %rd36;
	mul.wide.u32 	%rd39, %r1, 4;
	add.s64 	%rd6, %rd1, %rd39;
	mul.wide.u32 	%rd40, %r2, 4;
	add.s64 	%rd7, %rd4, %rd40;
	add.s32 	%r11, %r65, %r2;
	@%p4 bra 	$L__BB1_6;
	ld.volatile.global.u32 	%r66, [%rd7];
	setp.eq.s32 	%p5, %r66, 0;
	@%p5 bra 	$L__BB1_6;
	mov.b16 	%rs2, 1;
	st.volatile.shared.u8 	[%r11], %rs2;
	bra.uni 	$L__BB1_52;
$L__BB1_6:
	setp.lt.u32 	%p6, %r2, 128;
	@%p6 bra 	$L__BB1_8;
	st.volatile.global.u32 	[%rd7], %r162;
$L__BB1_8:
	mov.b16 	%rs3, 0;
	st.volatile.shared.u8 	[%r11], %rs3;
	membar.gl;
	bar.sync 	0;
	setp.gt.u32 	%p8, %r2, 127;
	mov.pred 	%p74, 0;
	@%p8 bra 	$L__BB1_54;
	setp.lt.u32 	%p9, %r2, 64;
	@%p9 bra 	$L__BB1_11;
	ld.volatile.global.u32 	%r100, [%rd7+512];
	add.s32 	%r101, %r100, %r162;
	st.volatile.global.u32 	[%rd7], %r101;
	// begin inline asm
	st.relaxed.gpu.u8 [%rd5], 1;
	// end inline asm
	bra.uni 	$L__BB1_54;
$L__BB1_11:
	ld.volatile.global.u32 	%r67, [%rd7+512];
	add.s32 	%r12, %r67, %r162;
	add.s64 	%rd8, %rd5, 64;
$L__BB1_12:
	// begin inline asm
	ld.relaxed.gpu.u8 %r68, [%rd8];
	// end inline asm
	setp.ne.s32 	%p10, %r68, 1;
	@%p10 bra 	$L__BB1_12;
	setp.lt.u32 	%p11, %r2, 32;
	@%p11 bra 	$L__BB1_15;
	ld.volatile.global.u32 	%r98, [%rd7+256];
	add.s32 	%r99, %r98, %r12;
	st.volatile.global.u32 	[%rd7], %r99;
	// begin inline asm
	st.relaxed.gpu.u8 [%rd5], 1;
	// end inline asm
	bra.uni 	$L__BB1_54;
$L__BB1_15:
	ld.volatile.global.u32 	%r69, [%rd7+256];
	add.s32 	%r164, %r69, %r12;
	add.s64 	%rd9, %rd5, 32;
$L__BB1_16:
	// begin inline asm
	ld.relaxed.gpu.u8 %r70, [%rd9];
	// end inline asm
	setp.ne.s32 	%p12, %r70, 1;
	@%p12 bra 	$L__BB1_16;
	setp.lt.u32 	%p13, %r2, 16;
	@%p13 bra 	$L__BB1_19;
	ld.volatile.global.u32 	%r72, [%rd7+128];
	add.s32 	%r73, %r72, %r164;
	st.volatile.global.u32 	[%rd7], %r73;
	// begin inline asm
	st.relaxed.gpu.u8 [%rd5], 1;
	// end inline asm
	bra.uni 	$L__BB1_20;
$L__BB1_19:
	ld.volatile.global.u32 	%r71, [%rd7+128];
	add.s32 	%r164, %r71, %r164;
$L__BB1_20:
	setp.gt.u32 	%p14, %r2, 15;
	@%p14 bra 	$L__BB1_23;
	add.s64 	%rd10, %rd5, 16;
$L__BB1_22:
	// begin inline asm
	ld.relaxed.gpu.u8 %r74, [%rd10];
	// end inline asm
	setp.ne.s32 	%p15, %r74, 1;
	@%p15 bra 	$L__BB1_22;
$L__BB1_23:
	and.b32  	%r75, %r2, 24;
	setp.ne.s32 	%p16, %r75, 8;
	@%p16 bra 	$L__BB1_25;
	ld.volatile.global.u32 	%r77, [%rd7+64];
	add.s32 	%r78, %r77, %r164;
	st.volatile.global.u32 	[%rd7], %r78;
	// begin inline asm
	st.relaxed.gpu.u8 [%rd5], 1;
	// end inline asm
	bra.uni 	$L__BB1_27;
$L__BB1_25:
	setp.gt.u32 	%p17, %r2, 7;
	@%p17 bra 	$L__BB1_27;
	ld.volatile.global.u32 	%r76, [%rd7+64];
	add.s32 	%r164, %r76, %r164;
$L__BB1_27:
	setp.gt.u32 	%p18, %r2, 7;
	@%p18 bra 	$L__BB1_30;
	add.s64 	%rd11, %rd5, 8;
$L__BB1_29:
	// begin inline asm
	ld.relaxed.gpu.u8 %r79, [%rd11];
	// end inline asm
	setp.ne.s32 	%p19, %r79, 1;
	@%p19 bra 	$L__BB1_29;
$L__BB1_30:
	and.b32  	%r80, %r2, 28;
	setp.ne.s32 	%p20, %r80, 4;
	@%p20 bra 	$L__BB1_32;
	ld.volatile.global.u32 	%r82, [%rd7+32];
	add.s32 	%r83, %r82, %r164;
	st.volatile.global.u32 	[%rd7], %r83;
	// begin inline asm
	st.relaxed.gpu.u8 [%rd5], 1;
	// end inline asm
	bra.uni 	$L__BB1_34;
$L__BB1_32:
	setp.gt.u32 	%p21, %r2, 3;
	@%p21 bra 	$L__BB1_34;
	ld.volatile.global.u32 	%r81, [%rd7+32];
	add.s32 	%r164, %r81, %r164;
$L__BB1_34:
	setp.gt.u32 	%p22, %r2, 3;
	@%p22 bra 	$L__BB1_37;
	add.s64 	%rd12, %rd5, 4;
$L__BB1_36:
	// begin inline asm
	ld.relaxed.gpu.u8 %r84, [%rd12];
	// end inline asm
	setp.ne.s32 	%p23, %r84, 1;
	@%p23 bra 	$L__BB1_36;
$L__BB1_37:
	and.b32  	%r85, %r2, 30;
	setp.ne.s32 	%p24, %r85, 2;
	@%p24 bra 	$L__BB1_39;
	ld.volatile.global.u32 	%r87, [%rd7+16];
	add.s32 	%r88, %r87, %r164;
	st.volatile.global.u32 	[%rd7], %r88;
	// begin inline asm
	st.relaxed.gpu.u8 [%rd5], 1;
	// end inline asm
	bra.uni 	$L__BB1_41;
$L__BB1_39:
	setp.gt.u32 	%p25, %r2, 1;
	@%p25 bra 	$L__BB1_41;
	ld.volatile.global.u32 	%r86, [%rd7+16];
	add.s32 	%r164, %r86, %r164;
$L__BB1_41:
	setp.gt.u32 	%p26, %r2, 1;
	@%p26 bra 	$L__BB1_44;
	add.s64 	%rd13, %rd5, 2;
$L__BB1_43:
	// begin inline asm
	ld.relaxed.gpu.u8 %r89, [%rd13];
	// end inline asm
	setp.ne.s32 	%p27, %r89, 1;
	@%p27 bra 	$L__BB1_43;
$L__BB1_44:
	setp.eq.s32 	%p28, %r2, 0;
	@%p28 bra 	$L__BB1_47;
	setp.ne.s32 	%p29, %r2, 1;
	@%p29 bra 	$L__BB1_48;
	ld.volatile.global.u32 	%r91, [%rd4+12];
	add.s32 	%r164, %r91, %r164;
	st.volatile.global.u32 	[%rd4+4], %r164;
	cvta.shared.u64 	%rd53, %rd37;
	add.s64 	%rd51, %rd53, 1;
	// begin inline asm
	st.relaxed.gpu.u8 [%rd51], 1;
	// end inline asm
	bra.uni 	$L__BB1_48;
$L__BB1_47:
	ld.volatile.global.u32 	%r90, [%rd4+8];
	add.s32 	%r164, %r90, %r164;
$L__BB1_48:
	setp.ne.s32 	%p30, %r2, 0;
	@%p30 bra 	$L__BB1_51;
$L__BB1_49:
	cvta.shared.u64 	%rd56, %rd37;
	add.s64 	%rd54, %rd56, 1;
	// begin inline asm
	ld.relaxed.gpu.u8 %r93, [%rd54];
	// end inline asm
	setp.ne.s32 	%p31, %r93, 1;
	@%p31 bra 	$L__BB1_49;
	ld.volatile.global.u32 	%r95, [%rd4+4];
	add.s32 	%r96, %r95, %r164;
	st.volatile.global.u32 	[%rd4], %r96;
$L__BB1_51:
	// begin inline asm
	fence.acq_rel.sys;
	// end inline asm
$L__BB1_52:
	setp.ne.s32 	%p33, %r2, 0;
	mov.pred 	%p74, 0;
	@%p33 bra 	$L__BB1_54;
	ld.volatile.global.u32 	%r97, [%rd4];
	st.volatile.global.u32 	[%rd6], %r97;
	mov.pred 	%p74, -1;
$L__BB1_54:
	setp.lt.u32 	%p37, %r4, 2;
	@%p37 bra 	$L__BB1_116;
	add.s64 	%rd59, %rd29, %rd39;
	ld.volatile.global.u32 	%r102, [%rd6];
	// begin inline asm
	st.relaxed.gpu.s32 [%rd59], %r102;
	// end inline asm
	not.pred 	%p38, %p74;
	@%p38 bra 	$L__BB1_57;
	atom.global.inc.u32 	%r103, [retirementCount], %r4;
	add.s32 	%r104, %r4, -1;
	setp.eq.s32 	%p39, %r103, %r104;
	selp.u16 	%rs4, 1, 0, %p39;
	st.shared.u8 	[_ZZ16reduceSinglePassILj256ELb1EEvPKiPViS3_jbE6amLast], %rs4;
$L__BB1_57:
	bar.sync 	0;
	ld.shared.u8 	%rs5, [_ZZ16reduceSinglePassILj256ELb1EEvPKiPViS3_jbE6amLast];
	setp.eq.s16 	%p40, %rs5, 0;
	@%p40 bra 	$L__BB1_116;
	setp.ge.u32 	%p41, %r2, %r4;
	mov.b32 	%r176, 0;
	@%p41 bra 	$L__BB1_65;
	not.b32 	%r108, %r2;
	add.s32 	%r109, %r4, %r108;
	shr.u32 	%r110, %r109, 8;
	add.s32 	%r25, %r110, 1;
	and.b32  	%r26, %r25, 3;
	setp.lt.u32 	%p42, %r109, 768;
	mov.b32 	%r176, 0;
	mov.u32 	%r173, %r2;
	@%p42 bra 	$L__BB1_62;
	add.s64 	%rd90, %rd29, %rd40;
	and.b32  	%r112, %r25, 33554428;
	neg.s32 	%r168, %r112;
	mov.b32 	%r176, 0;
	mov.u32 	%r173, %r2;
$L__BB1_61:
	// begin inline asm
	ld.relaxed.gpu.s32 %r113, [%rd90];
	// end inline asm
	add.s32 	%r117, %r113, %r176;
	add.s64 	%rd63, %rd90, 1024;
	// begin inline asm
	ld.relaxed.gpu.s32 %r114, [%rd63];
	// end inline asm
	add.s32 	%r118, %r114, %r117;
	add.s64 	%rd64, %rd90, 2048;
	// begin inline asm
	ld.relaxed.gpu.s32 %r115, [%rd64];
	// end inline asm
	add.s32 	%r119, %r115, %r118;
	add.s64 	%rd65, %rd90, 3072;
	// begin inline asm
	ld.relaxed.gpu.s32 %r116, [%rd65];
	// end inline asm
	add.s32 	%r176, %r116, %r119;
	add.s32 	%r173, %r173, 1024;
	add.s64 	%rd90, %rd90, 4096;
	add.s32 	%r168, %r168, 4;
	setp.ne.s32 	%p43, %r168, 0;
	@%p43 bra 	$L__BB1_61;
$L__BB1_62:
	setp.eq.s32 	%p44, %r26, 0;
	@%p44 bra 	$L__BB1_65;
	mul.wide.u32 	%rd66, %r173, 4;
	add.s64 	%rd91, %rd29, %rd66;
	neg.s32 	%r174, %r26;
$L__BB1_64:
	.pragma "nounroll";
	// begin inline asm
	ld.relaxed.gpu.s32 %r120, [%rd91];
	// end inline asm
	add.s32 	%r176, %r120, %r176;
	add.s64 	%rd91, %rd91, 1024;
	add.s32 	%r174, %r174, 1;
	setp.ne.s32 	%p45, %r174, 0;
	@%p45 bra 	$L__BB1_64;
$L__BB1_65:
	setp.eq.s16 	%p46, %rs1, 0;
	mov.u32 	%r121, %ntid.x;
	shl.b32 	%r122, %r121, 8;
	mul.wide.u32 	%rd68, %r122, 4;
	add.s64 	%rd20, %rd2, %rd68;
	add.s64 	%rd21, %rd20, %rd40;
	@%p46 bra 	$L__BB1_68;
	ld.volatile.global.u32 	%r123, [%rd21];
	setp.eq.s32 	%p47, %r123, 0;
	@%p47 bra 	$L__BB1_68;
	mov.b16 	%rs6, 1;
	st.volatile.shared.u8 	[%r11], %rs6;
	bra.uni 	$L__BB1_114;
$L__BB1_68:
	setp.lt.u32 	%p48, %r2, 128;
	@%p48 bra 	$L__BB1_70;
	st.volatile.global.u32 	[%rd21], %r176;
$L__BB1_70:
	mov.b16 	%rs7, 0;
	st.volatile.shared.u8 	[%r11], %rs7;
	membar.gl;
	bar.sync 	0;
	setp.gt.u32 	%p49, %r2, 127;
	@%p49 bra 	$L__BB1_114;
	setp.lt.u32 	%p50, %r2, 64;
	@%p50 bra 	$L__BB1_73;
	ld.volatile.global.u32 	%r156, [%rd21+512];
	add.s32 	%r157, %r156, %r176;
	st.volatile.global.u32 	[%rd21], %r157;
	// begin inline asm
	st.relaxed.gpu.u8 [%rd5], 1;
	// end inline asm
	bra.uni 	$L__BB1_114;
$L__BB1_73:
	ld.volatile.global.u32 	%r124, [%rd21+512];
	add.s32 	%r43, %r124, %r176;
	add.s64 	%rd22, %rd5, 64;
$L__BB1_74:
	// begin inline asm
	ld.relaxed.gpu.u8 %r125, [%rd22];
	// end inline asm
	setp.ne.s32 	%p51, %r125, 1;
	@%p51 bra 	$L__BB1_74;
	setp.lt.u32 	%p52, %r2, 32;
	@%p52 bra 	$L__BB1_77;
	ld.volatile.global.u32 	%r154, [%rd21+256];
	add.s32 	%r155, %r154, %r43;
	st.volatile.global.u32 	[%rd21], %r155;
	// begin inline asm
	st.relaxed.gpu.u8 [%rd5], 1;
	// end inline asm
	bra.uni 	$L__BB1_114;
$L__BB1_77:
	ld.volatile.global.u32 	%r126, [%rd21+256];
	add.s32 	%r178, %r126, %r43;
	add.s64 	%rd23, %rd5, 32;
$L__BB1_78:
	// begin inline asm
	ld.relaxed.gpu.u8 %r127, [%rd23];
	// end inline asm
	setp.ne.s32 	%p53, %r127, 1;
	@%p53 bra 	$L__BB1_78;
	setp.lt.u32 	%p54, %r2, 16;
	@%p54 bra 	$L__BB1_81;
	ld.volatile.global.u32 	%r129, [%rd21+128];
	add.s32 	%r130, %r129, %r178;
	st.volatile.global.u32 	[%rd21], %r130;
	// begin inline asm
	st.relaxed.gpu.u8 [%rd5], 1;
	// end inline asm
	bra.uni 	$L__BB1_82;
$L__BB1_81:
	ld.volatile.global.u32 	%r128, [%rd21+128];
	add.s32 	%r178, %r128, %r178;
$L__BB1_82:
	setp.gt.u32 	%p55, %r2, 15;
	@%p55 bra 	$L__BB1_85;
	add.s64 	%rd24, %rd5, 16;
$L__BB1_84:
	// begin inline asm
	ld.relaxed.gpu.u8 %r131, [%rd24];
	// end inline asm
	setp.ne.s32 	%p56, %r131, 1;
	@%p56 bra 	$L__BB1_84;
$L__BB1_85:
	and.b32  	%r132, %r2, 24;
	setp.ne.s32 	%p57, %r132, 8;
	@%p57 bra 	$L__BB1_87;
	ld.volatile.global.u32 	%r134, [%rd21+64];
	add.s32 	%r135, %r134, %r178;
	st.volatile.global.u32 	[%rd21], %r135;
	// begin inline asm
	st.relaxed.gpu.u8 [%rd5], 1;
	// end inline asm
	bra.uni 	$L__BB1_89;
$L__BB1_87:
	setp.gt.u32 	%p58, %r2, 7;
	@%p58 bra 	$L__BB1_89;
	ld.volatile.global.u32 	%r133, [%rd21+64];
	add.s32 	%r178, %r133, %r178;
$L__BB1_89:
	setp.gt.u32 	%p59, %r2, 7;
	@%p59 bra 	$L__BB1_92;
	add.s64 	%rd25, %rd5, 8;
$L__BB1_91:
	// begin inline asm
	ld.relaxed.gpu.u8 %r136, [%rd25];
	// end inline asm
	setp.ne.s32 	%p60, %r136, 1;
	@%p60 bra 	$L__BB1_91;
$L__BB1_92:
	and.b32  	%r137, %r2, 28;
	setp.ne.s32 	%p61, %r137, 4;
	@%p61 bra 	$L__BB1_94;
	ld.volatile.global.u32 	%r139, [%rd21+32];
	add.s32 	%r140, %r139, %r178;
	st.volatile.global.u32 	[%rd21], %r140;
	// begin inline asm
	st.relaxed.gpu.u8 [%rd5], 1;
	// end inline asm
	bra.uni 	$L__BB1_96;
$L__BB1_94:
	setp.gt.u32 	%p62, %r2, 3;
	@%p62 bra 	$L__BB1_96;
	ld.volatile.global.u32 	%r138, [%rd21+32];
	add.s32 	%r178, %r138, %r178;
$L__BB1_96:
	setp.gt.u32 	%p63, %r2, 3;
	@%p63 bra 	$L__BB1_99;
	add.s64 	%rd26, %rd5, 4;
$L__BB1_98:
	// begin inline asm
	ld.relaxed.gpu.u8 %r141, [%rd26];
	// end inline asm
	setp.ne.s32 	%p64, %r141, 1;
	@%p64 bra 	$L__BB1_98;
$L__BB1_99:
	and.b32  	%r142, %r2, 30;
	setp.ne.s32 	%p65, %r142, 2;
	@%p65 bra 	$L__BB1_101;
	ld.volatile.global.u32 	%r144, [%rd21+16];
	add.s32 	%r145, %r144, %r178;
	st.volatile.global.u32 	[%rd21], %r145;
	// begin inline asm
	st.relaxed.gpu.u8 [%rd5], 1;
	// end inline asm
	bra.uni 	$L__BB1_103;
$L__BB1_101:
	setp.gt.u32 	%p66, %r2, 1;
	@%p66 bra 	$L__BB1_103;
	ld.volatile.global.u32 	%r143, [%rd21+16];
	add.s32 	%r178, %r143, %r178;
$L__BB1_103:
	setp.gt.u32 	%p67, %r2, 1;
	@%p67 bra 	$L__BB1_106;
	add.s64 	%rd27, %rd5, 2;
$L__BB1_105:
	// begin inline asm
	ld.relaxed.gpu.u8 %r146, [%rd27];
	// end inline asm
	setp.ne.s32 	%p68, %r146, 1;
	@%p68 bra 	$L__BB1_105;
$L__BB1_106:
	setp.eq.s32 	%p69, %r2, 0;
	@%p69 bra 	$L__BB1_109;
	setp.ne.s32 	%p70, %r2, 1;
	@%p70 bra 	$L__BB1_110;
	ld.volatile.global.u32 	%r148, [%rd20+12];
	add.s32 	%r178, %r148, %r178;
	st.volatile.global.u32 	[%rd20+4], %r178;
	cvta.shared.u64 	%rd82, %rd37;
	add.s64 	%rd80, %rd82, 1;
	// begin inline asm
	st.relaxed.gpu.u8 [%rd80], 1;
	// end inline asm
	bra.uni 	$L__BB1_110;
$L__BB1_109:
	ld.volatile.global.u32 	%r147, [%rd20+8];
	add.s32 	%r178, %r147, %r178;
$L__BB1_110:
	@%p38 bra 	$L__BB1_113;
$L__BB1_111:
	cvta.shared.u64 	%rd85, %rd37;
	add.s64 	%rd83, %rd85, 1;
	// begin inline asm
	ld.relaxed.gpu.u8 %r150, [%rd83];
	// end inline asm
	setp.ne.s32 	%p72, %r150, 1;
	@%p72 bra 	$L__BB1_111;
	ld.volatile.global.u32 	%r152, [%rd20+4];
	add.s32 	%r153, %r152, %r178;
	st.volatile.global.u32 	[%rd20], %r153;
$L__BB1_113:
	// begin inline asm
	fence.acq_rel.sys;
	// end inline asm
$L__BB1_114:
	@%p38 bra 	$L__BB1_116;
	ld.volatile.global.u32 	%r158, [%rd20];
	mul.wide.u32 	%rd88, %r4, 4;
	add.s64 	%rd89, %rd1, %rd88;
	st.volatile.global.u32 	[%rd89], %r158;
	mov.b32 	%r159, 0;
	st.global.u32 	[retirementCount], %r159;
$L__BB1_116:
	ret;

}
	// .globl	_Z16reduceSinglePassILj128ELb1EEvPKiPViS3_jb
.visible .entry _Z16reduceSinglePassILj128ELb1EEvPKiPViS3_jb(
	.param .u64 .ptr .align 1 _Z16reduceSinglePassILj128ELb1EEvPKiPViS3_jb_param_0,
	.param .u64 .ptr .align 1 _Z16reduceSinglePassILj128ELb1EEvPKiPViS3_jb_param_1,
	.param .u64 .ptr .align 1 _Z16reduceSinglePassILj128ELb1EEvPKiPViS3_jb_param_2,
	.param .u32 _Z16reduceSinglePassILj128ELb1EEvPKiPViS3_jb_param_3,
	.param .u8 _Z16reduceSinglePassILj128ELb1EEvPKiPViS3_jb_param_4
)
{
	.reg .pred 	%p<70>;
	.reg .b16 	%rs<8>;
	.reg .b32 	%r<172>;
	.reg .b64 	%rd<86>;
	// demoted variable
	.shared .align 1 .u8 _ZZ16reduceSinglePassILj128ELb1EEvPKiPViS3_jbE6amLast;
	ld.param.u64 	%rd26, [_Z16reduceSinglePassILj128ELb1EEvPKiPViS3_jb_param_0];
	ld.param.u64 	%rd27, [_Z16reduceSinglePassILj128ELb1EEvPKiPViS3_jb_param_1];
	ld.param.u64 	%rd28, [_Z16reduceSinglePassILj128ELb1EEvPKiPViS3_jb_param_2];
	ld.param.u32 	%r54, [_Z16reduceSinglePassILj128ELb1EEvPKiPViS3_jb_param_3];
	ld.param.s8 	%rs1, [_Z16reduceSinglePassILj128ELb1EEvPKiPViS3_jb_param_4];
	cvta.to.global.u64 	%rd1, %rd27;
	cvta.to.global.u64 	%rd2, %rd28;
	mov.u32 	%r1, %ctaid.x;
	mov.u32 	%r2, %tid.x;
	shl.b32 	%r56, %r1, 8;
	add.s32 	%r151, %r56, %r2;
	mov.u32 	%r4, %nctaid.x;
	setp.ge.u32 	%p2, %r151, %r54;
	mov.b32 	%r152, 0;
	@%p2 bra 	$L__BB2_3;
	cvta.to.global.u64 	%rd3, %rd26;
	shl.b32 	%r5, %r4, 8;
	mov.b32 	%r152, 0;
$L__BB2_2:
	mul.wide.u32 	%rd29, %r151, 4;
	add.s64 	%rd30, %rd3, %rd29;
	ld.global.u32 	%r58, [%rd30];
	add.s32 	%r59, %r58, %r152;
	add.s32 	%r60, %r151, 128;
	mul.wide.u32 	%rd31, %r60, 4;
	add.s64 	%rd32, %rd3, %rd31;
	ld.global.u32 	%r61, [%rd32];
	add.s32 	%r152, %r59, %r61;
	add.s32 	%r151, %r151, %r5;
	setp.lt.u32 	%p3, %r151, %r54;
	@%p3 bra 	$L__BB2_2;
$L__BB2_3:
	shl.b32 	%r62, %r1, 7;
	mul.wide.u32 	%rd33, %r62, 4;
	add.s64 	%rd4, %rd2, %rd33;
	setp.eq.s16 	%p4, %rs1, 0;
	cvt.u64.u32 	%rd34, %r2;
	mov.u32 	%r63, _ZZ11reduceBlockILj128EEvPViijbE4lock;
	cvt.u64.u32 	%rd35, %r63;
	cvta.shared.u64 	%rd36, %rd35;
	add.s64 	%rd5, %rd36, %rd34;
	mul.wide.u32 	%rd37, %r1, 4;
	add.s64 	%rd6, %rd1, %rd37;
	mul.wide.u32 	%rd38, %r2, 4;
	add.s64 	%rd7, %rd4, %rd38;
	add.s32 	%r11, %r63, %r2;
	@%p4 bra 	$L__BB2_6;
	ld.volatile.global.u32 	%r64, [%rd7];
	setp.eq.s32 	%p5, %r64, 0;
	@%p5 bra 	$L__BB2_6;
	mov.b16 	%rs2, 1;
	st.volatile.shared.u8 	[%r11], %rs2;
	bra.uni 	$L__BB2_48;
$L__BB2_6:
	setp.lt.u32 	%p6, %r2, 64;
	@%p6 bra 	$L__BB2_8;
	st.volatile.global.u32 	[%rd7], %r152;
$L__BB2_8:
	mov.b16 	%rs3, 0;
	st.volatile.shared.u8 	[%r11], %rs3;
	membar.gl;
	bar.sync 	0;
	setp.gt.u32 	%p8, %r2, 63;
	mov.pred 	%p69, 0;
	@%p8 bra 	$L__BB2_50;
	setp.lt.u32 	%p9, %r2, 32;
	@%p9 bra 	$L__BB2_11;
	ld.volatile.global.u32 	%r94, [%rd7+256];
	add.s32 	%r95, %r94, %r152;
	st.volatile.global.u32 	[%rd7], %r95;
	// begin inline asm
	st.relaxed.gpu.u8 [%rd5], 1;
	// end inline asm
	bra.uni 	$L__BB2_50;
$L__BB2_11:
	ld.volatile.global.u32 	%r65, [%rd7+256];
	add.s32 	%r154, %r65, %r152;
	add.s64 	%rd8, %rd5, 32;
$L__BB2_12:
	// begin inline asm
	ld.relaxed.gpu.u8 %r66, [%rd8];
	// end inline asm
	setp.ne.s32 	%p10, %r66, 1;
	@%p10 bra 	$L__BB2_12;
	setp.lt.u32 	%p11, %r2, 16;
	@%p11 bra 	$L__BB2_15;
	ld.volatile.global.u32 	%r68, [%rd7+128];
	add.s32 	%r69, %r68, %r154;
	st.volatile.global.u32 	[%rd7], %r69;
	// begin inline asm
	st.relaxed.gpu.u8 [%rd5], 1;
	// end inline asm
	bra.uni 	$L__BB2_16;
$L__BB2_15:
	ld.volatile.global.u32 	%r67, [%rd7+128];
	add.s32 	%r154, %r67, %r154;
$L__BB2_16:
	setp.gt.u32 	%p12, %r2, 15;
	@%p12 bra 	$L__BB2_19;
	add.s64 	%rd9, %rd5, 16;
$L__BB2_18:
	// begin inline asm
	ld.relaxed.gpu.u8 %r70, [%rd9];
	// end inline asm
	setp.ne.s32 	%p13, %r70, 1;
	@%p13 bra 	$L__BB2_18;
$L__BB2_19:
	and.b32  	%r71, %r2, 24;
	setp.ne.s32 	%p14, %r71, 8;
	@%p14 bra 	$L__BB2_21;
	ld.volatile.global.u32 	%r73, [%rd7+64];
	add.s32 	%r74, %r73, %r154;
	st.volatile.global.u32 	[%rd7], %r74;
	// begin inline asm
	st.relaxed.gpu.u8 [%rd5], 1;
	// end inline asm
	bra.uni 	$L__BB2_23;
$L__BB2_21:
	setp.gt.u32 	%p15, %r2, 7;
	@%p15 bra 	$L__BB2_23;
	ld.volatile.global.u32 	%r72, [%rd7+64];
	add.s32 	%r154, %r72, %r154;
$L__BB2_23:
	setp.gt.u32 	%p16, %r2, 7;
	@%p16 bra 	$L__BB2_26;
	add.s64 	%rd10, %rd5, 8;
$L__BB2_25:
	// begin inline asm
	ld.relaxed.gpu.u8 %r75, [%rd10];
	// end inline asm
	setp.ne.s32 	%p17, %r75, 1;
	@%p17 bra 	$L__BB2_25;
$L__BB2_26:
	and.b32  	%r76, %r2, 28;
	setp.ne.s32 	%p18, %r76, 4;
	@%p18 bra 	$L__BB2_28;
	ld.volatile.global.u32 	%r78, [%rd7+32];
	add.s32 	%r79, %r78, %r154;
	st.volatile.global.u32 	[%rd7], %r79;
	// begin inline asm
	st.relaxed.gpu.u8 [%rd5], 1;
	// end inline asm
	bra.uni 	$L__BB2_30;
$L__BB2_28:
	setp.gt.u32 	%p19, %r2, 3;
	@%p19 bra 	$L__BB2_30;
	ld.volatile.global.u32 	%r77, [%rd7+32];
	add.s32 	%r154, %r77, %r154;
$L__BB2_30:
	setp.gt.u32 	%p20, %r2, 3;
	@%p20 bra 	$L__BB2_33;
	add.s64 	%rd11, %rd5, 4;
$L__BB2_32:
	// begin inline asm
	ld.relaxed.gpu.u8 %r80, [%rd11];
	// end inline asm
	setp.ne.s32 	%p21, %r80, 1;
	@%p21 bra 	$L__BB2_32;
$L__BB2_33:
	and.b32  	%r81, %r2, 30;
	setp.ne.s32 	%p22, %r81, 2;
	@%p22 bra 	$L__BB2_35;
	ld.volatile.global.u32 	%r83, [%rd7+16];
	add.s32 	%r84, %r83, %r154;
	st.volatile.global.u32 	[%rd7], %r84;
	// begin inline asm
	st.relaxed.gpu.u8 [%rd5], 1;
	// end inline asm
	bra.uni 	$L__BB2_37;
$L__BB2_35:
	setp.gt.u32 	%p23, %r2, 1;
	@%p23 bra 	$L__BB2_37;
	ld.volatile.global.u32 	%r82, [%rd7+16];
	add.s32 	%r154, %r82, %r154;
$L__BB2_37:
	setp.gt.u32 	%p24, %r2, 1;
	@%p24 bra 	$L__BB2_40;
	add.s64 	%rd12, %rd5, 2;
$L__BB2_39:
	// begin inline asm
	ld.relaxed.gpu.u8 %r85, [%rd12];
	// end inline asm
	setp.ne.s32 	%p25, %r85, 1;
	@%p25 bra 	$L__BB2_39;
$L__BB2_40:
	setp.eq.s32 	%p26, %r2, 0;
	@%p26 bra 	$L__BB2_43;
	setp.ne.s32 	%p27, %r2, 1;
	@%p27 bra 	$L__BB2_44;
	ld.volatile.global.u32 	%r87, [%rd4+12];
	add.s32 	%r154, %r87, %r154;
	st.volatile.global.u32 	[%rd4+4], %r154;
	cvta.shared.u64 	%rd50, %rd35;
	add.s64 	%rd48, %rd50, 1;
	// begin inline asm
	st.relaxed.gpu.u8 [%rd48], 1;
	// end inline asm
	bra.uni 	$L__BB2_44;
$L__BB2_43:
	ld.volatile.global.u32 	%r86, [%rd4+8];
	add.s32 	%r154, %r86, %r154;
$L__BB2_44:
	setp.ne.s32 	%p28, %r2, 0;
	@%p28 bra 	$L__BB2_47;
$L__BB2_45:
	cvta.shared.u64 	%rd53, %rd35;
	add.s64 	%rd51, %rd53, 1;
	// begin inline asm
	ld.relaxed.gpu.u8 %r89, [%rd51];
	// end inline asm
	setp.ne.s32 	%p29, %r89, 1;
	@%p29 bra 	$L__BB2_45;
	ld.volatile.global.u32 	%r91, [%rd4+4];
	add.s32 	%r92, %r91, %r154;
	st.volatile.global.u32 	[%rd4], %r92;
$L__BB2_47:
	// begin inline asm
	fence.acq_rel.sys;
	// end inline asm
$L__BB2_48:
	setp.ne.s32 	%p31, %r2, 0;
	mov.pred 	%p69, 0;
	@%p31 bra 	$L__BB2_50;
	ld.volatile.global.u32 	%r93, [%rd4];
	st.volatile.global.u32 	[%rd6], %r93;
	mov.pred 	%p69, -1;
$L__BB2_50:
	setp.lt.u32 	%p34, %r4, 2;
	@%p34 bra 	$L__BB2_108;
	add.s64 	%rd55, %rd27, %rd37;
	ld.volatile.global.u32 	%r96, [%rd6];
	// begin inline asm
	st.relaxed.gpu.s32 [%rd55], %r96;
	// end inline asm
	not.pred 	%p35, %p69;
	@%p35 bra 	$L__BB2_53;
	atom.global.inc.u32 	%r97, [retirementCount], %r4;
	add.s32 	%r98, %r4, -1;
	setp.eq.s32 	%p36, %r97, %r98;
	selp.u16 	%rs4, 1, 0, %p36;
	st.shared.u8 	[_ZZ16reduceSinglePassILj128ELb1EEvPKiPViS3_jbE6amLast], %rs4;
$L__BB2_53:
	bar.sync 	0;
	ld.shared.u8 	%rs5, [_ZZ16reduceSinglePassILj128ELb1EEvPKiPViS3_jbE6amLast];
	setp.eq.s16 	%p37, %rs5, 0;
	@%p37 bra 	$L__BB2_108;
	setp.ge.u32 	%p38, %r2, %r4;
	mov.b32 	%r166, 0;
	@%p38 bra 	$L__BB2_61;
	not.b32 	%r102, %r2;
	add.s32 	%r103, %r4, %r102;
	shr.u32 	%r104, %r103, 7;
	add.s32 	%r24, %r104, 1;
	and.b32  	%r25, %r24, 3;
	setp.lt.u32 	%p39, %r103, 384;
	mov.b32 	%r166, 0;
	mov.u32 	%r163, %r2;
	@%p39 bra 	$L__BB2_58;
	add.s64 	%rd84, %rd27, %rd38;
	and.b32  	%r106, %r24, 67108860;
	neg.s32 	%r158, %r106;
	mov.b32 	%r166, 0;
	mov.u32 	%r163, %r2;
$L__BB2_57:
	// begin inline asm
	ld.relaxed.gpu.s32 %r107, [%rd84];
	// end inline asm
	add.s32 	%r111, %r107, %r166;
	add.s64 	%rd59, %rd84, 512;
	// begin inline asm
	ld.relaxed.gpu.s32 %r108, [%rd59];
	// end inline asm
	add.s32 	%r112, %r108, %r111;
	add.s64 	%rd60, %rd84, 1024;
	// begin inline asm
	ld.relaxed.gpu.s32 %r109, [%rd60];
	// end inline asm
	add.s32 	%r113, %r109, %r112;
	add.s64 	%rd61, %rd84, 1536;
	// begin inline asm
	ld.relaxed.gpu.s32 %r110, [%rd61];
	// end inline asm
	add.s32 	%r166, %r110, %r113;
	add.s32 	%r163, %r163, 512;
	add.s64 	%rd84, %rd84, 2048;
	add.s32 	%r158, %r158, 4;
	setp.ne.s32 	%p40, %r158, 0;
	@%p40 bra 	$L__BB2_57;
$L__BB2_58:
	setp.eq.s32 	%p41, %r25, 0;
	@%p41 bra 	$L__BB2_61;
	mul.wide.u32 	%rd62, %r163, 4;
	add.s64 	%rd85, %rd27, %rd62;
	neg.s32 	%r164, %r25;
$L__BB2_60:
	.pragma "nounroll";
	// begin inline asm
	ld.relaxed.gpu.s32 %r114, [%rd85];
	// end inline asm
	add.s32 	%r166, %r114, %r166;
	add.s64 	%rd85, %rd85, 512;
	add.s32 	%r164, %r164, 1;
	setp.ne.s32 	%p42, %r164, 0;
	@%p42 bra 	$L__BB2_60;
$L__BB2_61:
	setp.eq.s16 	%p43, %rs1, 0;
	mov.u32 	%r115, %ntid.x;
	shl.b32 	%r116, %r115, 7;
	mul.wide.u32 	%rd64, %r116, 4;
	add.s64 	%rd19, %rd2, %rd64;
	add.s64 	%rd20, %rd19, %rd38;
	@%p43 bra 	$L__BB2_64;
	ld.volatile.global.u32 	%r117, [%rd20];
	setp.eq.s32 	%p44, %r117, 0;
	@%p44 bra 	$L__BB2_64;
	mov.b16 	%rs6, 1;
	st.volatile.shared.u8 	[%r11], %rs6;
	bra.uni 	$L__BB2_106;
$L__BB2_64:
	setp.lt.u32 	%p45, %r2, 64;
	@%p45 bra 	$L__BB2_66;
	st.volatile.global.u32 	[%rd20], %r166;
$L__BB2_66:
	mov.b16 	%rs7, 0;
	st.volatile.shared.u8 	[%r11], %rs7;
	membar.gl;
	bar.sync 	0;
	setp.gt.u32 	%p46, %r2, 63;
	@%p46 bra 	$L__BB2_106;
	setp.lt.u32 	%p47, %r2, 32;
	@%p47 bra 	$L__BB2_69;
	ld.volatile.global.u32 	%r146, [%rd20+256];
	add.s32 	%r147, %r146, %r166;
	st.volatile.global.u32 	[%rd20], %r147;
	// begin inline asm
	st.relaxed.gpu.u8 [%rd5], 1;
	// end inline asm
	bra.uni 	$L__BB2_106;
$L__BB2_69:
	ld.volatile.global.u32 	%r118, [%rd20+256];
	add.s32 	%r168, %r118, %r166;
	add.s64 	%rd21, %rd5, 32;
$L__BB2_70:
	// begin inline asm
	ld.relaxed.gpu.u8 %r119, [%rd21];
	// end inline asm
	setp.ne.s32 	%p48, %r119, 1;
	@%p48 bra 	$L__BB2_70;
	setp.lt.u32 	%p49, %r2, 16;
	@%p49 bra 	$L__BB2_73;
	ld.volatile.global.u32 	%r121, [%rd20+128];
	add.s32 	%r122, %r121, %r168;
	st.volatile.global.u32 	[%rd20], %r122;
	// begin inline asm
	st.relaxed.gpu.u8 [%rd5], 1;
	// end inline asm
	bra.uni 	$L__BB2_74;
$L__BB2_73:
	ld.volatile.global.u32 	%r120, [%rd20+128];
	add.s32 	%r168, %r120, %r168;
$L__BB2_74:
	setp.gt.u32 	%p50, %r2, 15;
	@%p50 bra 	$L__BB2_77;
	add.s64 	%rd22, %rd5, 16;
$L__BB2_76:
	// begin inline asm
	ld.relaxed.gpu.u8 %r123, [%rd22];
	// end inline asm
	setp.ne.s32 	%p51, %r123, 1;
	@%p51 bra 	$L__BB2_76;
$L__BB2_77:
	and.b32  	%r124, %r2, 24;
	setp.ne.s32 	%p52, %r124, 8;
	@%p52 bra 	$L__BB2_79;
	ld.volatile.global.u32 	%r126, [%rd20+64];
	add.s32 	%r127, %r126, %r168;
	st.volatile.global.u32 	[%rd20], %r127;
	// begin inline asm
	st.relaxed.gpu.u8 [%rd5], 1;
	// end inline asm
	bra.uni 	$L__BB2_81;
$L__BB2_79:
	setp.gt.u32 	%p53, %r2, 7;
	@%p53 bra 	$L__BB2_81;
	ld.volatile.global.u32 	%r125, [%rd20+64];
	add.s32 	%r168, %r125, %r168;
$L__BB2_81:
	setp.gt.u32 	%p54, %r2, 7;
	@%p54 bra 	$L__BB2_84;
	add.s64 	%rd23, %rd5, 8;
$L__BB2_83:
	// begin inline asm
	ld.relaxed.gpu.u8 %r128, [%rd23];
	// end inline asm
	setp.ne.s32 	%p55, %r128, 1;
	@%p55 bra 	$L__BB2_83;
$L__BB2_84:
	and.b32  	%r129, %r2, 28;
	setp.ne.s32 	%p56, %r129, 4;
	@%p56 bra 	$L__BB2_86;
	ld.volatile.global.u32 	%r131, [%rd20+32];
	add.s32 	%r132, %r131, %r168;
	st.volatile.global.u32 	[%rd20], %r132;
	// begin inline asm
	st.relaxed.gpu.u8 [%rd5], 1;
	// end inline asm
	bra.uni 	$L__BB2_88;
$L__BB2_86:
	setp.gt.u32 	%p57, %r2, 3;
	@%p57 bra 	$L__BB2_88;
	ld.volatile.global.u32 	%r130, [%rd20+32];
	add.s32 	%r168, %r130, %r168;
$L__BB2_88:
	setp.gt.u32 	%p58, %r2, 3;
	@%p58 bra 	$L__BB2_91;
	add.s64 	%rd24, %rd5, 4;
$L__BB2_90:
	// begin inline asm
	ld.relaxed.gpu.u8 %r133, [%rd24];
	// end inline asm
	setp.ne.s32 	%p59, %r133, 1;
	@%p59 bra 	$L__BB2_90;
$L__BB2_91:
	and.b32  	%r134, %r2, 30;
	setp.ne.s32 	%p60, %r134, 2;
	@%p60 bra 	$L__BB2_93;
	ld.volatile.global.u32 	%r136, [%rd20+16];
	add.s32 	%r137, %r136, %r168;
	st.volatile.global.u32 	[%rd20], %r137;
	// begin inline asm
	st.relaxed.gpu.u8 [%rd5], 1;
	// end inline asm
	bra.uni 	$L__BB2_95;
$L__BB2_93:
	setp.gt.u32 	%p61, %r2, 1;
	@%p61 bra 	$L__BB2_95;
	ld.volatile.global.u32 	%r135, [%rd20+16];
	add.s32 	%r168, %r135, %r168;
$L__BB2_95:
	setp.gt.u32 	%p62, %r2, 1;
	@%p62 bra 	$L__BB2_98;
	add.s64 	%rd25, %rd5, 2;
$L__BB2_97:
	// begin inline asm
	ld.relaxed.gpu.u8 %r138, [%rd25];
	// end inline asm
	setp.ne.s32 	%p63, %r138, 1;
	@%p63 bra 	$L__BB2_97;
$L__BB2_98:
	setp.eq.s32 	%p64, %r2, 0;
	@%p64 bra 	$L__BB2_101;
	setp.ne.s32 	%p65, %r2, 1;
	@%p65 bra 	$L__BB2_102;
	ld.volatile.global.u32 	%r140, [%rd19+12];
	add.s32 	%r168, %r140, %r168;
	st.volatile.global.u32 	[%rd19+4], %r168;
	cvta.shared.u64 	%rd77, %rd35;
	add.s64 	%rd75, %rd77, 1;
	// begin inline asm
	st.relaxed.gpu.u8 [%rd75], 1;
	// end inline asm
	bra.uni 	$L__BB2_102;
$L__BB2_101:
	ld.volatile.global.u32 	%r139, [%rd19+8];
	add.s32 	%r168, %r139, %r168;
$L__BB2_102:
	@%p35 bra 	$L__BB2_105;
$L__BB2_103:
	cvta.shared.u64 	%rd80, %rd35;
	add.s64 	%rd78, %rd80, 1;
	// begin inline asm
	ld.relaxed.gpu.u8 %r142, [%rd78];
	// end inline asm
	setp.ne.s32 	%p67, %r142, 1;
	@%p67 bra 	$L__BB2_103;
	ld.volatile.global.u32 	%r144, [%rd19+4];
	add.s32 	%r145, %r144, %r168;
	st.volatile.global.u32 	[%rd19], %r145;
$L__BB2_105:
	// begin inline asm
	fence.acq_rel.sys;
	// end inline asm
$L__BB2_106:
	@%p35 bra 	$L__BB2_108;
	ld.volatile.global.u32 	%r148, [%rd19];
	mul.wide.u32 	%rd82, %r4, 4;
	add.s64 	%rd83, %rd1, %rd82;
	st.volatile.global.u32 	[%rd83], %r148;
	mov.b32 	%r149, 0;
	st.global.u32 	[retirementCount], %r149;
$L__BB2_108:
	ret;

}
	// .globl	_Z16reduceSinglePassILj64ELb1EEvPKiPViS3_jb
.visible .entry _Z16reduceSinglePassILj64ELb1EEvPKiPViS3_jb(
	.param .u64 .ptr .align 1 _Z16reduceSinglePassILj64ELb1EEvPKiPViS3_jb_param_0,
	.param .u64 .ptr .align 1 _Z16reduceSinglePassILj64ELb1EEvPKiPViS3_jb_param_1,
	.param .u64 .ptr .align 1 _Z16reduceSinglePassILj64ELb1EEvPKiPViS3_jb_param_2,
	.param .u32 _Z16reduceSinglePassILj64ELb1EEvPKiPViS3_jb_param_3,
	.param .u8 _Z16reduceSinglePassILj64ELb1EEvPKiPViS3_jb_param_4
)
{
	.reg .pred 	%p<65>;
	.reg .b16 	%rs<8>;
	.reg .b32 	%r<178>;
	.reg .b64 	%rd<132>;
	// demoted variable
	.shared .align 1 .u8 _ZZ16reduceSinglePassILj64ELb1EEvPKiPViS3_jbE6amLast;
	ld.param.u64 	%rd23, [_Z16reduceSinglePassILj64ELb1EEvPKiPViS3_jb_param_0];
	ld.param.u64 	%rd24, [_Z16reduceSinglePassILj64ELb1EEvPKiPViS3_jb_param_1];
	ld.param.u64 	%rd25, [_Z16reduceSinglePassILj64ELb1EEvPKiPViS3_jb_param_2];
	ld.param.u32 	%r52, [_Z16reduceSinglePassILj64ELb1EEvPKiPViS3_jb_param_3];
	ld.param.s8 	%rs1, [_Z16reduceSinglePassILj64ELb1EEvPKiPViS3_jb_param_4];
	cvta.to.global.u64 	%rd1, %rd24;
	cvta.to.global.u64 	%rd2, %rd25;
	mov.u32 	%r1, %ctaid.x;
	mov.u32 	%r2, %tid.x;
	shl.b32 	%r54, %r1, 7;
	add.s32 	%r157, %r54, %r2;
	mov.u32 	%r4, %nctaid.x;
	setp.ge.u32 	%p2, %r157, %r52;
	mov.b32 	%r160, 0;
	@%p2 bra 	$L__BB3_3;
	cvta.to.global.u64 	%rd3, %rd23;
	shl.b32 	%r5, %r4, 7;
	mov.b32 	%r160, 0;
$L__BB3_2:
	mul.wide.u32 	%rd26, %r157, 4;
	add.s64 	%rd27, %rd3, %rd26;
	ld.global.u32 	%r56, [%rd27];
	add.s32 	%r57, %r56, %r160;
	add.s32 	%r58, %r157, 64;
	mul.wide.u32 	%rd28, %r58, 4;
	add.s64 	%rd29, %rd3, %rd28;
	ld.global.u32 	%r59, [%rd29];
	add.s32 	%r160, %r57, %r59;
	add.s32 	%r157, %r157, %r5;
	setp.lt.u32 	%p3, %r157, %r52;
	@%p3 bra 	$L__BB3_2;
$L__BB3_3:
	shl.b32 	%r60, %r1, 6;
	mul.wide.u32 	%rd30, %r60, 4;
	add.s64 	%rd4, %rd2, %rd30;
	setp.eq.s16 	%p4, %rs1, 0;
	mul.wide.u32 	%rd31, %r1, 4;
	add.s64 	%rd5, %rd1, %rd31;
	mul.wide.u32 	%rd32, %r2, 4;
	add.s64 	%rd6, %rd4, %rd32;
	mov.u32 	%r61, _ZZ11reduceBlockILj64EEvPViijbE4lock;
	add.s32 	%r11, %r61, %r2;
	@%p4 bra 	$L__BB3_6;
	ld.volatile.global.u32 	%r62, [%rd6];
	setp.eq.s32 	%p5, %r62, 0;
	@%p5 bra 	$L__BB3_6;
	mov.b16 	%rs2, 1;
	st.volatile.shared.u8 	[%r11], %rs2;
	bra.uni 	$L__BB3_45;
$L__BB3_6:
	setp.lt.u32 	%p6, %r2, 32;
	@%p6 bra 	$L__BB3_8;
	st.volatile.global.u32 	[%rd6], %r160;
$L__BB3_8:
	mov.b16 	%rs3, 0;
	st.volatile.shared.u8 	[%r11], %rs3;
	membar.gl;
	bar.sync 	0;
	setp.gt.u32 	%p8, %r2, 31;
	mov.pred 	%p64, 0;
	@%p8 bra 	$L__BB3_47;
	setp.lt.u32 	%p9, %r2, 16;
	@%p9 bra 	$L__BB3_11;
	cvt.u64.u32 	%rd34, %r2;
	ld.volatile.global.u32 	%r64, [%rd6+128];
	add.s32 	%r65, %r64, %r160;
	st.volatile.global.u32 	[%rd6], %r65;
	cvt.u64.u32 	%rd35, %r61;
	cvta.shared.u64 	%rd36, %rd35;
	add.s64 	%rd33, %rd36, %rd34;
	// begin inline asm
	st.relaxed.gpu.u8 [%rd33], 1;
	// end inline asm
	bra.uni 	$L__BB3_12;
$L__BB3_11:
	ld.volatile.global.u32 	%r63, [%rd6+128];
	add.s32 	%r160, %r63, %r160;
$L__BB3_12:
	setp.gt.u32 	%p10, %r2, 15;
	@%p10 bra 	$L__BB3_15;
	cvt.u64.u32 	%rd37, %r2;
	cvt.u64.u32 	%rd38, %r61;
	cvta.shared.u64 	%rd39, %rd38;
	add.s64 	%rd40, %rd39, %rd37;
	add.s64 	%rd7, %rd40, 16;
$L__BB3_14:
	// begin inline asm
	ld.relaxed.gpu.u8 %r68, [%rd7];
	// end inline asm
	setp.ne.s32 	%p11, %r68, 1;
	@%p11 bra 	$L__BB3_14;
$L__BB3_15:
	and.b32  	%r69, %r2, 24;
	setp.ne.s32 	%p12, %r69, 8;
	@%p12 bra 	$L__BB3_17;
	cvt.u64.u32 	%rd43, %r2;
	ld.volatile.global.u32 	%r71, [%rd6+64];
	add.s32 	%r72, %r71, %r160;
	st.volatile.global.u32 	[%rd6], %r72;
	cvt.u64.u32 	%rd44, %r61;
	cvta.shared.u64 	%rd45, %rd44;
	add.s64 	%rd42, %rd45, %rd43;
	// begin inline asm
	st.relaxed.gpu.u8 [%rd42], 1;
	// end inline asm
	bra.uni 	$L__BB3_19;
$L__BB3_17:
	setp.gt.u32 	%p13, %r2, 7;
	@%p13 bra 	$L__BB3_19;
	ld.volatile.global.u32 	%r70, [%rd6+64];
	add.s32 	%r160, %r70, %r160;
$L__BB3_19:
	setp.gt.u32 	%p14, %r2, 7;
	@%p14 bra 	$L__BB3_22;
	cvt.u64.u32 	%rd46, %r2;
	cvt.u64.u32 	%rd47, %r61;
	cvta.shared.u64 	%rd48, %rd47;
	add.s64 	%rd49, %rd48, %rd46;
	add.s64 	%rd8, %rd49, 8;
$L__BB3_21:
	// begin inline asm
	ld.relaxed.gpu.u8 %r75, [%rd8];
	// end inline asm
	setp.ne.s32 	%p15, %r75, 1;
	@%p15 bra 	$L__BB3_21;
$L__BB3_22:
	and.b32  	%r76, %r2, 28;
	setp.ne.s32 	%p16, %r76, 4;
	@%p16 bra 	$L__BB3_24;
	cvt.u64.u32 	%rd52, %r2;
	ld.volatile.global.u32 	%r78, [%rd6+32];
	add.s32 	%r79, %r78, %r160;
	st.volatile.global.u32 	[%rd6], %r79;
	cvt.u64.u32 	%rd53, %r61;
	cvta.shared.u64 	%rd54, %rd53;
	add.s64 	%rd51, %rd54, %rd52;
	// begin inline asm
	st.relaxed.gpu.u8 [%rd51], 1;
	// end inline asm
	bra.uni 	$L__BB3_26;
$L__BB3_24:
	setp.gt.u32 	%p17, %r2, 3;
	@%p17 bra 	$L__BB3_26;
	ld.volatile.global.u32 	%r77, [%rd6+32];
	add.s32 	%r160, %r77, %r160;
$L__BB3_26:
	setp.gt.u32 	%p18, %r2, 3;
	@%p18 bra 	$L__BB3_29;
	cvt.u64.u32 	%rd55, %r2;
	cvt.u64.u32 	%rd56, %r61;
	cvta.shared.u64 	%rd57, %rd56;
	add.s64 	%rd58, %rd57, %rd55;
	add.s64 	%rd9, %rd58, 4;
$L__BB3_28:
	// begin inline asm
	ld.relaxed.gpu.u8 %r82, [%rd9];
	// end inline asm
	setp.ne.s32 	%p19, %r82, 1;
	@%p19 bra 	$L__BB3_28;
$L__BB3_29:
	and.b32  	%r83, %r2, 30;
	setp.ne.s32 	%p20, %r83, 2;
	@%p20 bra 	$L__BB3_31;
	cvt.u64.u32 	%rd61, %r2;
	ld.volatile.global.u32 	%r85, [%rd6+16];
	add.s32 	%r86, %r85, %r160;
	st.volatile.global.u32 	[%rd6], %r86;
	cvt.u64.u32 	%rd62, %r61;
	cvta.shared.u64 	%rd63, %rd62;
	add.s64 	%rd60, %rd63, %rd61;
	// begin inline asm
	st.relaxed.gpu.u8 [%rd60], 1;
	// end inline asm
	bra.uni 	$L__BB3_33;
$L__BB3_31:
	setp.gt.u32 	%p21, %r2, 1;
	@%p21 bra 	$L__BB3_33;
	ld.volatile.global.u32 	%r84, [%rd6+16];
	add.s32 	%r160, %r84, %r160;
$L__BB3_33:
	setp.gt.u32 	%p22, %r2, 1;
	@%p22 bra 	$L__BB3_36;
	cvt.u64.u32 	%rd64, %r2;
	cvt.u64.u32 	%rd65, %r61;
	cvta.shared.u64 	%rd66, %rd65;
	add.s64 	%rd67, %rd66, %rd64;
	add.s64 	%rd10, %rd67, 2;
$L__BB3_35:
	// begin inline asm
	ld.relaxed.gpu.u8 %r89, [%rd10];
	// end inline asm
	setp.ne.s32 	%p23, %r89, 1;
	@%p23 bra 	$L__BB3_35;
$L__BB3_36:
	setp.eq.s32 	%p24, %r2, 0;
	@%p24 bra 	$L__BB3_39;
	setp.ne.s32 	%p25, %r2, 1;
	@%p25 bra 	$L__BB3_40;
	ld.volatile.global.u32 	%r91, [%rd4+12];
	add.s32 	%r160, %r91, %r160;
	st.volatile.global.u32 	[%rd4+4], %r160;
	cvt.u64.u32 	%rd70, %r61;
	cvta.shared.u64 	%rd71, %rd70;
	add.s64 	%rd69, %rd71, 1;
	// begin inline asm
	st.relaxed.gpu.u8 [%rd69], 1;
	// end inline asm
	bra.uni 	$L__BB3_40;
$L__BB3_39:
	ld.volatile.global.u32 	%r90, [%rd4+8];
	add.s32 	%r160, %r90, %r160;
$L__BB3_40:
	setp.ne.s32 	%p26, %r2, 0;
	@%p26 bra 	$L__BB3_44;
	cvt.u64.u32 	%rd73, %r61;
$L__BB3_42:
	cvta.shared.u64 	%rd74, %rd73;
	add.s64 	%rd72, %rd74, 1;
	// begin inline asm
	ld.relaxed.gpu.u8 %r93, [%rd72];
	// end inline asm
	setp.ne.s32 	%p27, %r93, 1;
	@%p27 bra 	$L__BB3_42;
	ld.volatile.global.u32 	%r95, [%rd4+4];
	add.s32 	%r96, %r95, %r160;
	st.volatile.global.u32 	[%rd4], %r96;
$L__BB3_44:
	// begin inline asm
	fence.acq_rel.sys;
	// end inline asm
$L__BB3_45:
	setp.ne.s32 	%p29, %r2, 0;
	mov.pred 	%p64, 0;
	@%p29 bra 	$L__BB3_47;
	ld.volatile.global.u32 	%r97, [%rd4];
	st.volatile.global.u32 	[%rd5], %r97;
	mov.pred 	%p64, -1;
$L__BB3_47:
	setp.lt.u32 	%p31, %r4, 2;
	@%p31 bra 	$L__BB3_102;
	add.s64 	%rd75, %rd24, %rd31;
	ld.volatile.global.u32 	%r98, [%rd5];
	// begin inline asm
	st.relaxed.gpu.s32 [%rd75], %r98;
	// end inline asm
	not.pred 	%p32, %p64;
	@%p32 bra 	$L__BB3_50;
	atom.global.inc.u32 	%r99, [retirementCount], %r4;
	add.s32 	%r100, %r4, -1;
	setp.eq.s32 	%p33, %r99, %r100;
	selp.u16 	%rs4, 1, 0, %p33;
	st.shared.u8 	[_ZZ16reduceSinglePassILj64ELb1EEvPKiPViS3_jbE6amLast], %rs4;
$L__BB3_50:
	bar.sync 	0;
	ld.shared.u8 	%rs5, [_ZZ16reduceSinglePassILj64ELb1EEvPKiPViS3_jbE6amLast];
	setp.eq.s16 	%p34, %rs5, 0;
	@%p34 bra 	$L__BB3_102;
	setp.ge.u32 	%p35, %r2, %r4;
	mov.b32 	%r174, 0;
	@%p35 bra 	$L__BB3_58;
	not.b32 	%r104, %r2;
	add.s32 	%r105, %r4, %r104;
	shr.u32 	%r106, %r105, 6;
	add.s32 	%r23, %r106, 1;
	and.b32  	%r24, %r23, 3;
	setp.lt.u32 	%p36, %r105, 192;
	mov.b32 	%r174, 0;
	mov.u32 	%r169, %r2;
	@%p36 bra 	$L__BB3_55;
	add.s64 	%rd130, %rd24, %rd32;
	and.b32  	%r108, %r23, 134217724;
	neg.s32 	%r164, %r108;
	mov.b32 	%r174, 0;
	mov.u32 	%r169, %r2;
$L__BB3_54:
	// begin inline asm
	ld.relaxed.gpu.s32 %r109, [%rd130];
	// end inline asm
	add.s32 	%r113, %r109, %r174;
	add.s64 	%rd79, %rd130, 256;
	// begin inline asm
	ld.relaxed.gpu.s32 %r110, [%rd79];
	// end inline asm
	add.s32 	%r114, %r110, %r113;
	add.s64 	%rd80, %rd130, 512;
	// begin inline asm
	ld.relaxed.gpu.s32 %r111, [%rd80];
	// end inline asm
	add.s32 	%r115, %r111, %r114;
	add.s64 	%rd81, %rd130, 768;
	// begin inline asm
	ld.relaxed.gpu.s32 %r112, [%rd81];
	// end inline asm
	add.s32 	%r174, %r112, %r115;
	add.s32 	%r169, %r169, 256;
	add.s64 	%rd130, %rd130, 1024;
	add.s32 	%r164, %r164, 4;
	setp.ne.s32 	%p37, %r164, 0;
	@%p37 bra 	$L__BB3_54;
$L__BB3_55:
	setp.eq.s32 	%p38, %r24, 0;
	@%p38 bra 	$L__BB3_58;
	mul.wide.u32 	%rd82, %r169, 4;
	add.s64 	%rd131, %rd24, %rd82;
	neg.s32 	%r170, %r24;
$L__BB3_57:
	.pragma "nounroll";
	// begin inline asm
	ld.relaxed.gpu.s32 %r116, [%rd131];
	// end inline asm
	add.s32 	%r174, %r116, %r174;
	add.s64 	%rd131, %rd131, 256;
	add.s32 	%r170, %r170, 1;
	setp.ne.s32 	%p39, %r170, 0;
	@%p39 bra 	$L__BB3_57;
$L__BB3_58:
	setp.eq.s16 	%p40, %rs1, 0;
	mov.u32 	%r117, %ntid.x;
	shl.b32 	%r118, %r117, 6;
	mul.wide.u32 	%rd84, %r118, 4;
	add.s64 	%rd17, %rd2, %rd84;
	add.s64 	%rd18, %rd17, %rd32;
	@%p40 bra 	$L__BB3_61;
	ld.volatile.global.u32 	%r119, [%rd18];
	setp.eq.s32 	%p41, %r119, 0;
	@%p41 bra 	$L__BB3_61;
	mov.b16 	%rs6, 1;
	st.volatile.shared.u8 	[%r11], %rs6;
	bra.uni 	$L__BB3_100;
$L__BB3_61:
	setp.lt.u32 	%p42, %r2, 32;
	@%p42 bra 	$L__BB3_63;
	st.volatile.global.u32 	[%rd18], %r174;
$L__BB3_63:
	mov.b16 	%rs7, 0;
	st.volatile.shared.u8 	[%r11], %rs7;
	membar.gl;
	bar.sync 	0;
	setp.gt.u32 	%p43, %r2, 31;
	@%p43 bra 	$L__BB3_100;
	setp.lt.u32 	%p44, %r2, 16;
	@%p44 bra 	$L__BB3_66;
	cvt.u64.u32 	%rd87, %r2;
	ld.volatile.global.u32 	%r121, [%rd18+128];
	add.s32 	%r122, %r121, %r174;
	st.volatile.global.u32 	[%rd18], %r122;
	cvt.u64.u32 	%rd88, %r61;
	cvta.shared.u64 	%rd89, %rd88;
	add.s64 	%rd86, %rd89, %rd87;
	// begin inline asm
	st.relaxed.gpu.u8 [%rd86], 1;
	// end inline asm
	bra.uni 	$L__BB3_67;
$L__BB3_66:
	ld.volatile.global.u32 	%r120, [%rd18+128];
	add.s32 	%r174, %r120, %r174;
$L__BB3_67:
	setp.gt.u32 	%p45, %r2, 15;
	@%p45 bra 	$L__BB3_70;
	cvt.u64.u32 	%rd90, %r2;
	cvt.u64.u32 	%rd91, %r61;
	cvta.shared.u64 	%rd92, %rd91;
	add.s64 	%rd93, %rd92, %rd90;
	add.s64 	%rd19, %rd93, 16;
$L__BB3_69:
	// begin inline asm
	ld.relaxed.gpu.u8 %r125, [%rd19];
	// end inline asm
	setp.ne.s32 	%p46, %r125, 1;
	@%p46 bra 	$L__BB3_69;
$L__BB3_70:
	and.b32  	%r126, %r2, 24;
	setp.ne.s32 	%p47, %r126, 8;
	@%p47 bra 	$L__BB3_72;
	cvt.u64.u32 	%rd96, %r2;
	ld.volatile.global.u32 	%r128, [%rd18+64];
	add.s32 	%r129, %r128, %r174;
	st.volatile.global.u32 	[%rd18], %r129;
	cvt.u64.u32 	%rd97, %r61;
	cvta.shared.u64 	%rd98, %rd97;
	add.s64 	%rd95, %rd98, %rd96;
	// begin inline asm
	st.relaxed.gpu.u8 [%rd95], 1;
	// end inline asm
	bra.uni 	$L__BB3_74;
$L__BB3_72:
	setp.gt.u32 	%p48, %r2, 7;
	@%p48 bra 	$L__BB3_74;
	ld.volatile.global.u32 	%r127, [%rd18+64];
	add.s32 	%r174, %r127, %r174;
$L__BB3_74:
	setp.gt.u32 	%p49, %r2, 7;
	@%p49 bra 	$L__BB3_77;
	cvt.u64.u32 	%rd99, %r2;
	cvt.u64.u32 	%rd100, %r61;
	cvta.shared.u64 	%rd101, %rd100;
	add.s64 	%rd102, %rd101, %rd99;
	add.s64 	%rd20, %rd102, 8;
$L__BB3_76:
	// begin inline asm
	ld.relaxed.gpu.u8 %r132, [%rd20];
	// end inline asm
	setp.ne.s32 	%p50, %r132, 1;
	@%p50 bra 	$L__BB3_76;
$L__BB3_77:
	and.b32  	%r133, %r2, 28;
	setp.ne.s32 	%p51, %r133, 4;
	@%p51 bra 	$L__BB3_79;
	cvt.u64.u32 	%rd105, %r2;
	ld.volatile.global.u32 	%r135, [%rd18+32];
	add.s32 	%r136, %r135, %r174;
	st.volatile.global.u32 	[%rd18], %r136;
	cvt.u64.u32 	%rd106, %r61;
	cvta.shared.u64 	%rd107, %rd106;
	add.s64 	%rd104, %rd107, %rd105;
	// begin inline asm
	st.relaxed.gpu.u8 [%rd104], 1;
	// end inline asm
	bra.uni 	$L__BB3_81;
$L__BB3_79:
	setp.gt.u32 	%p52, %r2, 3;
	@%p52 bra 	$L__BB3_81;
	ld.volatile.global.u32 	%r134, [%rd18+32];
	add.s32 	%r174, %r134, %r174;
$L__BB3_81:
	setp.gt.u32 	%p53, %r2, 3;
	@%p53 bra 	$L__BB3_84;
	cvt.u64.u32 	%rd108, %r2;
	cvt.u64.u32 	%rd109, %r61;
	cvta.shared.u64 	%rd110, %rd109;
	add.s64 	%rd111, %rd110, %rd108;
	add.s64 	%rd21, %rd111, 4;
$L__BB3_83:
	// begin inline asm
	ld.relaxed.gpu.u8 %r139, [%rd21];
	// end inline asm
	setp.ne.s32 	%p54, %r139, 1;
	@%p54 bra 	$L__BB3_83;
$L__BB3_84:
	and.b32  	%r140, %r2, 30;
	setp.ne.s32 	%p55, %r140, 2;
	@%p55 bra 	$L__BB3_86;
	cvt.u64.u32 	%rd114, %r2;
	ld.volatile.global.u32 	%r142, [%rd18+16];
	add.s32 	%r143, %r142, %r174;
	st.volatile.global.u32 	[%rd18], %r143;
	cvt.u64.u32 	%rd115, %r61;
	cvta.shared.u64 	%rd116, %rd115;
	add.s64 	%rd113, %rd116, %rd114;
	// begin inline asm
	st.relaxed.gpu.u8 [%rd113], 1;
	// end inline asm
	bra.uni 	$L__BB3_88;
$L__BB3_86:
	setp.gt.u32 	%p56, %r2, 1;
	@%p56 bra 	$L__BB3_88;
	ld.volatile.global.u32 	%r141, [%rd18+16];
	add.s32 	%r174, %r141, %r174;
$L__BB3_88:
	setp.gt.u32 	%p57, %r2, 1;
	@%p57 bra 	$L__BB3_91;
	cvt.u64.u32 	%rd117, %r2;
	cvt.u64.u32 	%rd118, %r61;
	cvta.shared.u64 	%rd119, %rd118;
	add.s64 	%rd120, %rd119, %rd117;
	add.s64 	%rd22, %rd120, 2;
$L__BB3_90:
	// begin inline asm
	ld.relaxed.gpu.u8 %r146, [%rd22];
	// end inline asm
	setp.ne.s32 	%p58, %r146, 1;
	@%p58 bra 	$L__BB3_90;
$L__BB3_91:
	setp.eq.s32 	%p59, %r2, 0;
	@%p59 bra 	$L__BB3_94;
	setp.ne.s32 	%p60, %r2, 1;
	@%p60 bra 	$L__BB3_95;
	ld.volatile.global.u32 	%r148, [%rd17+12];
	add.s32 	%r174, %r148, %r174;
	st.volatile.global.u32 	[%rd17+4], %r174;
	cvt.u64.u32 	%rd123, %r61;
	cvta.shared.u64 	%rd124, %rd123;
	add.s64 	%rd122, %rd124, 1;
	// begin inline asm
	st.relaxed.gpu.u8 [%rd122], 1;
	// end inline asm
	bra.uni 	$L__BB3_95;
$L__BB3_94:
	ld.volatile.global.u32 	%r147, [%rd17+8];
	add.s32 	%r174, %r147, %r174;
$L__BB3_95:
	@%p32 bra 	$L__BB3_99;
	cvt.u64.u32 	%rd126, %r61;
$L__BB3_97:
	cvta.shared.u64 	%rd127, %rd126;
	add.s64 	%rd125, %rd127, 1;
	// begin inline asm
	ld.relaxed.gpu.u8 %r150, [%rd125];
	// end inline asm
	setp.ne.s32 	%p62, %r150, 1;
	@%p62 bra 	$L__BB3_97;
	ld.volatile.global.u32 	%r152, [%rd17+4];
	add.s32 	%r153, %r152, %r174;
	st.volatile.global.u32 	[%rd17], %r153;
$L__BB3_99:
	// begin inline asm
	fence.acq_rel.sys;
	// end inline asm
$L__BB3_100:
	@%p32 bra 	$L__BB3_102;
	ld.volatile.global.u32 	%r154, [%rd17];
	mul.wide.u32 	%rd128, %r4, 4;
	add.s64 	%rd129, %rd1, %rd128;
	st.volatile.global.u32 	[%rd129], %r154;
	mov.b32 	%r155, 0;
	st.global.u32 	[retirementCount], %r155;
$L__BB3_102:
	ret;

}
	// .globl	_Z16reduceSinglePassILj32ELb1EEvPKiPViS3_jb
.visible .entry _Z16reduceSinglePassILj32ELb1EEvPKiPViS3_jb(
	.param .u64 .ptr .align 1 _Z16reduceSinglePassILj32ELb1EEvPKiPViS3_jb_param_0,
	.param .u64 .ptr .align 1 _Z16reduceSinglePassILj32ELb1EEvPKiPViS3_jb_param_1,
	.param .u64 .ptr .align 1 _Z16reduceSinglePassILj32ELb1EEvPKiPViS3_jb_param_2,
	.param .u32 _Z16reduceSinglePassILj32ELb1EEvPKiPViS3_jb_param_3,
	.param .u8 _Z16reduceSinglePassILj32ELb1EEvPKiPViS3_jb_param_4
)
{
	.reg .pred 	%p<61>;
	.reg .b16 	%rs<8>;
	.reg .b32 	%r<168>;
	.reg .b64 	%rd<112>;
	// demoted variable
	.shared .align 1 .u8 _ZZ16reduceSinglePassILj32ELb1EEvPKiPViS3_jbE6amLast;
	ld.param.u64 	%rd21, [_Z16reduceSinglePassILj32ELb1EEvPKiPViS3_jb_param_0];
	ld.param.u64 	%rd22, [_Z16reduceSinglePassILj32ELb1EEvPKiPViS3_jb_param_1];
	ld.param.u64 	%rd23, [_Z16reduceSinglePassILj32ELb1EEvPKiPViS3_jb_param_2];
	ld.param.u32 	%r52, [_Z16reduceSinglePassILj32ELb1EEvPKiPViS3_jb_param_3];
	ld.param.s8 	%rs1, [_Z16reduceSinglePassILj32ELb1EEvPKiPViS3_jb_param_4];
	cvta.to.global.u64 	%rd1, %rd22;
	cvta.to.global.u64 	%rd2, %rd23;
	mov.u32 	%r1, %ctaid.x;
	mov.u32 	%r2, %tid.x;
	shl.b32 	%r54, %r1, 6;
	add.s32 	%r147, %r54, %r2;
	mov.u32 	%r4, %nctaid.x;
	setp.ge.u32 	%p2, %r147, %r52;
	mov.b32 	%r148, 0;
	@%p2 bra 	$L__BB4_3;
	cvta.to.global.u64 	%rd3, %rd21;
	shl.b32 	%r5, %r4, 6;
	mov.b32 	%r148, 0;
$L__BB4_2:
	mul.wide.u32 	%rd24, %r147, 4;
	add.s64 	%rd25, %rd3, %rd24;
	ld.global.u32 	%r56, [%rd25];
	add.s32 	%r57, %r56, %r148;
	add.s32 	%r58, %r147, 32;
	mul.wide.u32 	%rd26, %r58, 4;
	add.s64 	%rd27, %rd3, %rd26;
	ld.global.u32 	%r59, [%rd27];
	add.s32 	%r148, %r57, %r59;
	add.s32 	%r147, %r147, %r5;
	setp.lt.u32 	%p3, %r147, %r52;
	@%p3 bra 	$L__BB4_2;
$L__BB4_3:
	shl.b32 	%r60, %r1, 5;
	mul.wide.u32 	%rd28, %r60, 4;
	add.s64 	%rd4, %rd2, %rd28;
	setp.eq.s16 	%p4, %rs1, 0;
	mul.wide.u32 	%rd29, %r1, 4;
	add.s64 	%rd5, %rd1, %rd29;
	mul.wide.u32 	%rd30, %r2, 4;
	add.s64 	%rd6, %rd4, %rd30;
	mov.u32 	%r61, _ZZ11reduceBlockILj32EEvPViijbE4lock;
	add.s32 	%r11, %r61, %r2;
	@%p4 bra 	$L__BB4_6;
	ld.volatile.global.u32 	%r62, [%rd6];
	setp.eq.s32 	%p5, %r62, 0;
	@%p5 bra 	$L__BB4_6;
	mov.b16 	%rs2, 1;
	st.volatile.shared.u8 	[%r11], %rs2;
	bra.uni 	$L__BB4_41;
$L__BB4_6:
	setp.lt.u32 	%p6, %r2, 16;
	@%p6 bra 	$L__BB4_8;
	st.volatile.global.u32 	[%rd6], %r148;
$L__BB4_8:
	mov.b16 	%rs3, 0;
	st.volatile.shared.u8 	[%r11], %rs3;
	membar.gl;
	bar.sync 	0;
	setp.gt.u32 	%p8, %r2, 31;
	mov.pred 	%p60, 0;
	@%p8 bra 	$L__BB4_43;
	setp.gt.u32 	%p9, %r2, 15;
	@%p9 bra 	$L__BB4_11;
	ld.volatile.global.u32 	%r63, [%rd6+128];
	add.s32 	%r148, %r63, %r148;
$L__BB4_11:
	and.b32  	%r64, %r2, 24;
	setp.ne.s32 	%p10, %r64, 8;
	@%p10 bra 	$L__BB4_13;
	cvt.u64.u32 	%rd32, %r2;
	ld.volatile.global.u32 	%r66, [%rd6+64];
	add.s32 	%r67, %r66, %r148;
	st.volatile.global.u32 	[%rd6], %r67;
	cvt.u64.u32 	%rd33, %r61;
	cvta.shared.u64 	%rd34, %rd33;
	add.s64 	%rd31, %rd34, %rd32;
	// begin inline asm
	st.relaxed.gpu.u8 [%rd31], 1;
	// end inline asm
	bra.uni 	$L__BB4_15;
$L__BB4_13:
	setp.gt.u32 	%p11, %r2, 7;
	@%p11 bra 	$L__BB4_15;
	ld.volatile.global.u32 	%r65, [%rd6+64];
	add.s32 	%r148, %r65, %r148;
$L__BB4_15:
	setp.gt.u32 	%p12, %r2, 7;
	@%p12 bra 	$L__BB4_18;
	cvt.u64.u32 	%rd35, %r2;
	cvt.u64.u32 	%rd36, %r61;
	cvta.shared.u64 	%rd37, %rd36;
	add.s64 	%rd38, %rd37, %rd35;
	add.s64 	%rd7, %rd38, 8;
$L__BB4_17:
	// begin inline asm
	ld.relaxed.gpu.u8 %r70, [%rd7];
	// end inline asm
	setp.ne.s32 	%p13, %r70, 1;
	@%p13 bra 	$L__BB4_17;
$L__BB4_18:
	and.b32  	%r71, %r2, 28;
	setp.ne.s32 	%p14, %r71, 4;
	@%p14 bra 	$L__BB4_20;
	cvt.u64.u32 	%rd41, %r2;
	ld.volatile.global.u32 	%r73, [%rd6+32];
	add.s32 	%r74, %r73, %r148;
	st.volatile.global.u32 	[%rd6], %r74;
	cvt.u64.u32 	%rd42, %r61;
	cvta.shared.u64 	%rd43, %rd42;
	add.s64 	%rd40, %rd43, %rd41;
	// begin inline asm
	st.relaxed.gpu.u8 [%rd40], 1;
	// end inline asm
	bra.uni 	$L__BB4_22;
$L__BB4_20:
	setp.gt.u32 	%p15, %r2, 3;
	@%p15 bra 	$L__BB4_22;
	ld.volatile.global.u32 	%r72, [%rd6+32];
	add.s32 	%r148, %r72, %r148;
$L__BB4_22:
	setp.gt.u32 	%p16, %r2, 3;
	@%p16 bra 	$L__BB4_25;
	cvt.u64.u32 	%rd44, %r2;
	cvt.u64.u32 	%rd45, %r61;
	cvta.shared.u64 	%rd46, %rd45;
	add.s64 	%rd47, %rd46, %rd44;
	add.s64 	%rd8, %rd47, 4;
$L__BB4_24:
	// begin inline asm
	ld.relaxed.gpu.u8 %r77, [%rd8];
	// end inline asm
	setp.ne.s32 	%p17, %r77, 1;
	@%p17 bra 	$L__BB4_24;
$L__BB4_25:
	and.b32  	%r78, %r2, 30;
	setp.ne.s32 	%p18, %r78, 2;
	@%p18 bra 	$L__BB4_27;
	cvt.u64.u32 	%rd50, %r2;
	ld.volatile.global.u32 	%r80, [%rd6+16];
	add.s32 	%r81, %r80, %r148;
	st.volatile.global.u32 	[%rd6], %r81;
	cvt.u64.u32 	%rd51, %r61;
	cvta.shared.u64 	%rd52, %rd51;
	add.s64 	%rd49, %rd52, %rd50;
	// begin inline asm
	st.relaxed.gpu.u8 [%rd49], 1;
	// end inline asm
	bra.uni 	$L__BB4_29;
$L__BB4_27:
	setp.gt.u32 	%p19, %r2, 1;
	@%p19 bra 	$L__BB4_29;
	ld.volatile.global.u32 	%r79, [%rd6+16];
	add.s32 	%r148, %r79, %r148;
$L__BB4_29:
	setp.gt.u32 	%p20, %r2, 1;
	@%p20 bra 	$L__BB4_32;
	cvt.u64.u32 	%rd53, %r2;
	cvt.u64.u32 	%rd54, %r61;
	cvta.shared.u64 	%rd55, %rd54;
	add.s64 	%rd56, %rd55, %rd53;
	add.s64 	%rd9, %rd56, 2;
$L__BB4_31:
	// begin inline asm
	ld.relaxed.gpu.u8 %r84, [%rd9];
	// end inline asm
	setp.ne.s32 	%p21, %r84, 1;
	@%p21 bra 	$L__BB4_31;
$L__BB4_32:
	setp.eq.s32 	%p22, %r2, 0;
	@%p22 bra 	$L__BB4_35;
	setp.ne.s32 	%p23, %r2, 1;
	@%p23 bra 	$L__BB4_36;
	ld.volatile.global.u32 	%r86, [%rd4+12];
	add.s32 	%r148, %r86, %r148;
	st.volatile.global.u32 	[%rd4+4], %r148;
	cvt.u64.u32 	%rd59, %r61;
	cvta.shared.u64 	%rd60, %rd59;
	add.s64 	%rd58, %rd60, 1;
	// begin inline asm
	st.relaxed.gpu.u8 [%rd58], 1;
	// end inline asm
	bra.uni 	$L__BB4_36;
$L__BB4_35:
	ld.volatile.global.u32 	%r85, [%rd4+8];
	add.s32 	%r148, %r85, %r148;
$L__BB4_36:
	setp.ne.s32 	%p24, %r2, 0;
	@%p24 bra 	$L__BB4_40;
	cvt.u64.u32 	%rd62, %r61;
$L__BB4_38:
	cvta.shared.u64 	%rd63, %rd62;
	add.s64 	%rd61, %rd63, 1;
	// begin inline asm
	ld.relaxed.gpu.u8 %r88, [%rd61];
	// end inline asm
	setp.ne.s32 	%p25, %r88, 1;
	@%p25 bra 	$L__BB4_38;
	ld.volatile.global.u32 	%r90, [%rd4+4];
	add.s32 	%r91, %r90, %r148;
	st.volatile.global.u32 	[%rd4], %r91;
$L__BB4_40:
	// begin inline asm
	fence.acq_rel.sys;
	// end inline asm
$L__BB4_41:
	setp.ne.s32 	%p27, %r2, 0;
	mov.pred 	%p60, 0;
	@%p27 bra 	$L__BB4_43;
	ld.volatile.global.u32 	%r92, [%rd4];
	st.volatile.global.u32 	[%rd5], %r92;
	mov.pred 	%p60, -1;
$L__BB4_43:
	setp.lt.u32 	%p29, %r4, 2;
	@%p29 bra 	$L__BB4_94;
	add.s64 	%rd64, %rd22, %rd29;
	ld.volatile.global.u32 	%r93, [%rd5];
	// begin inline asm
	st.relaxed.gpu.s32 [%rd64], %r93;
	// end inline asm
	not.pred 	%p30, %p60;
	@%p30 bra 	$L__BB4_46;
	atom.global.inc.u32 	%r94, [retirementCount], %r4;
	add.s32 	%r95, %r4, -1;
	setp.eq.s32 	%p31, %r94, %r95;
	selp.u16 	%rs4, 1, 0, %p31;
	st.shared.u8 	[_ZZ16reduceSinglePassILj32ELb1EEvPKiPViS3_jbE6amLast], %rs4;
$L__BB4_46:
	bar.sync 	0;
	ld.shared.u8 	%rs5, [_ZZ16reduceSinglePassILj32ELb1EEvPKiPViS3_jbE6amLast];
	setp.eq.s16 	%p32, %rs5, 0;
	@%p32 bra 	$L__BB4_94;
	setp.ge.u32 	%p33, %r2, %r4;
	mov.b32 	%r162, 0;
	@%p33 bra 	$L__BB4_54;
	not.b32 	%r99, %r2;
	add.s32 	%r100, %r4, %r99;
	shr.u32 	%r101, %r100, 5;
	add.s32 	%r23, %r101, 1;
	and.b32  	%r24, %r23, 3;
	setp.lt.u32 	%p34, %r100, 96;
	mov.b32 	%r162, 0;
	mov.u32 	%r159, %r2;
	@%p34 bra 	$L__BB4_51;
	add.s64 	%rd110, %rd22, %rd30;
	and.b32  	%r103, %r23, 268435452;
	neg.s32 	%r154, %r103;
	mov.b32 	%r162, 0;
	mov.u32 	%r159, %r2;
$L__BB4_50:
	// begin inline asm
	ld.relaxed.gpu.s32 %r104, [%rd110];
	// end inline asm
	add.s32 	%r108, %r104, %r162;
	add.s64 	%rd68, %rd110, 128;
	// begin inline asm
	ld.relaxed.gpu.s32 %r105, [%rd68];
	// end inline asm
	add.s32 	%r109, %r105, %r108;
	add.s64 	%rd69, %rd110, 256;
	// begin inline asm
	ld.relaxed.gpu.s32 %r106, [%rd69];
	// end inline asm
	add.s32 	%r110, %r106, %r109;
	add.s64 	%rd70, %rd110, 384;
	// begin inline asm
	ld.relaxed.gpu.s32 %r107, [%rd70];
	// end inline asm
	add.s32 	%r162, %r107, %r110;
	add.s32 	%r159, %r159, 128;
	add.s64 	%rd110, %rd110, 512;
	add.s32 	%r154, %r154, 4;
	setp.ne.s32 	%p35, %r154, 0;
	@%p35 bra 	$L__BB4_50;
$L__BB4_51:
	setp.eq.s32 	%p36, %r24, 0;
	@%p36 bra 	$L__BB4_54;
	mul.wide.u32 	%rd71, %r159, 4;
	add.s64 	%rd111, %rd22, %rd71;
	neg.s32 	%r160, %r24;
$L__BB4_53:
	.pragma "nounroll";
	// begin inline asm
	ld.relaxed.gpu.s32 %r111, [%rd111];
	// end inline asm
	add.s32 	%r162, %r111, %r162;
	add.s64 	%rd111, %rd111, 128;
	add.s32 	%r160, %r160, 1;
	setp.ne.s32 	%p37, %r160, 0;
	@%p37 bra 	$L__BB4_53;
$L__BB4_54:
	setp.eq.s16 	%p38, %rs1, 0;
	mov.u32 	%r112, %ntid.x;
	shl.b32 	%r113, %r112, 5;
	mul.wide.u32 	%rd73, %r113, 4;
	add.s64 	%rd16, %rd2, %rd73;
	add.s64 	%rd17, %rd16, %rd30;
	@%p38 bra 	$L__BB4_57;
	ld.volatile.global.u32 	%r114, [%rd17];
	setp.eq.s32 	%p39, %r114, 0;
	@%p39 bra 	$L__BB4_57;
	mov.b16 	%rs6, 1;
	st.volatile.shared.u8 	[%r11], %rs6;
	bra.uni 	$L__BB4_92;
$L__BB4_57:
	setp.lt.u32 	%p40, %r2, 16;
	@%p40 bra 	$L__BB4_59;
	st.volatile.global.u32 	[%rd17], %r162;
$L__BB4_59:
	mov.b16 	%rs7, 0;
	st.volatile.shared.u8 	[%r11], %rs7;
	membar.gl;
	bar.sync 	0;
	setp.gt.u32 	%p41, %r2, 31;
	@%p41 bra 	$L__BB4_92;
	setp.gt.u32 	%p42, %r2, 15;
	@%p42 bra 	$L__BB4_62;
	ld.volatile.global.u32 	%r115, [%rd17+128];
	add.s32 	%r162, %r115, %r162;
$L__BB4_62:
	and.b32  	%r116, %r2, 24;
	setp.ne.s32 	%p43, %r116, 8;
	@%p43 bra 	$L__BB4_64;
	cvt.u64.u32 	%rd76, %r2;
	ld.volatile.global.u32 	%r118, [%rd17+64];
	add.s32 	%r119, %r118, %r162;
	st.volatile.global.u32 	[%rd17], %r119;
	cvt.u64.u32 	%rd77, %r61;
	cvta.shared.u64 	%rd78, %rd77;
	add.s64 	%rd75, %rd78, %rd76;
	// begin inline asm
	st.relaxed.gpu.u8 [%rd75], 1;
	// end inline asm
	bra.uni 	$L__BB4_66;
$L__BB4_64:
	setp.gt.u32 	%p44, %r2, 7;
	@%p44 bra 	$L__BB4_66;
	ld.volatile.global.u32 	%r117, [%rd17+64];
	add.s32 	%r162, %r117, %r162;
$L__BB4_66:
	setp.gt.u32 	%p45, %r2, 7;
	@%p45 bra 	$L__BB4_69;
	cvt.u64.u32 	%rd79, %r2;
	cvt.u64.u32 	%rd80, %r61;
	cvta.shared.u64 	%rd81, %rd80;
	add.s64 	%rd82, %rd81, %rd79;
	add.s64 	%rd18, %rd82, 8;
$L__BB4_68:
	// begin inline asm
	ld.relaxed.gpu.u8 %r122, [%rd18];
	// end inline asm
	setp.ne.s32 	%p46, %r122, 1;
	@%p46 bra 	$L__BB4_68;
$L__BB4_69:
	and.b32  	%r123, %r2, 28;
	setp.ne.s32 	%p47, %r123, 4;
	@%p47 bra 	$L__BB4_71;
	cvt.u64.u32 	%rd85, %r2;
	ld.volatile.global.u32 	%r125, [%rd17+32];
	add.s32 	%r126, %r125, %r162;
	st.volatile.global.u32 	[%rd17], %r126;
	cvt.u64.u32 	%rd86, %r61;
	cvta.shared.u64 	%rd87, %rd86;
	add.s64 	%rd84, %rd87, %rd85;
	// begin inline asm
	st.relaxed.gpu.u8 [%rd84], 1;
	// end inline asm
	bra.uni 	$L__BB4_73;
$L__BB4_71:
	setp.gt.u32 	%p48, %r2, 3;
	@%p48 bra 	$L__BB4_73;
	ld.volatile.global.u32 	%r124, [%rd17+32];
	add.s32 	%r162, %r124, %r162;
$L__BB4_73:
	setp.gt.u32 	%p49, %r2, 3;
	@%p49 bra 	$L__BB4_76;
	cvt.u64.u32 	%rd88, %r2;
	cvt.u64.u32 	%rd89, %r61;
	cvta.shared.u64 	%rd90, %rd89;
	add.s64 	%rd91, %rd90, %rd88;
	add.s64 	%rd19, %rd91, 4;
$L__BB4_75:
	// begin inline asm
	ld.relaxed.gpu.u8 %r129, [%rd19];
	// end inline asm
	setp.ne.s32 	%p50, %r129, 1;
	@%p50 bra 	$L__BB4_75;
$L__BB4_76:
	and.b32  	%r130, %r2, 30;
	setp.ne.s32 	%p51, %r130, 2;
	@%p51 bra 	$L__BB4_78;
	cvt.u64.u32 	%rd94, %r2;
	ld.volatile.global.u32 	%r132, [%rd17+16];
	add.s32 	%r133, %r132, %r162;
	st.volatile.global.u32 	[%rd17], %r133;
	cvt.u64.u32 	%rd95, %r61;
	cvta.shared.u64 	%rd96, %rd95;
	add.s64 	%rd93, %rd96, %rd94;
	// begin inline asm
	st.relaxed.gpu.u8 [%rd93], 1;
	// end inline asm
	bra.uni 	$L__BB4_80;
$L__BB4_78:
	setp.gt.u32 	%p52, %r2, 1;
	@%p52 bra 	$L__BB4_80;
	ld.volatile.global.u32 	%r131, [%rd17+16];
	add.s32 	%r162, %r131, %r162;
$L__BB4_80:
	setp.gt.u32 	%p53, %r2, 1;
	@%p53 bra 	$L__BB4_83;
	cvt.u64.u32 	%rd97, %r2;
	cvt.u64.u32 	%rd98, %r61;
	cvta.shared.u64 	%rd99, %rd98;
	add.s64 	%rd100, %rd99, %rd97;
	add.s64 	%rd20, %rd100, 2;
$L__BB4_82:
	// begin inline asm
	ld.relaxed.gpu.u8 %r136, [%rd20];
	// end inline asm
	setp.ne.s32 	%p54, %r136, 1;
	@%p54 bra 	$L__BB4_82;
$L__BB4_83:
	setp.eq.s32 	%p55, %r2, 0;
	@%p55 bra 	$L__BB4_86;
	setp.ne.s32 	%p56, %r2, 1;
	@%p56 bra 	$L__BB4_87;
	ld.volatile.global.u32 	%r138, [%rd16+12];
	add.s32 	%r162, %r138, %r162;
	st.volatile.global.u32 	[%rd16+4], %r162;
	cvt.u64.u32 	%rd103, %r61;
	cvta.shared.u64 	%rd104, %rd103;
	add.s64 	%rd102, %rd104, 1;
	// begin inline asm
	st.relaxed.gpu.u8 [%rd102], 1;
	// end inline asm
	bra.uni 	$L__BB4_87;
$L__BB4_86:
	ld.volatile.global.u32 	%r137, [%rd16+8];
	add.s32 	%r162, %r137, %r162;
$L__BB4_87:
	@%p30 bra 	$L__BB4_91;
	cvt.u64.u32 	%rd106, %r61;
$L__BB4_89:
	cvta.shared.u64 	%rd107, %rd106;
	add.s64 	%rd105, %rd107, 1;
	// begin inline asm
	ld.relaxed.gpu.u8 %r140, [%rd105];
	// end inline asm
	setp.ne.s32 	%p58, %r140, 1;
	@%p58 bra 	$L__BB4_89;
	ld.volatile.global.u32 	%r142, [%rd16+4];
	add.s32 	%r143, %r142, %r162;
	st.volatile.global.u32 	[%rd16], %r143;
$L__BB4_91:
	// begin inline asm
	fence.acq_rel.sys;
	// end inline asm
$L__BB4_92:
	@%p30 bra 	$L__BB4_94;
	ld.volatile.global.u32 	%r144, [%rd16];
	mul.wide.u32 	%rd108, %r4, 4;
	add.s64 	%rd109, %rd1, %rd108;
	st.volatile.global.u32 	[%rd109], %r144;
	mov.b32 	%r145, 0;
	st.global.u32 	[retirementCount], %r145;
$L__BB4_94:
	ret;

}
	// .globl	_Z16reduceSinglePassILj16ELb1EEvPKiPViS3_jb
.visible .entry _Z16reduceSinglePassILj16ELb1EEvPKiPViS3_jb(
	.param .u64 .ptr .align 1 _Z16reduceSinglePassILj16ELb1EEvPKiPViS3_jb_param_0,
	.param .u64 .ptr .align 1 _Z16reduceSinglePassILj16ELb1EEvPKiPViS3_jb_param_1,
	.param .u64 .ptr .align 1 _Z16reduceSinglePassILj16ELb1EEvPKiPViS3_jb_param_2,
	.param .u32 _Z16reduceSinglePassILj16ELb1EEvPKiPViS3_jb_param_3,
	.param .u8 _Z16reduceSinglePassILj16ELb1EEvPKiPViS3_jb_param_4
)
{
	.reg .pred 	%p<55>;
	.reg .b16 	%rs<8>;
	.reg .b32 	%r<152>;
	.reg .b64 	%rd<92>;
	// demoted variable
	.shared .align 1 .u8 _ZZ16reduceSinglePassILj16ELb1EEvPKiPViS3_jbE6amLast;
	ld.param.u64 	%rd19, [_Z16reduceSinglePassILj16ELb1EEvPKiPViS3_jb_param_0];
	ld.param.u64 	%rd20, [_Z16reduceSinglePassILj16ELb1EEvPKiPViS3_jb_param_1];
	ld.param.u64 	%rd21, [_Z16reduceSinglePassILj16ELb1EEvPKiPViS3_jb_param_2];
	ld.param.u32 	%r50, [_Z16reduceSinglePassILj16ELb1EEvPKiPViS3_jb_param_3];
	ld.param.s8 	%rs1, [_Z16reduceSinglePassILj16ELb1EEvPKiPViS3_jb_param_4];
	cvta.to.global.u64 	%rd1, %rd20;
	cvta.to.global.u64 	%rd2, %rd21;
	mov.u32 	%r1, %ctaid.x;
	mov.u32 	%r2, %tid.x;
	shl.b32 	%r52, %r1, 5;
	add.s32 	%r133, %r52, %r2;
	mov.u32 	%r4, %nctaid.x;
	setp.ge.u32 	%p2, %r133, %r50;
	mov.b32 	%r134, 0;
	@%p2 bra 	$L__BB5_3;
	cvta.to.global.u64 	%rd3, %rd19;
	shl.b32 	%r5, %r4, 5;
	mov.b32 	%r134, 0;
$L__BB5_2:
	mul.wide.u32 	%rd22, %r133, 4;
	add.s64 	%rd23, %rd3, %rd22;
	ld.global.u32 	%r54, [%rd23];
	add.s32 	%r55, %r54, %r134;
	add.s32 	%r56, %r133, 16;
	mul.wide.u32 	%rd24, %r56, 4;
	add.s64 	%rd25, %rd3, %rd24;
	ld.global.u32 	%r57, [%rd25];
	add.s32 	%r134, %r55, %r57;
	add.s32 	%r133, %r133, %r5;
	setp.lt.u32 	%p3, %r133, %r50;
	@%p3 bra 	$L__BB5_2;
$L__BB5_3:
	shl.b32 	%r58, %r1, 4;
	mul.wide.u32 	%rd26, %r58, 4;
	add.s64 	%rd4, %rd2, %rd26;
	setp.eq.s16 	%p4, %rs1, 0;
	mul.wide.u32 	%rd27, %r1, 4;
	add.s64 	%rd5, %rd1, %rd27;
	mul.wide.u32 	%rd28, %r2, 4;
	add.s64 	%rd6, %rd4, %rd28;
	mov.u32 	%r59, _ZZ11reduceBlockILj16EEvPViijbE4lock;
	add.s32 	%r11, %r59, %r2;
	@%p4 bra 	$L__BB5_6;
	ld.volatile.global.u32 	%r60, [%rd6];
	setp.eq.s32 	%p5, %r60, 0;
	@%p5 bra 	$L__BB5_6;
	mov.b16 	%rs2, 1;
	st.volatile.shared.u8 	[%r11], %rs2;
	bra.uni 	$L__BB5_35;
$L__BB5_6:
	setp.lt.u32 	%p6, %r2, 8;
	@%p6 bra 	$L__BB5_8;
	st.volatile.global.u32 	[%rd6], %r134;
$L__BB5_8:
	mov.b16 	%rs3, 0;
	st.volatile.shared.u8 	[%r11], %rs3;
	membar.gl;
	bar.sync 	0;
	setp.gt.u32 	%p8, %r2, 31;
	mov.pred 	%p54, 0;
	@%p8 bra 	$L__BB5_37;
	setp.gt.u32 	%p9, %r2, 15;
	@%p9 bra 	$L__BB5_12;
	ld.volatile.global.u32 	%r61, [%rd6+128];
	add.s32 	%r134, %r61, %r134;
	setp.gt.u32 	%p10, %r2, 7;
	@%p10 bra 	$L__BB5_12;
	ld.volatile.global.u32 	%r62, [%rd6+64];
	add.s32 	%r134, %r62, %r134;
$L__BB5_12:
	and.b32  	%r63, %r2, 28;
	setp.ne.s32 	%p11, %r63, 4;
	@%p11 bra 	$L__BB5_14;
	cvt.u64.u32 	%rd30, %r2;
	ld.volatile.global.u32 	%r65, [%rd6+32];
	add.s32 	%r66, %r65, %r134;
	st.volatile.global.u32 	[%rd6], %r66;
	cvt.u64.u32 	%rd31, %r59;
	cvta.shared.u64 	%rd32, %rd31;
	add.s64 	%rd29, %rd32, %rd30;
	// begin inline asm
	st.relaxed.gpu.u8 [%rd29], 1;
	// end inline asm
	bra.uni 	$L__BB5_16;
$L__BB5_14:
	setp.gt.u32 	%p12, %r2, 3;
	@%p12 bra 	$L__BB5_16;
	ld.volatile.global.u32 	%r64, [%rd6+32];
	add.s32 	%r134, %r64, %r134;
$L__BB5_16:
	setp.gt.u32 	%p13, %r2, 3;
	@%p13 bra 	$L__BB5_19;
	cvt.u64.u32 	%rd33, %r2;
	cvt.u64.u32 	%rd34, %r59;
	cvta.shared.u64 	%rd35, %rd34;
	add.s64 	%rd36, %rd35, %rd33;
	add.s64 	%rd7, %rd36, 4;
$L__BB5_18:
	// begin inline asm
	ld.relaxed.gpu.u8 %r69, [%rd7];
	// end inline asm
	setp.ne.s32 	%p14, %r69, 1;
	@%p14 bra 	$L__BB5_18;
$L__BB5_19:
	and.b32  	%r70, %r2, 30;
	setp.ne.s32 	%p15, %r70, 2;
	@%p15 bra 	$L__BB5_21;
	cvt.u64.u32 	%rd39, %r2;
	ld.volatile.global.u32 	%r72, [%rd6+16];
	add.s32 	%r73, %r72, %r134;
	st.volatile.global.u32 	[%rd6], %r73;
	cvt.u64.u32 	%rd40, %r59;
	cvta.shared.u64 	%rd41, %rd40;
	add.s64 	%rd38, %rd41, %rd39;
	// begin inline asm
	st.relaxed.gpu.u8 [%rd38], 1;
	// end inline asm
	bra.uni 	$L__BB5_23;
$L__BB5_21:
	setp.gt.u32 	%p16, %r2, 1;
	@%p16 bra 	$L__BB5_23;
	ld.volatile.global.u32 	%r71, [%rd6+16];
	add.s32 	%r134, %r71, %r134;
$L__BB5_23:
	setp.gt.u32 	%p17, %r2, 1;
	@%p17 bra 	$L__BB5_26;
	cvt.u64.u32 	%rd42, %r2;
	cvt.u64.u32 	%rd43, %r59;
	cvta.shared.u64 	%rd44, %rd43;
	add.s64 	%rd45, %rd44, %rd42;
	add.s64 	%rd8, %rd45, 2;
$L__BB5_25:
	// begin inline asm
	ld.relaxed.gpu.u8 %r76, [%rd8];
	// end inline asm
	setp.ne.s32 	%p18, %r76, 1;
	@%p18 bra 	$L__BB5_25;
$L__BB5_26:
	setp.eq.s32 	%p19, %r2, 0;
	@%p19 bra 	$L__BB5_29;
	setp.ne.s32 	%p20, %r2, 1;
	@%p20 bra 	$L__BB5_30;
	ld.volatile.global.u32 	%r78, [%rd4+12];
	add.s32 	%r134, %r78, %r134;
	st.volatile.global.u32 	[%rd4+4], %r134;
	cvt.u64.u32 	%rd48, %r59;
	cvta.shared.u64 	%rd49, %rd48;
	add.s64 	%rd47, %rd49, 1;
	// begin inline asm
	st.relaxed.gpu.u8 [%rd47], 1;
	// end inline asm
	bra.uni 	$L__BB5_30;
$L__BB5_29:
	ld.volatile.global.u32 	%r77, [%rd4+8];
	add.s32 	%r134, %r77, %r134;
$L__BB5_30:
	setp.ne.s32 	%p21, %r2, 0;
	@%p21 bra 	$L__BB5_34;
	cvt.u64.u32 	%rd51, %r59;
$L__BB5_32:
	cvta.shared.u64 	%rd52, %rd51;
	add.s64 	%rd50, %rd52, 1;
	// begin inline asm
	ld.relaxed.gpu.u8 %r80, [%rd50];
	// end inline asm
	setp.ne.s32 	%p22, %r80, 1;
	@%p22 bra 	$L__BB5_32;
	ld.volatile.global.u32 	%r82, [%rd4+4];
	add.s32 	%r83, %r82, %r134;
	st.volatile.global.u32 	[%rd4], %r83;
$L__BB5_34:
	// begin inline asm
	fence.acq_rel.sys;
	// end inline asm
$L__BB5_35:
	setp.ne.s32 	%p24, %r2, 0;
	mov.pred 	%p54, 0;
	@%p24 bra 	$L__BB5_37;
	ld.volatile.global.u32 	%r84, [%rd4];
	st.volatile.global.u32 	[%rd5], %r84;
	mov.pred 	%p54, -1;
$L__BB5_37:
	setp.lt.u32 	%p26, %r4, 2;
	@%p26 bra 	$L__BB5_82;
	add.s64 	%rd53, %rd20, %rd27;
	ld.volatile.global.u32 	%r85, [%rd5];
	// begin inline asm
	st.relaxed.gpu.s32 [%rd53], %r85;
	// end inline asm
	not.pred 	%p27, %p54;
	@%p27 bra 	$L__BB5_40;
	atom.global.inc.u32 	%r86, [retirementCount], %r4;
	add.s32 	%r87, %r4, -1;
	setp.eq.s32 	%p28, %r86, %r87;
	selp.u16 	%rs4, 1, 0, %p28;
	st.shared.u8 	[_ZZ16reduceSinglePassILj16ELb1EEvPKiPViS3_jbE6amLast], %rs4;
$L__BB5_40:
	bar.sync 	0;
	ld.shared.u8 	%rs5, [_ZZ16reduceSinglePassILj16ELb1EEvPKiPViS3_jbE6amLast];
	setp.eq.s16 	%p29, %rs5, 0;
	@%p29 bra 	$L__BB5_82;
	setp.ge.u32 	%p30, %r2, %r4;
	mov.b32 	%r147, 0;
	@%p30 bra 	$L__BB5_48;
	not.b32 	%r91, %r2;
	add.s32 	%r92, %r4, %r91;
	shr.u32 	%r93, %r92, 4;
	add.s32 	%r22, %r93, 1;
	and.b32  	%r23, %r22, 3;
	setp.lt.u32 	%p31, %r92, 48;
	mov.b32 	%r147, 0;
	mov.u32 	%r144, %r2;
	@%p31 bra 	$L__BB5_45;
	add.s64 	%rd90, %rd20, %rd28;
	and.b32  	%r95, %r22, 536870908;
	neg.s32 	%r139, %r95;
	mov.b32 	%r147, 0;
	mov.u32 	%r144, %r2;
$L__BB5_44:
	// begin inline asm
	ld.relaxed.gpu.s32 %r96, [%rd90];
	// end inline asm
	add.s32 	%r100, %r96, %r147;
	add.s64 	%rd57, %rd90, 64;
	// begin inline asm
	ld.relaxed.gpu.s32 %r97, [%rd57];
	// end inline asm
	add.s32 	%r101, %r97, %r100;
	add.s64 	%rd58, %rd90, 128;
	// begin inline asm
	ld.relaxed.gpu.s32 %r98, [%rd58];
	// end inline asm
	add.s32 	%r102, %r98, %r101;
	add.s64 	%rd59, %rd90, 192;
	// begin inline asm
	ld.relaxed.gpu.s32 %r99, [%rd59];
	// end inline asm
	add.s32 	%r147, %r99, %r102;
	add.s32 	%r144, %r144, 64;
	add.s64 	%rd90, %rd90, 256;
	add.s32 	%r139, %r139, 4;
	setp.ne.s32 	%p32, %r139, 0;
	@%p32 bra 	$L__BB5_44;
$L__BB5_45:
	setp.eq.s32 	%p33, %r23, 0;
	@%p33 bra 	$L__BB5_48;
	mul.wide.u32 	%rd60, %r144, 4;
	add.s64 	%rd91, %rd20, %rd60;
	neg.s32 	%r145, %r23;
$L__BB5_47:
	.pragma "nounroll";
	// begin inline asm
	ld.relaxed.gpu.s32 %r103, [%rd91];
	// end inline asm
	add.s32 	%r147, %r103, %r147;
	add.s64 	%rd91, %rd91, 64;
	add.s32 	%r145, %r145, 1;
	setp.ne.s32 	%p34, %r145, 0;
	@%p34 bra 	$L__BB5_47;
$L__BB5_48:
	setp.eq.s16 	%p35, %rs1, 0;
	mov.u32 	%r104, %ntid.x;
	shl.b32 	%r105, %r104, 4;
	mul.wide.u32 	%rd62, %r105, 4;
	add.s64 	%rd15, %rd2, %rd62;
	add.s64 	%rd16, %rd15, %rd28;
	@%p35 bra 	$L__BB5_51;
	ld.volatile.global.u32 	%r106, [%rd16];
	setp.eq.s32 	%p36, %r106, 0;
	@%p36 bra 	$L__BB5_51;
	mov.b16 	%rs6, 1;
	st.volatile.shared.u8 	[%r11], %rs6;
	bra.uni 	$L__BB5_80;
$L__BB5_51:
	setp.lt.u32 	%p37, %r2, 8;
	@%p37 bra 	$L__BB5_53;
	st.volatile.global.u32 	[%rd16], %r147;
$L__BB5_53:
	mov.b16 	%rs7, 0;
	st.volatile.shared.u8 	[%r11], %rs7;
	membar.gl;
	bar.sync 	0;
	setp.gt.u32 	%p38, %r2, 31;
	@%p38 bra 	$L__BB5_80;
	setp.gt.u32 	%p39, %r2, 15;
	@%p39 bra 	$L__BB5_57;
	ld.volatile.global.u32 	%r107, [%rd16+128];
	add.s32 	%r147, %r107, %r147;
	setp.gt.u32 	%p40, %r2, 7;
	@%p40 bra 	$L__BB5_57;
	ld.volatile.global.u32 	%r108, [%rd16+64];
	add.s32 	%r147, %r108, %r147;
$L__BB5_57:
	and.b32  	%r109, %r2, 28;
	setp.ne.s32 	%p41, %r109, 4;
	@%p41 bra 	$L__BB5_59;
	cvt.u64.u32 	%rd65, %r2;
	ld.volatile.global.u32 	%r111, [%rd16+32];
	add.s32 	%r112, %r111, %r147;
	st.volatile.global.u32 	[%rd16], %r112;
	cvt.u64.u32 	%rd66, %r59;
	cvta.shared.u64 	%rd67, %rd66;
	add.s64 	%rd64, %rd67, %rd65;
	// begin inline asm
	st.relaxed.gpu.u8 [%rd64], 1;
	// end inline asm
	bra.uni 	$L__BB5_61;
$L__BB5_59:
	setp.gt.u32 	%p42, %r2, 3;
	@%p42 bra 	$L__BB5_61;
	ld.volatile.global.u32 	%r110, [%rd16+32];
	add.s32 	%r147, %r110, %r147;
$L__BB5_61:
	setp.gt.u32 	%p43, %r2, 3;
	@%p43 bra 	$L__BB5_64;
	cvt.u64.u32 	%rd68, %r2;
	cvt.u64.u32 	%rd69, %r59;
	cvta.shared.u64 	%rd70, %rd69;
	add.s64 	%rd71, %rd70, %rd68;
	add.s64 	%rd17, %rd71, 4;
$L__BB5_63:
	// begin inline asm
	ld.relaxed.gpu.u8 %r115, [%rd17];
	// end inline asm
	setp.ne.s32 	%p44, %r115, 1;
	@%p44 bra 	$L__BB5_63;
$L__BB5_64:
	and.b32  	%r116, %r2, 30;
	setp.ne.s32 	%p45, %r116, 2;
	@%p45 bra 	$L__BB5_66;
	cvt.u64.u32 	%rd74, %r2;
	ld.volatile.global.u32 	%r118, [%rd16+16];
	add.s32 	%r119, %r118, %r147;
	st.volatile.global.u32 	[%rd16], %r119;
	cvt.u64.u32 	%rd75, %r59;
	cvta.shared.u64 	%rd76, %rd75;
	add.s64 	%rd73, %rd76, %rd74;
	// begin inline asm
	st.relaxed.gpu.u8 [%rd73], 1;
	// end inline asm
	bra.uni 	$L__BB5_68;
$L__BB5_66:
	setp.gt.u32 	%p46, %r2, 1;
	@%p46 bra 	$L__BB5_68;
	ld.volatile.global.u32 	%r117, [%rd16+16];
	add.s32 	%r147, %r117, %r147;
$L__BB5_68:
	setp.gt.u32 	%p47, %r2, 1;
	@%p47 bra 	$L__BB5_71;
	cvt.u64.u32 	%rd77, %r2;
	cvt.u64.u32 	%rd78, %r59;
	cvta.shared.u64 	%rd79, %rd78;
	add.s64 	%rd80, %rd79, %rd77;
	add.s64 	%rd18, %rd80, 2;
$L__BB5_70:
	// begin inline asm
	ld.relaxed.gpu.u8 %r122, [%rd18];
	// end inline asm
	setp.ne.s32 	%p48, %r122, 1;
	@%p48 bra 	$L__BB5_70;
$L__BB5_71:
	setp.eq.s32 	%p49, %r2, 0;
	@%p49 bra 	$L__BB5_74;
	setp.ne.s32 	%p50, %r2, 1;
	@%p50 bra 	$L__BB5_75;
	ld.volatile.global.u32 	%r124, [%rd15+12];
	add.s32 	%r147, %r124, %r147;
	st.volatile.global.u32 	[%rd15+4], %r147;
	cvt.u64.u32 	%rd83, %r59;
	cvta.shared.u64 	%rd84, %rd83;
	add.s64 	%rd82, %rd84, 1;
	// begin inline asm
	st.relaxed.gpu.u8 [%rd82], 1;
	// end inline asm
	bra.uni 	$L__BB5_75;
$L__BB5_74:
	ld.volatile.global.u32 	%r123, [%rd15+8];
	add.s32 	%r147, %r123, %r147;
$L__BB5_75:
	@%p27 bra 	$L__BB5_79;
	cvt.u64.u32 	%rd86, %r59;
$L__BB5_77:
	cvta.shared.u64 	%rd87, %rd86;
	add.s64 	%rd85, %rd87, 1;
	// begin inline asm
	ld.relaxed.gpu.u8 %r126, [%rd85];
	// end inline asm
	setp.ne.s32 	%p52, %r126, 1;
	@%p52 bra 	$L__BB5_77;
	ld.volatile.global.u32 	%r128, [%rd15+4];
	add.s32 	%r129, %r128, %r147;
	st.volatile.global.u32 	[%rd15], %r129;
$L__BB5_79:
	// begin inline asm
	fence.acq_rel.sys;
	// end inline asm
$L__BB5_80:
	@%p27 bra 	$L__BB5_82;
	ld.volatile.global.u32 	%r130, [%rd15];
	mul.wide.u32 	%rd88, %r4, 4;
	add.s64 	%rd89, %rd1, %rd88;
	st.volatile.global.u32 	[%rd89], %r130;
	mov.b32 	%r131, 0;
	st.global.u32 	[retirementCount], %r131;
$L__BB5_82:
	ret;

}
	// .globl	_Z16reduceSinglePassILj8ELb1EEvPKiPViS3_jb
.visible .entry _Z16reduceSinglePassILj8ELb1EEvPKiPViS3_jb(
	.param .u64 .ptr .align 1 _Z16reduceSinglePassILj8ELb1EEvPKiPViS3_jb_param_0,
	.param .u64 .ptr .align 1 _Z16reduceSinglePassILj8ELb1EEvPKiPViS3_jb_param_1,
	.param .u64 .ptr .align 1 _Z16reduceSinglePassILj8ELb1EEvPKiPViS3_jb_param_2,
	.param .u32 _Z16reduceSinglePassILj8ELb1EEvPKiPViS3_jb_param_3,
	.param .u8 _Z16reduceSinglePassILj8ELb1EEvPKiPViS3_jb_param_4
)
{
	.reg .pred 	%p<49>;
	.reg .b16 	%rs<8>;
	.reg .b32 	%r<136>;
	.reg .b64 	%rd<72>;
	// demoted variable
	.shared .align 1 .u8 _ZZ16reduceSinglePassILj8ELb1EEvPKiPViS3_jbE6amLast;
	ld.param.u64 	%rd17, [_Z16reduceSinglePassILj8ELb1EEvPKiPViS3_jb_param_0];
	ld.param.u64 	%rd18, [_Z16reduceSinglePassILj8ELb1EEvPKiPViS3_jb_param_1];
	ld.param.u64 	%rd19, [_Z16reduceSinglePassILj8ELb1EEvPKiPViS3_jb_param_2];
	ld.param.u32 	%r48, [_Z16reduceSinglePassILj8ELb1EEvPKiPViS3_jb_param_3];
	ld.param.s8 	%rs1, [_Z16reduceSinglePassILj8ELb1EEvPKiPViS3_jb_param_4];
	cvta.to.global.u64 	%rd1, %rd18;
	cvta.to.global.u64 	%rd2, %rd19;
	mov.u32 	%r1, %ctaid.x;
	mov.u32 	%r2, %tid.x;
	shl.b32 	%r50, %r1, 4;
	add.s32 	%r119, %r50, %r2;
	mov.u32 	%r4, %nctaid.x;
	setp.ge.u32 	%p2, %r119, %r48;
	mov.b32 	%r121, 0;
	@%p2 bra 	$L__BB6_3;
	cvta.to.global.u64 	%rd3, %rd17;
	shl.b32 	%r5, %r4, 4;
	mov.b32 	%r121, 0;
$L__BB6_2:
	mul.wide.u32 	%rd20, %r119, 4;
	add.s64 	%rd21, %rd3, %rd20;
	ld.global.u32 	%r52, [%rd21];
	add.s32 	%r53, %r52, %r121;
	add.s32 	%r54, %r119, 8;
	mul.wide.u32 	%rd22, %r54, 4;
	add.s64 	%rd23, %rd3, %rd22;
	ld.global.u32 	%r55, [%rd23];
	add.s32 	%r121, %r53, %r55;
	add.s32 	%r119, %r119, %r5;
	setp.lt.u32 	%p3, %r119, %r48;
	@%p3 bra 	$L__BB6_2;
$L__BB6_3:
	shl.b32 	%r56, %r1, 3;
	mul.wide.u32 	%rd24, %r56, 4;
	add.s64 	%rd4, %rd2, %rd24;
	setp.eq.s16 	%p4, %rs1, 0;
	mul.wide.u32 	%rd25, %r1, 4;
	add.s64 	%rd5, %rd1, %rd25;
	mul.wide.u32 	%rd26, %r2, 4;
	add.s64 	%rd6, %rd4, %rd26;
	mov.u32 	%r57, _ZZ11reduceBlockILj8EEvPViijbE4lock;
	add.s32 	%r11, %r57, %r2;
	@%p4 bra 	$L__BB6_6;
	ld.volatile.global.u32 	%r58, [%rd6];
	setp.eq.s32 	%p5, %r58, 0;
	@%p5 bra 	$L__BB6_6;
	mov.b16 	%rs2, 1;
	st.volatile.shared.u8 	[%r11], %rs2;
	bra.uni 	$L__BB6_29;
$L__BB6_6:
	setp.lt.u32 	%p6, %r2, 4;
	@%p6 bra 	$L__BB6_8;
	st.volatile.global.u32 	[%rd6], %r121;
$L__BB6_8:
	mov.b16 	%rs3, 0;
	st.volatile.shared.u8 	[%r11], %rs3;
	membar.gl;
	bar.sync 	0;
	setp.gt.u32 	%p8, %r2, 31;
	mov.pred 	%p48, 0;
	@%p8 bra 	$L__BB6_31;
	setp.gt.u32 	%p9, %r2, 15;
	@%p9 bra 	$L__BB6_13;
	ld.volatile.global.u32 	%r59, [%rd6+128];
	add.s32 	%r121, %r59, %r121;
	setp.gt.u32 	%p10, %r2, 7;
	@%p10 bra 	$L__BB6_13;
	ld.volatile.global.u32 	%r60, [%rd6+64];
	add.s32 	%r121, %r60, %r121;
	setp.gt.u32 	%p11, %r2, 3;
	@%p11 bra 	$L__BB6_13;
	ld.volatile.global.u32 	%r61, [%rd6+32];
	add.s32 	%r121, %r61, %r121;
$L__BB6_13:
	and.b32  	%r62, %r2, 30;
	setp.ne.s32 	%p12, %r62, 2;
	@%p12 bra 	$L__BB6_15;
	cvt.u64.u32 	%rd28, %r2;
	ld.volatile.global.u32 	%r64, [%rd6+16];
	add.s32 	%r65, %r64, %r121;
	st.volatile.global.u32 	[%rd6], %r65;
	cvt.u64.u32 	%rd29, %r57;
	cvta.shared.u64 	%rd30, %rd29;
	add.s64 	%rd27, %rd30, %rd28;
	// begin inline asm
	st.relaxed.gpu.u8 [%rd27], 1;
	// end inline asm
	bra.uni 	$L__BB6_17;
$L__BB6_15:
	setp.gt.u32 	%p13, %r2, 1;
	@%p13 bra 	$L__BB6_17;
	ld.volatile.global.u32 	%r63, [%rd6+16];
	add.s32 	%r121, %r63, %r121;
$L__BB6_17:
	setp.gt.u32 	%p14, %r2, 1;
	@%p14 bra 	$L__BB6_20;
	cvt.u64.u32 	%rd31, %r2;
	cvt.u64.u32 	%rd32, %r57;
	cvta.shared.u64 	%rd33, %rd32;
	add.s64 	%rd34, %rd33, %rd31;
	add.s64 	%rd7, %rd34, 2;
$L__BB6_19:
	// begin inline asm
	ld.relaxed.gpu.u8 %r68, [%rd7];
	// end inline asm
	setp.ne.s32 	%p15, %r68, 1;
	@%p15 bra 	$L__BB6_19;
$L__BB6_20:
	setp.eq.s32 	%p16, %r2, 0;
	@%p16 bra 	$L__BB6_23;
	setp.ne.s32 	%p17, %r2, 1;
	@%p17 bra 	$L__BB6_24;
	ld.volatile.global.u32 	%r70, [%rd4+12];
	add.s32 	%r121, %r70, %r121;
	st.volatile.global.u32 	[%rd4+4], %r121;
	cvt.u64.u32 	%rd37, %r57;
	cvta.shared.u64 	%rd38, %rd37;
	add.s64 	%rd36, %rd38, 1;
	// begin inline asm
	st.relaxed.gpu.u8 [%rd36], 1;
	// end inline asm
	bra.uni 	$L__BB6_24;
$L__BB6_23:
	ld.volatile.global.u32 	%r69, [%rd4+8];
	add.s32 	%r121, %r69, %r121;
$L__BB6_24:
	setp.ne.s32 	%p18, %r2, 0;
	@%p18 bra 	$L__BB6_28;
	cvt.u64.u32 	%rd40, %r57;
$L__BB6_26:
	cvta.shared.u64 	%rd41, %rd40;
	add.s64 	%rd39, %rd41, 1;
	// begin inline asm
	ld.relaxed.gpu.u8 %r72, [%rd39];
	// end inline asm
	setp.ne.s32 	%p19, %r72, 1;
	@%p19 bra 	$L__BB6_26;
	ld.volatile.global.u32 	%r74, [%rd4+4];
	add.s32 	%r75, %r74, %r121;
	st.volatile.global.u32 	[%rd4], %r75;
$L__BB6_28:
	// begin inline asm
	fence.acq_rel.sys;
	// end inline asm
$L__BB6_29:
	setp.ne.s32 	%p21, %r2, 0;
	mov.pred 	%p48, 0;
	@%p21 bra 	$L__BB6_31;
	ld.volatile.global.u32 	%r76, [%rd4];
	st.volatile.global.u32 	[%rd5], %r76;
	mov.pred 	%p48, -1;
$L__BB6_31:
	setp.lt.u32 	%p23, %r4, 2;
	@%p23 bra 	$L__BB6_70;
	add.s64 	%rd42, %rd18, %rd25;
	ld.volatile.global.u32 	%r77, [%rd5];
	// begin inline asm
	st.relaxed.gpu.s32 [%rd42], %r77;
	// end inline asm
	not.pred 	%p24, %p48;
	@%p24 bra 	$L__BB6_34;
	atom.global.inc.u32 	%r78, [retirementCount], %r4;
	add.s32 	%r79, %r4, -1;
	setp.eq.s32 	%p25, %r78, %r79;
	selp.u16 	%rs4, 1, 0, %p25;
	st.shared.u8 	[_ZZ16reduceSinglePassILj8ELb1EEvPKiPViS3_jbE6amLast], %rs4;
$L__BB6_34:
	bar.sync 	0;
	ld.shared.u8 	%rs5, [_ZZ16reduceSinglePassILj8ELb1EEvPKiPViS3_jbE6amLast];
	setp.eq.s16 	%p26, %rs5, 0;
	@%p26 bra 	$L__BB6_70;
	setp.ge.u32 	%p27, %r2, %r4;
	mov.b32 	%r132, 0;
	@%p27 bra 	$L__BB6_42;
	not.b32 	%r83, %r2;
	add.s32 	%r84, %r4, %r83;
	shr.u32 	%r85, %r84, 3;
	add.s32 	%r21, %r85, 1;
	and.b32  	%r22, %r21, 3;
	setp.lt.u32 	%p28, %r84, 24;
	mov.b32 	%r132, 0;
	mov.u32 	%r129, %r2;
	@%p28 bra 	$L__BB6_39;
	add.s64 	%rd70, %rd18, %rd26;
	and.b32  	%r87, %r21, 1073741820;
	neg.s32 	%r124, %r87;
	mov.b32 	%r132, 0;
	mov.u32 	%r129, %r2;
$L__BB6_38:
	// begin inline asm
	ld.relaxed.gpu.s32 %r88, [%rd70];
	// end inline asm
	add.s32 	%r92, %r88, %r132;
	add.s64 	%rd46, %rd70, 32;
	// begin inline asm
	ld.relaxed.gpu.s32 %r89, [%rd46];
	// end inline asm
	add.s32 	%r93, %r89, %r92;
	add.s64 	%rd47, %rd70, 64;
	// begin inline asm
	ld.relaxed.gpu.s32 %r90, [%rd47];
	// end inline asm
	add.s32 	%r94, %r90, %r93;
	add.s64 	%rd48, %rd70, 96;
	// begin inline asm
	ld.relaxed.gpu.s32 %r91, [%rd48];
	// end inline asm
	add.s32 	%r132, %r91, %r94;
	add.s32 	%r129, %r129, 32;
	add.s64 	%rd70, %rd70, 128;
	add.s32 	%r124, %r124, 4;
	setp.ne.s32 	%p29, %r124, 0;
	@%p29 bra 	$L__BB6_38;
$L__BB6_39:
	setp.eq.s32 	%p30, %r22, 0;
	@%p30 bra 	$L__BB6_42;
	mul.wide.u32 	%rd49, %r129, 4;
	add.s64 	%rd71, %rd18, %rd49;
	neg.s32 	%r130, %r22;
$L__BB6_41:
	.pragma "nounroll";
	// begin inline asm
	ld.relaxed.gpu.s32 %r95, [%rd71];
	// end inline asm
	add.s32 	%r132, %r95, %r132;
	add.s64 	%rd71, %rd71, 32;
	add.s32 	%r130, %r130, 1;
	setp.ne.s32 	%p31, %r130, 0;
	@%p31 bra 	$L__BB6_41;
$L__BB6_42:
	setp.eq.s16 	%p32, %rs1, 0;
	mov.u32 	%r96, %ntid.x;
	shl.b32 	%r97, %r96, 3;
	mul.wide.u32 	%rd51, %r97, 4;
	add.s64 	%rd14, %rd2, %rd51;
	add.s64 	%rd15, %rd14, %rd26;
	@%p32 bra 	$L__BB6_45;
	ld.volatile.global.u32 	%r98, [%rd15];
	setp.eq.s32 	%p33, %r98, 0;
	@%p33 bra 	$L__BB6_45;
	mov.b16 	%rs6, 1;
	st.volatile.shared.u8 	[%r11], %rs6;
	bra.uni 	$L__BB6_68;
$L__BB6_45:
	setp.lt.u32 	%p34, %r2, 4;
	@%p34 bra 	$L__BB6_47;
	st.volatile.global.u32 	[%rd15], %r132;
$L__BB6_47:
	mov.b16 	%rs7, 0;
	st.volatile.shared.u8 	[%r11], %rs7;
	membar.gl;
	bar.sync 	0;
	setp.gt.u32 	%p35, %r2, 31;
	@%p35 bra 	$L__BB6_68;
	setp.gt.u32 	%p36, %r2, 15;
	@%p36 bra 	$L__BB6_52;
	ld.volatile.global.u32 	%r99, [%rd15+128];
	add.s32 	%r132, %r99, %r132;
	setp.gt.u32 	%p37, %r2, 7;
	@%p37 bra 	$L__BB6_52;
	ld.volatile.global.u32 	%r100, [%rd15+64];
	add.s32 	%r132, %r100, %r132;
	setp.gt.u32 	%p38, %r2, 3;
	@%p38 bra 	$L__BB6_52;
	ld.volatile.global.u32 	%r101, [%rd15+32];
	add.s32 	%r132, %r101, %r132;
$L__BB6_52:
	and.b32  	%r102, %r2, 30;
	setp.ne.s32 	%p39, %r102, 2;
	@%p39 bra 	$L__BB6_54;
	cvt.u64.u32 	%rd54, %r2;
	ld.volatile.global.u32 	%r104, [%rd15+16];
	add.s32 	%r105, %r104, %r132;
	st.volatile.global.u32 	[%rd15], %r105;
	cvt.u64.u32 	%rd55, %r57;
	cvta.shared.u64 	%rd56, %rd55;
	add.s64 	%rd53, %rd56, %rd54;
	// begin inline asm
	st.relaxed.gpu.u8 [%rd53], 1;
	// end inline asm
	bra.uni 	$L__BB6_56;
$L__BB6_54:
	setp.gt.u32 	%p40, %r2, 1;
	@%p40 bra 	$L__BB6_56;
	ld.volatile.global.u32 	%r103, [%rd15+16];
	add.s32 	%r132, %r103, %r132;
$L__BB6_56:
	setp.gt.u32 	%p41, %r2, 1;
	@%p41 bra 	$L__BB6_59;
	cvt.u64.u32 	%rd57, %r2;
	cvt.u64.u32 	%rd58, %r57;
	cvta.shared.u64 	%rd59, %rd58;
	add.s64 	%rd60, %rd59, %rd57;
	add.s64 	%rd16, %rd60, 2;
$L__BB6_58:
	// begin inline asm
	ld.relaxed.gpu.u8 %r108, [%rd16];
	// end inline asm
	setp.ne.s32 	%p42, %r108, 1;
	@%p42 bra 	$L__BB6_58;
$L__BB6_59:
	setp.eq.s32 	%p43, %r2, 0;
	@%p43 bra 	$L__BB6_62;
	setp.ne.s32 	%p44, %r2, 1;
	@%p44 bra 	$L__BB6_63;
	ld.volatile.global.u32 	%r110, [%rd14+12];
	add.s32 	%r132, %r110, %r132;
	st.volatile.global.u32 	[%rd14+4], %r132;
	cvt.u64.u32 	%rd63, %r57;
	cvta.shared.u64 	%rd64, %rd63;
	add.s64 	%rd62, %rd64, 1;
	// begin inline asm
	st.relaxed.gpu.u8 [%rd62], 1;
	// end inline asm
	bra.uni 	$L__BB6_63;
$L__BB6_62:
	ld.volatile.global.u32 	%r109, [%rd14+8];
	add.s32 	%r132, %r109, %r132;
$L__BB6_63:
	@%p24 bra 	$L__BB6_67;
	cvt.u64.u32 	%rd66, %r57;
$L__BB6_65:
	cvta.shared.u64 	%rd67, %rd66;
	add.s64 	%rd65, %rd67, 1;
	// begin inline asm
	ld.relaxed.gpu.u8 %r112, [%rd65];
	// end inline asm
	setp.ne.s32 	%p46, %r112, 1;
	@%p46 bra 	$L__BB6_65;
	ld.volatile.global.u32 	%r114, [%rd14+4];
	add.s32 	%r115, %r114, %r132;
	st.volatile.global.u32 	[%rd14], %r115;
$L__BB6_67:
	// begin inline asm
	fence.acq_rel.sys;
	// end inline asm
$L__BB6_68:
	@%p24 bra 	$L__BB6_70;
	ld.volatile.global.u32 	%r116, [%rd14];
	mul.wide.u32 	%rd68, %r4, 4;
	add.s64 	%rd69, %rd1, %rd68;
	st.volatile.global.u32 	[%rd69], %r116;
	mov.b32 	%r117, 0;
	st.global.u32 	[retirementCount], %r117;
$L__BB6_70:
	ret;

}
	// .globl	_Z16reduceSinglePassILj4ELb1EEvPKiPViS3_jb
.visible .entry _Z16reduceSinglePassILj4ELb1EEvPKiPViS3_jb(
	.param .u64 .ptr .align 1 _Z16reduceSinglePassILj4ELb1EEvPKiPViS3_jb_param_0,
	.param .u64 .ptr .align 1 _Z16reduceSinglePassILj4ELb1EEvPKiPViS3_jb_param_1,
	.param .u64 .ptr .align 1 _Z16reduceSinglePassILj4ELb1EEvPKiPViS3_jb_param_2,
	.param .u32 _Z16reduceSinglePassILj4ELb1EEvPKiPViS3_jb_param_3,
	.param .u8 _Z16reduceSinglePassILj4ELb1EEvPKiPViS3_jb_param_4
)
{
	.reg .pred 	%p<43>;
	.reg .b16 	%rs<8>;
	.reg .b32 	%r<120>;
	.reg .b64 	%rd<52>;
	// demoted variable
	.shared .align 1 .u8 _ZZ16reduceSinglePassILj4ELb1EEvPKiPViS3_jbE6amLast;
	ld.param.u64 	%rd15, [_Z16reduceSinglePassILj4ELb1EEvPKiPViS3_jb_param_0];
	ld.param.u64 	%rd16, [_Z16reduceSinglePassILj4ELb1EEvPKiPViS3_jb_param_1];
	ld.param.u64 	%rd17, [_Z16reduceSinglePassILj4ELb1EEvPKiPViS3_jb_param_2];
	ld.param.u32 	%r46, [_Z16reduceSinglePassILj4ELb1EEvPKiPViS3_jb_param_3];
	ld.param.s8 	%rs1, [_Z16reduceSinglePassILj4ELb1EEvPKiPViS3_jb_param_4];
	cvta.to.global.u64 	%rd1, %rd16;
	cvta.to.global.u64 	%rd2, %rd17;
	mov.u32 	%r1, %ctaid.x;
	mov.u32 	%r2, %tid.x;
	shl.b32 	%r48, %r1, 3;
	add.s32 	%r105, %r48, %r2;
	mov.u32 	%r4, %nctaid.x;
	setp.ge.u32 	%p2, %r105, %r46;
	mov.b32 	%r107, 0;
	@%p2 bra 	$L__BB7_3;
	cvta.to.global.u64 	%rd3, %rd15;
	shl.b32 	%r5, %r4, 3;
	mov.b32 	%r107, 0;
$L__BB7_2:
	mul.wide.u32 	%rd18, %r105, 4;
	add.s64 	%rd19, %rd3, %rd18;
	ld.global.u32 	%r50, [%rd19];
	add.s32 	%r51, %r50, %r107;
	add.s32 	%r52, %r105, 4;
	mul.wide.u32 	%rd20, %r52, 4;
	add.s64 	%rd21, %rd3, %rd20;
	ld.global.u32 	%r53, [%rd21];
	add.s32 	%r107, %r51, %r53;
	add.s32 	%r105, %r105, %r5;
	setp.lt.u32 	%p3, %r105, %r46;
	@%p3 bra 	$L__BB7_2;
$L__BB7_3:
	shl.b32 	%r54, %r1, 2;
	mul.wide.u32 	%rd22, %r54, 4;
	add.s64 	%rd4, %rd2, %rd22;
	setp.eq.s16 	%p4, %rs1, 0;
	mul.wide.u32 	%rd23, %r1, 4;
	add.s64 	%rd5, %rd1, %rd23;
	mul.wide.u32 	%rd24, %r2, 4;
	add.s64 	%rd6, %rd4, %rd24;
	mov.u32 	%r55, _ZZ11reduceBlockILj4EEvPViijbE4lock;
	add.s32 	%r11, %r55, %r2;
	@%p4 bra 	$L__BB7_6;
	ld.volatile.global.u32 	%r56, [%rd6];
	setp.eq.s32 	%p5, %r56, 0;
	@%p5 bra 	$L__BB7_6;
	mov.b16 	%rs2, 1;
	st.volatile.shared.u8 	[%r11], %rs2;
	bra.uni 	$L__BB7_23;
$L__BB7_6:
	setp.lt.u32 	%p6, %r2, 2;
	@%p6 bra 	$L__BB7_8;
	st.volatile.global.u32 	[%rd6], %r107;
$L__BB7_8:
	mov.b16 	%rs3, 0;
	st.volatile.shared.u8 	[%r11], %rs3;
	membar.gl;
	bar.sync 	0;
	setp.gt.u32 	%p8, %r2, 31;
	mov.pred 	%p42, 0;
	@%p8 bra 	$L__BB7_25;
	setp.gt.u32 	%p9, %r2, 15;
	@%p9 bra 	$L__BB7_14;
	ld.volatile.global.u32 	%r57, [%rd6+128];
	add.s32 	%r107, %r57, %r107;
	setp.gt.u32 	%p10, %r2, 7;
	@%p10 bra 	$L__BB7_14;
	ld.volatile.global.u32 	%r58, [%rd6+64];
	add.s32 	%r107, %r58, %r107;
	setp.gt.u32 	%p11, %r2, 3;
	@%p11 bra 	$L__BB7_14;
	ld.volatile.global.u32 	%r59, [%rd6+32];
	add.s32 	%r107, %r59, %r107;
	setp.gt.u32 	%p12, %r2, 1;
	@%p12 bra 	$L__BB7_14;
	ld.volatile.global.u32 	%r60, [%rd6+16];
	add.s32 	%r107, %r60, %r107;
$L__BB7_14:
	setp.eq.s32 	%p13, %r2, 0;
	@%p13 bra 	$L__BB7_17;
	setp.ne.s32 	%p14, %r2, 1;
	@%p14 bra 	$L__BB7_18;
	ld.volatile.global.u32 	%r62, [%rd4+12];
	add.s32 	%r107, %r62, %r107;
	st.volatile.global.u32 	[%rd4+4], %r107;
	cvt.u64.u32 	%rd26, %r55;
	cvta.shared.u64 	%rd27, %rd26;
	add.s64 	%rd25, %rd27, 1;
	// begin inline asm
	st.relaxed.gpu.u8 [%rd25], 1;
	// end inline asm
	bra.uni 	$L__BB7_18;
$L__BB7_17:
	ld.volatile.global.u32 	%r61, [%rd4+8];
	add.s32 	%r107, %r61, %r107;
$L__BB7_18:
	setp.ne.s32 	%p15, %r2, 0;
	@%p15 bra 	$L__BB7_22;
	cvt.u64.u32 	%rd29, %r55;
$L__BB7_20:
	cvta.shared.u64 	%rd30, %rd29;
	add.s64 	%rd28, %rd30, 1;
	// begin inline asm
	ld.relaxed.gpu.u8 %r64, [%rd28];
	// end inline asm
	setp.ne.s32 	%p16, %r64, 1;
	@%p16 bra 	$L__BB7_20;
	ld.volatile.global.u32 	%r66, [%rd4+4];
	add.s32 	%r67, %r66, %r107;
	st.volatile.global.u32 	[%rd4], %r67;
$L__BB7_22:
	// begin inline asm
	fence.acq_rel.sys;
	// end inline asm
$L__BB7_23:
	setp.ne.s32 	%p18, %r2, 0;
	mov.pred 	%p42, 0;
	@%p18 bra 	$L__BB7_25;
	ld.volatile.global.u32 	%r68, [%rd4];
	st.volatile.global.u32 	[%rd5], %r68;
	mov.pred 	%p42, -1;
$L__BB7_25:
	setp.lt.u32 	%p20, %r4, 2;
	@%p20 bra 	$L__BB7_58;
	add.s64 	%rd31, %rd16, %rd23;
	ld.volatile.global.u32 	%r69, [%rd5];
	// begin inline asm
	st.relaxed.gpu.s32 [%rd31], %r69;
	// end inline asm
	not.pred 	%p21, %p42;
	@%p21 bra 	$L__BB7_28;
	atom.global.inc.u32 	%r70, [retirementCount], %r4;
	add.s32 	%r71, %r4, -1;
	setp.eq.s32 	%p22, %r70, %r71;
	selp.u16 	%rs4, 1, 0, %p22;
	st.shared.u8 	[_ZZ16reduceSinglePassILj4ELb1EEvPKiPViS3_jbE6amLast], %rs4;
$L__BB7_28:
	bar.sync 	0;
	ld.shared.u8 	%rs5, [_ZZ16reduceSinglePassILj4ELb1EEvPKiPViS3_jbE6amLast];
	setp.eq.s16 	%p23, %rs5, 0;
	@%p23 bra 	$L__BB7_58;
	setp.ge.u32 	%p24, %r2, %r4;
	mov.b32 	%r117, 0;
	@%p24 bra 	$L__BB7_36;
	not.b32 	%r75, %r2;
	add.s32 	%r76, %r4, %r75;
	shr.u32 	%r77, %r76, 2;
	add.s32 	%r20, %r77, 1;
	and.b32  	%r21, %r20, 3;
	setp.lt.u32 	%p25, %r76, 12;
	mov.b32 	%r117, 0;
	mov.u32 	%r114, %r2;
	@%p25 bra 	$L__BB7_33;
	add.s64 	%rd50, %rd16, %rd24;
	and.b32  	%r79, %r20, 2147483644;
	neg.s32 	%r109, %r79;
	mov.b32 	%r117, 0;
	mov.u32 	%r114, %r2;
$L__BB7_32:
	// begin inline asm
	ld.relaxed.gpu.s32 %r80, [%rd50];
	// end inline asm
	add.s32 	%r84, %r80, %r117;
	add.s64 	%rd35, %rd50, 16;
	// begin inline asm
	ld.relaxed.gpu.s32 %r81, [%rd35];
	// end inline asm
	add.s32 	%r85, %r81, %r84;
	add.s64 	%rd36, %rd50, 32;
	// begin inline asm
	ld.relaxed.gpu.s32 %r82, [%rd36];
	// end inline asm
	add.s32 	%r86, %r82, %r85;
	add.s64 	%rd37, %rd50, 48;
	// begin inline asm
	ld.relaxed.gpu.s32 %r83, [%rd37];
	// end inline asm
	add.s32 	%r117, %r83, %r86;
	add.s32 	%r114, %r114, 16;
	add.s64 	%rd50, %rd50, 64;
	add.s32 	%r109, %r109, 4;
	setp.ne.s32 	%p26, %r109, 0;
	@%p26 bra 	$L__BB7_32;
$L__BB7_33:
	setp.eq.s32 	%p27, %r21, 0;
	@%p27 bra 	$L__BB7_36;
	mul.wide.u32 	%rd38, %r114, 4;
	add.s64 	%rd51, %rd16, %rd38;
	neg.s32 	%r115, %r21;
$L__BB7_35:
	.pragma "nounroll";
	// begin inline asm
	ld.relaxed.gpu.s32 %r87, [%rd51];
	// end inline asm
	add.s32 	%r117, %r87, %r117;
	add.s64 	%rd51, %rd51, 16;
	add.s32 	%r115, %r115, 1;
	setp.ne.s32 	%p28, %r115, 0;
	@%p28 bra 	$L__BB7_35;
$L__BB7_36:
	setp.eq.s16 	%p29, %rs1, 0;
	mov.u32 	%r88, %ntid.x;
	shl.b32 	%r89, %r88, 2;
	mul.wide.u32 	%rd40, %r89, 4;
	add.s64 	%rd13, %rd2, %rd40;
	add.s64 	%rd14, %rd13, %rd24;
	@%p29 bra 	$L__BB7_39;
	ld.volatile.global.u32 	%r90, [%rd14];
	setp.eq.s32 	%p30, %r90, 0;
	@%p30 bra 	$L__BB7_39;
	mov.b16 	%rs6, 1;
	st.volatile.shared.u8 	[%r11], %rs6;
	bra.uni 	$L__BB7_56;
$L__BB7_39:
	setp.lt.u32 	%p31, %r2, 2;
	@%p31 bra 	$L__BB7_41;
	st.volatile.global.u32 	[%rd14], %r117;
$L__BB7_41:
	mov.b16 	%rs7, 0;
	st.volatile.shared.u8 	[%r11], %rs7;
	membar.gl;
	bar.sync 	0;
	setp.gt.u32 	%p32, %r2, 31;
	@%p32 bra 	$L__BB7_56;
	setp.gt.u32 	%p33, %r2, 15;
	@%p33 bra 	$L__BB7_47;
	ld.volatile.global.u32 	%r91, [%rd14+128];
	add.s32 	%r117, %r91, %r117;
	setp.gt.u32 	%p34, %r2, 7;
	@%p34 bra 	$L__BB7_47;
	ld.volatile.global.u32 	%r92, [%rd14+64];
	add.s32 	%r117, %r92, %r117;
	setp.gt.u32 	%p35, %r2, 3;
	@%p35 bra 	$L__BB7_47;
	ld.volatile.global.u32 	%r93, [%rd14+32];
	add.s32 	%r117, %r93, %r117;
	setp.gt.u32 	%p36, %r2, 1;
	@%p36 bra 	$L__BB7_47;
	ld.volatile.global.u32 	%r94, [%rd14+16];
	add.s32 	%r117, %r94, %r117;
$L__BB7_47:
	setp.eq.s32 	%p37, %r2, 0;
	@%p37 bra 	$L__BB7_50;
	setp.ne.s32 	%p38, %r2, 1;
	@%p38 bra 	$L__BB7_51;
	ld.volatile.global.u32 	%r96, [%rd13+12];
	add.s32 	%r117, %r96, %r117;
	st.volatile.global.u32 	[%rd13+4], %r117;
	cvt.u64.u32 	%rd43, %r55;
	cvta.shared.u64 	%rd44, %rd43;
	add.s64 	%rd42, %rd44, 1;
	// begin inline asm
	st.relaxed.gpu.u8 [%rd42], 1;
	// end inline asm
	bra.uni 	$L__BB7_51;
$L__BB7_50:
	ld.volatile.global.u32 	%r95, [%rd13+8];
	add.s32 	%r117, %r95, %r117;
$L__BB7_51:
	@%p21 bra 	$L__BB7_55;
	cvt.u64.u32 	%rd46, %r55;
$L__BB7_53:
	cvta.shared.u64 	%rd47, %rd46;
	add.s64 	%rd45, %rd47, 1;
	// begin inline asm
	ld.relaxed.gpu.u8 %r98, [%rd45];
	// end inline asm
	setp.ne.s32 	%p40, %r98, 1;
	@%p40 bra 	$L__BB7_53;
	ld.volatile.global.u32 	%r100, [%rd13+4];
	add.s32 	%r101, %r100, %r117;
	st.volatile.global.u32 	[%rd13], %r101;
$L__BB7_55:
	// begin inline asm
	fence.acq_rel.sys;
	// end inline asm
$L__BB7_56:
	@%p21 bra 	$L__BB7_58;
	ld.volatile.global.u32 	%r102, [%rd13];
	mul.wide.u32 	%rd48, %r4, 4;
	add.s64 	%rd49, %rd1, %rd48;
	st.volatile.global.u32 	[%rd49], %r102;
	mov.b32 	%r103, 0;
	st.global.u32 	[retirementCount], %r103;
$L__BB7_58:
	ret;

}
	// .globl	_Z16reduceSinglePassILj2ELb1EEvPKiPViS3_jb
.visible .entry _Z16reduceSinglePassILj2ELb1EEvPKiPViS3_jb(
	.param .u64 .ptr .align 1 _Z16reduceSinglePassILj2ELb1EEvPKiPViS3_jb_param_0,
	.param .u64 .ptr .align 1 _Z16reduceSinglePassILj2ELb1EEvPKiPViS3_jb_param_1,
	.param .u64 .ptr .align 1 _Z16reduceSinglePassILj2ELb1EEvPKiPViS3_jb_param_2,
	.param .u32 _Z16reduceSinglePassILj2ELb1EEvPKiPViS3_jb_param_3,
	.param .u8 _Z16reduceSinglePassILj2ELb1EEvPKiPViS3_jb_param_4
)
{
	.reg .pred 	%p<36>;
	.reg .b16 	%rs<8>;
	.reg .b32 	%r<104>;
	.reg .b64 	%rd<40>;
	// demoted variable
	.shared .align 1 .u8 _ZZ16reduceSinglePassILj2ELb1EEvPKiPViS3_jbE6amLast;
	ld.param.u64 	%rd15, [_Z16reduceSinglePassILj2ELb1EEvPKiPViS3_jb_param_0];
	ld.param.u64 	%rd16, [_Z16reduceSinglePassILj2ELb1EEvPKiPViS3_jb_param_1];
	ld.param.u64 	%rd17, [_Z16reduceSinglePassILj2ELb1EEvPKiPViS3_jb_param_2];
	ld.param.u32 	%r39, [_Z16reduceSinglePassILj2ELb1EEvPKiPViS3_jb_param_3];
	ld.param.s8 	%rs1, [_Z16reduceSinglePassILj2ELb1EEvPKiPViS3_jb_param_4];
	cvta.to.global.u64 	%rd1, %rd16;
	cvta.to.global.u64 	%rd2, %rd17;
	mov.u32 	%r1, %ctaid.x;
	mov.u32 	%r2, %tid.x;
	shl.b32 	%r41, %r1, 2;
	add.s32 	%r92, %r41, %r2;
	mov.u32 	%r4, %nctaid.x;
	setp.ge.u32 	%p2, %r92, %r39;
	mov.b32 	%r93, 0;
	@%p2 bra 	$L__BB8_3;
	cvta.to.global.u64 	%rd3, %rd15;
	shl.b32 	%r5, %r4, 2;
	mov.b32 	%r93, 0;
$L__BB8_2:
	mul.wide.u32 	%rd18, %r92, 4;
	add.s64 	%rd19, %rd3, %rd18;
	ld.global.u32 	%r43, [%rd19];
	add.s32 	%r44, %r43, %r93;
	add.s32 	%r45, %r92, 2;
	mul.wide.u32 	%rd20, %r45, 4;
	add.s64 	%rd21, %rd3, %rd20;
	ld.global.u32 	%r46, [%rd21];
	add.s32 	%r93, %r44, %r46;
	add.s32 	%r92, %r92, %r5;
	setp.lt.u32 	%p3, %r92, %r39;
	@%p3 bra 	$L__BB8_2;
$L__BB8_3:
	shl.b32 	%r47, %r1, 1;
	mul.wide.u32 	%rd22, %r47, 4;
	add.s64 	%rd4, %rd2, %rd22;
	setp.eq.s16 	%p4, %rs1, 0;
	mul.wide.u32 	%rd23, %r1, 4;
	add.s64 	%rd5, %rd1, %rd23;
	mul.wide.u32 	%rd24, %r2, 4;
	add.s64 	%rd6, %rd4, %rd24;
	mov.u32 	%r48, _ZZ11reduceBlockILj2EEvPViijbE4lock;
	add.s32 	%r11, %r48, %r2;
	@%p4 bra 	$L__BB8_6;
	ld.volatile.global.u32 	%r49, [%rd6];
	setp.eq.s32 	%p5, %r49, 0;
	@%p5 bra 	$L__BB8_6;
	mov.b16 	%rs2, 1;
	st.volatile.shared.u8 	[%r11], %rs2;
	bra.uni 	$L__BB8_16;
$L__BB8_6:
	setp.eq.s32 	%p6, %r2, 0;
	@%p6 bra 	$L__BB8_8;
	st.volatile.global.u32 	[%rd6], %r93;
$L__BB8_8:
	mov.b16 	%rs3, 0;
	st.volatile.shared.u8 	[%r11], %rs3;
	membar.gl;
	bar.sync 	0;
	setp.gt.u32 	%p8, %r2, 31;
	mov.pred 	%p35, 0;
	@%p8 bra 	$L__BB8_18;
	setp.gt.u32 	%p9, %r2, 15;
	@%p9 bra 	$L__BB8_15;
	ld.volatile.global.u32 	%r50, [%rd6+128];
	add.s32 	%r12, %r50, %r93;
	setp.gt.u32 	%p10, %r2, 7;
	@%p10 bra 	$L__BB8_15;
	ld.volatile.global.u32 	%r51, [%rd6+64];
	add.s32 	%r13, %r12, %r51;
	setp.gt.u32 	%p11, %r2, 3;
	@%p11 bra 	$L__BB8_15;
	ld.volatile.global.u32 	%r52, [%rd6+32];
	add.s32 	%r14, %r13, %r52;
	setp.gt.u32 	%p12, %r2, 1;
	@%p12 bra 	$L__BB8_15;
	setp.ne.s32 	%p13, %r2, 0;
	ld.volatile.global.u32 	%r53, [%rd6+16];
	add.s32 	%r15, %r14, %r53;
	@%p13 bra 	$L__BB8_15;
	ld.volatile.global.u32 	%r54, [%rd4+8];
	add.s32 	%r55, %r15, %r54;
	ld.volatile.global.u32 	%r56, [%rd4+4];
	add.s32 	%r57, %r55, %r56;
	st.volatile.global.u32 	[%rd4], %r57;
$L__BB8_15:
	// begin inline asm
	fence.acq_rel.sys;
	// end inline asm
$L__BB8_16:
	setp.ne.s32 	%p15, %r2, 0;
	mov.pred 	%p35, 0;
	@%p15 bra 	$L__BB8_18;
	ld.volatile.global.u32 	%r58, [%rd4];
	st.volatile.global.u32 	[%rd5], %r58;
	mov.pred 	%p35, -1;
$L__BB8_18:
	setp.lt.u32 	%p17, %r4, 2;
	@%p17 bra 	$L__BB8_45;
	add.s64 	%rd25, %rd16, %rd23;
	ld.volatile.global.u32 	%r59, [%rd5];
	// begin inline asm
	st.relaxed.gpu.s32 [%rd25], %r59;
	// end inline asm
	not.pred 	%p18, %p35;
	@%p18 bra 	$L__BB8_21;
	atom.global.inc.u32 	%r60, [retirementCount], %r4;
	add.s32 	%r61, %r4, -1;
	setp.eq.s32 	%p19, %r60, %r61;
	selp.u16 	%rs4, 1, 0, %p19;
	st.shared.u8 	[_ZZ16reduceSinglePassILj2ELb1EEvPKiPViS3_jbE6amLast], %rs4;
$L__BB8_21:
	bar.sync 	0;
	ld.shared.u8 	%rs5, [_ZZ16reduceSinglePassILj2ELb1EEvPKiPViS3_jbE6amLast];
	setp.eq.s16 	%p20, %rs5, 0;
	@%p20 bra 	$L__BB8_45;
	setp.ge.u32 	%p21, %r2, %r4;
	mov.b32 	%r102, 0;
	@%p21 bra 	$L__BB8_29;
	not.b32 	%r65, %r2;
	add.s32 	%r66, %r4, %r65;
	shr.u32 	%r67, %r66, 1;
	add.s32 	%r16, %r67, 1;
	and.b32  	%r17, %r16, 3;
	setp.lt.u32 	%p22, %r66, 6;
	mov.b32 	%r102, 0;
	mov.u32 	%r99, %r2;
	@%p22 bra 	$L__BB8_26;
	add.s64 	%rd38, %rd16, %rd24;
	and.b32  	%r69, %r16, -4;
	neg.s32 	%r94, %r69;
	mov.b32 	%r102, 0;
	mov.u32 	%r99, %r2;
$L__BB8_25:
	// begin inline asm
	ld.relaxed.gpu.s32 %r70, [%rd38];
	// end inline asm
	add.s32 	%r74, %r70, %r102;
	add.s64 	%rd29, %rd38, 8;
	// begin inline asm
	ld.relaxed.gpu.s32 %r71, [%rd29];
	// end inline asm
	add.s32 	%r75, %r71, %r74;
	add.s64 	%rd30, %rd38, 16;
	// begin inline asm
	ld.relaxed.gpu.s32 %r72, [%rd30];
	// end inline asm
	add.s32 	%r76, %r72, %r75;
	add.s64 	%rd31, %rd38, 24;
	// begin inline asm
	ld.relaxed.gpu.s32 %r73, [%rd31];
	// end inline asm
	add.s32 	%r102, %r73, %r76;
	add.s32 	%r99, %r99, 8;
	add.s64 	%rd38, %rd38, 32;
	add.s32 	%r94, %r94, 4;
	setp.ne.s32 	%p23, %r94, 0;
	@%p23 bra 	$L__BB8_25;
$L__BB8_26:
	setp.eq.s32 	%p24, %r17, 0;
	@%p24 bra 	$L__BB8_29;
	mul.wide.u32 	%rd32, %r99, 4;
	add.s64 	%rd39, %rd16, %rd32;
	neg.s32 	%r100, %r17;
$L__BB8_28:
	.pragma "nounroll";
	// begin inline asm
	ld.relaxed.gpu.s32 %r77, [%rd39];
	// end inline asm
	add.s32 	%r102, %r77, %r102;
	add.s64 	%rd39, %rd39, 8;
	add.s32 	%r100, %r100, 1;
	setp.ne.s32 	%p25, %r100, 0;
	@%p25 bra 	$L__BB8_28;
$L__BB8_29:
	setp.eq.s16 	%p26, %rs1, 0;
	mov.u32 	%r78, %ntid.x;
	shl.b32 	%r79, %r78, 1;
	mul.wide.u32 	%rd34, %r79, 4;
	add.s64 	%rd13, %rd2, %rd34;
	add.s64 	%rd14, %rd13, %rd24;
	@%p26 bra 	$L__BB8_32;
	ld.volatile.global.u32 	%r80, [%rd14];
	setp.eq.s32 	%p27, %r80, 0;
	@%p27 bra 	$L__BB8_32;
	mov.b16 	%rs6, 1;
	st.volatile.shared.u8 	[%r11], %rs6;
	bra.uni 	$L__BB8_43;
$L__BB8_32:
	@%p35 bra 	$L__BB8_34;
	st.volatile.global.u32 	[%rd14], %r102;
$L__BB8_34:
	mov.b16 	%rs7, 0;
	st.volatile.shared.u8 	[%r11], %rs7;
	membar.gl;
	bar.sync 	0;
	setp.gt.u32 	%p28, %r2, 31;
	@%p28 bra 	$L__BB8_43;
	setp.gt.u32 	%p29, %r2, 15;
	@%p29 bra 	$L__BB8_40;
	ld.volatile.global.u32 	%r81, [%rd14+128];
	add.s32 	%r102, %r81, %r102;
	setp.gt.u32 	%p30, %r2, 7;
	@%p30 bra 	$L__BB8_40;
	ld.volatile.global.u32 	%r82, [%rd14+64];
	add.s32 	%r102, %r82, %r102;
	setp.gt.u32 	%p31, %r2, 3;
	@%p31 bra 	$L__BB8_40;
	ld.volatile.global.u32 	%r83, [%rd14+32];
	add.s32 	%r102, %r83, %r102;
	setp.gt.u32 	%p32, %r2, 1;
	@%p32 bra 	$L__BB8_40;
	ld.volatile.global.u32 	%r84, [%rd14+16];
	add.s32 	%r102, %r84, %r102;
$L__BB8_40:
	@%p18 bra 	$L__BB8_42;
	ld.volatile.global.u32 	%r85, [%rd13+8];
	add.s32 	%r86, %r85, %r102;
	ld.volatile.global.u32 	%r87, [%rd13+4];
	add.s32 	%r88, %r86, %r87;
	st.volatile.global.u32 	[%rd13], %r88;
$L__BB8_42:
	// begin inline asm
	fence.acq_rel.sys;
	// end inline asm
$L__BB8_43:
	@%p18 bra 	$L__BB8_45;
	ld.volatile.global.u32 	%r89, [%rd13];
	mul.wide.u32 	%rd36, %r4, 4;
	add.s64 	%rd37, %rd1, %rd36;
	st.volatile.global.u32 	[%rd37], %r89;
	mov.b32 	%r90, 0;
	st.global.u32 	[retirementCount], %r90;
$L__BB8_45:
	ret;

}
	// .globl	_Z16reduceSinglePassILj1ELb1EEvPKiPViS3_jb
.visible .entry _Z16reduceSinglePassILj1ELb1EEvPKiPViS3_jb(
	.param .u64 .ptr .align 1 _Z16reduceSinglePassILj1ELb1EEvPKiPViS3_jb_param_0,
	.param .u64 .ptr .align 1 _Z16reduceSinglePassILj1ELb1EEvPKiPViS3_jb_param_1,
	.param .u64 .ptr .align 1 _Z16reduceSinglePassILj1ELb1EEvPKiPViS3_jb_param_2,
	.param .u32 _Z16reduceSinglePassILj1ELb1EEvPKiPViS3_jb_param_3,
	.param .u8 _Z16reduceSinglePassILj1ELb1EEvPKiPViS3_jb_param_4
)
{
	.reg .pred 	%p<33>;
	.reg .b16 	%rs<8>;
	.reg .b32 	%r<44>;
	.reg .b64 	%rd<33>;
	// demoted variable
	.shared .align 1 .u8 _ZZ16reduceSinglePassILj1ELb1EEvPKiPViS3_jbE6amLast;
	ld.param.u64 	%rd14, [_Z16reduceSinglePassILj1ELb1EEvPKiPViS3_jb_param_1];
	ld.param.u64 	%rd15, [_Z16reduceSinglePassILj1ELb1EEvPKiPViS3_jb_param_2];
	ld.param.s8 	%rs1, [_Z16reduceSinglePassILj1ELb1EEvPKiPViS3_jb_param_4];
	cvta.to.global.u64 	%rd1, %rd14;
	cvta.to.global.u64 	%rd2, %rd15;
	mov.u32 	%r1, %ctaid.x;
	mul.wide.u32 	%rd16, %r1, 4;
	add.s64 	%rd3, %rd2, %rd16;
	mov.u32 	%r2, %tid.x;
	mov.u32 	%r3, %nctaid.x;
	setp.eq.s16 	%p2, %rs1, 0;
	add.s64 	%rd4, %rd1, %rd16;
	mul.wide.u32 	%rd17, %r2, 4;
	add.s64 	%rd5, %rd3, %rd17;
	mov.u32 	%r14, _ZZ11reduceBlockILj1EEvPViijbE4lock;
	add.s32 	%r4, %r14, %r2;
	@%p2 bra 	$L__BB9_3;
	ld.volatile.global.u32 	%r15, [%rd5];
	setp.eq.s32 	%p3, %r15, 0;
	@%p3 bra 	$L__BB9_3;
	mov.b16 	%rs2, 1;
	st.volatile.shared.u8 	[%r4], %rs2;
	bra.uni 	$L__BB9_11;
$L__BB9_3:
	mov.b16 	%rs3, 0;
	st.volatile.shared.u8 	[%r4], %rs3;
	membar.gl;
	bar.sync 	0;
	setp.gt.u32 	%p5, %r2, 31;
	mov.pred 	%p32, 0;
	@%p5 bra 	$L__BB9_13;
	setp.gt.u32 	%p6, %r2, 15;
	@%p6 bra 	$L__BB9_10;
	ld.volatile.global.u32 	%r16, [%rd5+128];
	setp.gt.u32 	%p7, %r2, 7;
	@%p7 bra 	$L__BB9_10;
	ld.volatile.global.u32 	%r17, [%rd5+64];
	setp.gt.u32 	%p8, %r2, 3;
	@%p8 bra 	$L__BB9_10;
	ld.volatile.global.u32 	%r18, [%rd5+32];
	setp.gt.u32 	%p9, %r2, 1;
	@%p9 bra 	$L__BB9_10;
	ld.volatile.global.u32 	%r19, [%rd5+16];
	setp.ne.s32 	%p10, %r2, 0;
	@%p10 bra 	$L__BB9_10;
	ld.volatile.global.u32 	%r20, [%rd3+8];
$L__BB9_10:
	// begin inline asm
	fence.acq_rel.sys;
	// end inline asm
$L__BB9_11:
	setp.ne.s32 	%p12, %r2, 0;
	mov.pred 	%p32, 0;
	@%p12 bra 	$L__BB9_13;
	ld.volatile.global.u32 	%r21, [%rd3];
	st.volatile.global.u32 	[%rd4], %r21;
	mov.pred 	%p32, -1;
$L__BB9_13:
	setp.lt.u32 	%p14, %r3, 2;
	@%p14 bra 	$L__BB9_38;
	add.s64 	%rd18, %rd14, %rd16;
	ld.volatile.global.u32 	%r22, [%rd4];
	// begin inline asm
	st.relaxed.gpu.s32 [%rd18], %r22;
	// end inline asm
	not.pred 	%p15, %p32;
	@%p15 bra 	$L__BB9_16;
	atom.global.inc.u32 	%r23, [retirementCount], %r3;
	add.s32 	%r24, %r3, -1;
	setp.eq.s32 	%p16, %r23, %r24;
	selp.u16 	%rs4, 1, 0, %p16;
	st.shared.u8 	[_ZZ16reduceSinglePassILj1ELb1EEvPKiPViS3_jbE6amLast], %rs4;
$L__BB9_16:
	bar.sync 	0;
	ld.shared.u8 	%rs5, [_ZZ16reduceSinglePassILj1ELb1EEvPKiPViS3_jbE6amLast];
	setp.eq.s16 	%p17, %rs5, 0;
	@%p17 bra 	$L__BB9_38;
	setp.ge.u32 	%p18, %r2, %r3;
	@%p18 bra 	$L__BB9_24;
	sub.s32 	%r25, %r3, %r2;
	and.b32  	%r5, %r25, 3;
	setp.eq.s32 	%p19, %r5, 0;
	mov.u32 	%r42, %r2;
	@%p19 bra 	$L__BB9_21;
	add.s64 	%rd31, %rd14, %rd17;
	neg.s32 	%r41, %r5;
	add.s32 	%r42, %r2, %r5;
$L__BB9_20:
	.pragma "nounroll";
	// begin inline asm
	ld.relaxed.gpu.s32 %r26, [%rd31];
	// end inline asm
	add.s64 	%rd31, %rd31, 4;
	add.s32 	%r41, %r41, 1;
	setp.ne.s32 	%p20, %r41, 0;
	@%p20 bra 	$L__BB9_20;
$L__BB9_21:
	sub.s32 	%r27, %r2, %r3;
	setp.gt.u32 	%p21, %r27, -4;
	@%p21 bra 	$L__BB9_24;
	sub.s32 	%r43, %r42, %r3;
	mul.wide.u32 	%rd22, %r42, 4;
	add.s64 	%rd32, %rd14, %rd22;
$L__BB9_23:
	// begin inline asm
	ld.relaxed.gpu.s32 %r28, [%rd32];
	// end inline asm
	add.s64 	%rd24, %rd32, 4;
	// begin inline asm
	ld.relaxed.gpu.s32 %r29, [%rd24];
	// end inline asm
	add.s64 	%rd25, %rd32, 8;
	// begin inline asm
	ld.relaxed.gpu.s32 %r30, [%rd25];
	// end inline asm
	add.s64 	%rd26, %rd32, 12;
	// begin inline asm
	ld.relaxed.gpu.s32 %r31, [%rd26];
	// end inline asm
	add.s32 	%r43, %r43, 4;
	add.s64 	%rd32, %rd32, 16;
	setp.ne.s32 	%p22, %r43, 0;
	@%p22 bra 	$L__BB9_23;
$L__BB9_24:
	setp.eq.s16 	%p23, %rs1, 0;
	mov.u32 	%r32, %ntid.x;
	mul.wide.u32 	%rd27, %r32, 4;
	add.s64 	%rd12, %rd2, %rd27;
	add.s64 	%rd13, %rd12, %rd17;
	@%p23 bra 	$L__BB9_27;
	ld.volatile.global.u32 	%r33, [%rd13];
	setp.eq.s32 	%p24, %r33, 0;
	@%p24 bra 	$L__BB9_27;
	mov.b16 	%rs6, 1;
	st.volatile.shared.u8 	[%r4], %rs6;
	bra.uni 	$L__BB9_36;
$L__BB9_27:
	mov.b16 	%rs7, 0;
	st.volatile.shared.u8 	[%r4], %rs7;
	membar.gl;
	bar.sync 	0;
	setp.gt.u32 	%p25, %r2, 31;
	@%p25 bra 	$L__BB9_36;
	setp.gt.u32 	%p26, %r2, 15;
	@%p26 bra 	$L__BB9_33;
	ld.volatile.global.u32 	%r34, [%rd13+128];
	setp.gt.u32 	%p27, %r2, 7;
	@%p27 bra 	$L__BB9_33;
	ld.volatile.global.u32 	%r35, [%rd13+64];
	setp.gt.u32 	%p28, %r2, 3;
	@%p28 bra 	$L__BB9_33;
	ld.volatile.global.u32 	%r36, [%rd13+32];
	setp.gt.u32 	%p29, %r2, 1;
	@%p29 bra 	$L__BB9_33;
	ld.volatile.global.u32 	%r37, [%rd13+16];
$L__BB9_33:
	@%p15 bra 	$L__BB9_35;
	ld.volatile.global.u32 	%r38, [%rd12+8];
$L__BB9_35:
	// begin inline asm
	fence.acq_rel.sys;
	// end inline asm
$L__BB9_36:
	@%p15 bra 	$L__BB9_38;
	ld.volatile.global.u32 	%r39, [%rd12];
	mul.wide.u32 	%rd29, %r3, 4;
	add.s64 	%rd30, %rd1, %rd29;
	st.volatile.global.u32 	[%rd30], %r39;
	mov.b32 	%r40, 0;
	st.global.u32 	[retirementCount], %r40;
$L__BB9_38:
	ret;

}
	// .globl	_Z16reduceSinglePassILj512ELb0EEvPKiPViS3_jb
.visible .entry _Z16reduceSinglePassILj512ELb0EEvPKiPViS3_jb(
	.param .u64 .ptr .align 1 _Z16reduceSinglePassILj512ELb0EEvPKiPViS3_jb_param_0,
	.param .u64 .ptr .align 1 _Z16reduceSinglePassILj512ELb0EEvPKiPViS3_jb_param_1,
	.param .u64 .ptr .align 1 _Z16reduceSinglePassILj512ELb0EEvPKiPViS3_jb_param_2,
	.param .u32 _Z16reduceSinglePassILj512ELb0EEvPKiPViS3_jb_param_3,
	.param .u8 _Z16reduceSinglePassILj512ELb0EEvPKiPViS3_jb_param_4
)
{
	.reg .pred 	%p<81>;
	.reg .b16 	%rs<8>;
	.reg .b32 	%r<194>;
	.reg .b64 	%rd<98>;
	// demoted variable
	.shared .align 1 .u8 _ZZ16reduceSinglePassILj512ELb0EEvPKiPViS3_jbE6amLast;
	ld.param.u64 	%rd31, [_Z16reduceSinglePassILj512ELb0EEvPKiPViS3_jb_param_0];
	ld.param.u64 	%rd30, [_Z16reduceSinglePassILj512ELb0EEvPKiPViS3_jb_param_1];
	ld.param.u64 	%rd32, [_Z16reduceSinglePassILj512ELb0EEvPKiPViS3_jb_param_2];
	ld.param.u32 	%r61, [_Z16reduceSinglePassILj512ELb0EEvPKiPViS3_jb_param_3];
	ld.param.s8 	%rs1, [_Z16reduceSinglePassILj512ELb0EEvPKiPViS3_jb_param_4];
	cvta.to.global.u64 	%rd1, %rd31;
	cvta.to.global.u64 	%rd2, %rd30;
	cvta.to.global.u64 	%rd3, %rd32;
	mov.u32 	%r1, %ctaid.x;
	mov.u32 	%r2, %tid.x;
	shl.b32 	%r63, %r1, 10;
	or.b32  	%r172, %r63, %r2;
	mov.u32 	%r4, %nctaid.x;
	setp.ge.u32 	%p2, %r172, %r61;
	mov.b32 	%r171, 0;
	@%p2 bra 	$L__BB10_5;
	shl.b32 	%r5, %r4, 10;
	mov.b32 	%r171, 0;
$L__BB10_2:
	mul.wide.u32 	%rd33, %r172, 4;
	add.s64 	%rd34, %rd1, %rd33;
	ld.global.u32 	%r65, [%rd34];
	add.s32 	%r171, %r65, %r171;
	add.s32 	%r9, %r172, 512;
	setp.ge.u32 	%p3, %r9, %r61;
	@%p3 bra 	$L__BB10_4;
	mul.wide.u32 	%rd35, %r9, 4;
	add.s64 	%rd36, %rd1, %rd35;
	ld.global.u32 	%r66, [%rd36];
	add.s32 	%r171, %r66, %r171;
$L__BB10_4:
	add.s32 	%r172, %r172, %r5;
	setp.lt.u32 	%p4, %r172, %r61;
	@%p4 bra 	$L__BB10_2;
$L__BB10_5:
	shl.b32 	%r67, %r1, 9;
	mul.wide.u32 	%rd37, %r67, 4;
	add.s64 	%rd4, %rd3, %rd37;
	setp.eq.s16 	%p5, %rs1, 0;
	cvt.u64.u32 	%rd38, %r2;
	mov.u32 	%r68, _ZZ11reduceBlockILj512EEvPViijbE4lock;
	cvt.u64.u32 	%rd39, %r68;
	cvta.shared.u64 	%rd40, %rd39;
	add.s64 	%rd5, %rd40, %rd38;
	mul.wide.u32 	%rd41, %r1, 4;
	add.s64 	%rd6, %rd2, %rd41;
	mul.wide.u32 	%rd42, %r2, 4;
	add.s64 	%rd7, %rd4, %rd42;
	add.s32 	%r14, %r68, %r2;
	@%p5 bra 	$L__BB10_8;
	ld.volatile.global.u32 	%r69, [%rd7];
	setp.eq.s32 	%p6, %r69, 0;
	@%p6 bra 	$L__BB10_8;
	mov.b16 	%rs2, 1;
	st.volatile.shared.u8 	[%r14], %rs2;
	bra.uni 	$L__BB10_58;
$L__BB10_8:
	setp.lt.u32 	%p7, %r2, 256;
	@%p7 bra 	$L__BB10_10;
	st.volatile.global.u32 	[%rd7], %r171;
$L__BB10_10:
	mov.b16 	%rs3, 0;
	st.volatile.shared.u8 	[%r14], %rs3;
	membar.gl;
	bar.sync 	0;
	setp.gt.u32 	%p9, %r2, 255;
	mov.pred 	%p80, 0;
	@%p9 bra 	$L__BB10_60;
	setp.lt.u32 	%p10, %r2, 128;
	@%p10 bra 	$L__BB10_13;
	ld.volatile.global.u32 	%r107, [%rd7+1024];
	add.s32 	%r108, %r107, %r171;
	st.volatile.global.u32 	[%rd7], %r108;
	// begin inline asm
	st.relaxed.gpu.u8 [%rd5], 1;
	// end inline asm
	bra.uni 	$L__BB10_60;
$L__BB10_13:
	ld.volatile.global.u32 	%r70, [%rd7+1024];
	add.s32 	%r15, %r70, %r171;
	add.s64 	%rd8, %rd5, 128;
$L__BB10_14:
	// begin inline asm
	ld.relaxed.gpu.u8 %r71, [%rd8];
	// end inline asm
	setp.ne.s32 	%p11, %r71, 1;
	@%p11 bra 	$L__BB10_14;
	setp.lt.u32 	%p12, %r2, 64;
	@%p12 bra 	$L__BB10_17;
	ld.volatile.global.u32 	%r105, [%rd7+512];
	add.s32 	%r106, %r105, %r15;
	st.volatile.global.u32 	[%rd7], %r106;
	// begin inline asm
	st.relaxed.gpu.u8 [%rd5], 1;
	// end inline asm
	bra.uni 	$L__BB10_60;
$L__BB10_17:
	ld.volatile.global.u32 	%r72, [%rd7+512];
	add.s32 	%r16, %r72, %r15;
	add.s64 	%rd9, %rd5, 64;
$L__BB10_18:
	// begin inline asm
	ld.relaxed.gpu.u8 %r73, [%rd9];
	// end inline asm
	setp.ne.s32 	%p13, %r73, 1;
	@%p13 bra 	$L__BB10_18;
	setp.lt.u32 	%p14, %r2, 32;
	@%p14 bra 	$L__BB10_21;
	ld.volatile.global.u32 	%r103, [%rd7+256];
	add.s32 	%r104, %r103, %r16;
	st.volatile.global.u32 	[%rd7], %r104;
	// begin inline asm
	st.relaxed.gpu.u8 [%rd5], 1;
	// end inline asm
	bra.uni 	$L__BB10_60;
$L__BB10_21:
	ld.volatile.global.u32 	%r74, [%rd7+256];
	add.s32 	%r176, %r74, %r16;
	add.s64 	%rd10, %rd5, 32;
$L__BB10_22:
	// begin inline asm
	ld.relaxed.gpu.u8 %r75, [%rd10];
	// end inline asm
	setp.ne.s32 	%p15, %r75, 1;
	@%p15 bra 	$L__BB10_22;
	setp.lt.u32 	%p16, %r2, 16;
	@%p16 bra 	$L__BB10_25;
	ld.volatile.global.u32 	%r77, [%rd7+128];
	add.s32 	%r78, %r77, %r176;
	st.volatile.global.u32 	[%rd7], %r78;
	// begin inline asm
	st.relaxed.gpu.u8 [%rd5], 1;
	// end inline asm
	bra.uni 	$L__BB10_26;
$L__BB10_25:
	ld.volatile.global.u32 	%r76, [%rd7+128];
	add.s32 	%r176, %r76, %r176;
$L__BB10_26:
	setp.gt.u32 	%p17, %r2, 15;
	@%p17 bra 	$L__BB10_29;
	add.s64 	%rd11, %rd5, 16;
$L__BB10_28:
	// begin inline asm
	ld.relaxed.gpu.u8 %r79, [%rd11];
	// end inline asm
	setp.ne.s32 	%p18, %r79, 1;
	@%p18 bra 	$L__BB10_28;
$L__BB10_29:
	and.b32  	%r80, %r2, 24;
	setp.ne.s32 	%p19, %r80, 8;
	@%p19 bra 	$L__BB10_31;
	ld.volatile.global.u32 	%r82, [%rd7+64];
	add.s32 	%r83, %r82, %r176;
	st.volatile.global.u32 	[%rd7], %r83;
	// begin inline asm
	st.relaxed.gpu.u8 [%rd5], 1;
	// end inline asm
	bra.uni 	$L__BB10_33;
$L__BB10_31:
	setp.gt.u32 	%p20, %r2, 7;
	@%p20 bra 	$L__BB10_33;
	ld.volatile.global.u32 	%r81, [%rd7+64];
	add.s32 	%r176, %r81, %r176;
$L__BB10_33:
	setp.gt.u32 	%p21, %r2, 7;
	@%p21 bra 	$L__BB10_36;
	add.s64 	%rd12, %rd5, 8;
$L__BB10_35:
	// begin inline asm
	ld.relaxed.gpu.u8 %r84, [%rd12];
	// end inline asm
	setp.ne.s32 	%p22, %r84, 1;
	@%p22 bra 	$L__BB10_35;
$L__BB10_36:
	and.b32  	%r85, %r2, 28;
	setp.ne.s32 	%p23, %r85, 4;
	@%p23 bra 	$L__BB10_38;
	ld.volatile.global.u32 	%r87, [%rd7+32];
	add.s32 	%r88, %r87, %r176;
	st.volatile.global.u32 	[%rd7], %r88;
	// begin inline asm
	st.relaxed.gpu.u8 [%rd5], 1;
	// end inline asm
	bra.uni 	$L__BB10_40;
$L__BB10_38:
	setp.gt.u32 	%p24, %r2, 3;
	@%p24 bra 	$L__BB10_40;
	ld.volatile.global.u32 	%r86, [%rd7+32];
	add.s32 	%r176, %r86, %r176;
$L__BB10_40:
	setp.gt.u32 	%p25, %r2, 3;
	@%p25 bra 	$L__BB10_43;
	add.s64 	%rd13, %rd5, 4;
$L__BB10_42:
	// begin inline asm
	ld.relaxed.gpu.u8 %r89, [%rd13];
	// end inline asm
	setp.ne.s32 	%p26, %r89, 1;
	@%p26 bra 	$L__BB10_42;
$L__BB10_43:
	and.b32  	%r90, %r2, 30;
	setp.ne.s32 	%p27, %r90, 2;
	@%p27 bra 	$L__BB10_45;
	ld.volatile.global.u32 	%r92, [%rd7+16];
	add.s32 	%r93, %r92, %r176;
	st.volatile.global.u32 	[%rd7], %r93;
	// begin inline asm
	st.relaxed.gpu.u8 [%rd5], 1;
	// end inline asm
	bra.uni 	$L__BB10_47;
$L__BB10_45:
	setp.gt.u32 	%p28, %r2, 1;
	@%p28 bra 	$L__BB10_47;
	ld.volatile.global.u32 	%r91, [%rd7+16];
	add.s32 	%r176, %r91, %r176;
$L__BB10_47:
	setp.gt.u32 	%p29, %r2, 1;
	@%p29 bra 	$L__BB10_50;
	add.s64 	%rd14, %rd5, 2;
$L__BB10_49:
	// begin inline asm
	ld.relaxed.gpu.u8 %r94, [%rd14];
	// end inline asm
	setp.ne.s32 	%p30, %r94, 1;
	@%p30 bra 	$L__BB10_49;
$L__BB10_50:
	setp.eq.s32 	%p31, %r2, 0;
	@%p31 bra 	$L__BB10_53;
	setp.ne.s32 	%p32, %r2, 1;
	@%p32 bra 	$L__BB10_54;
	ld.volatile.global.u32 	%r96, [%rd4+12];
	add.s32 	%r176, %r96, %r176;
	st.volatile.global.u32 	[%rd4+4], %r176;
	cvta.shared.u64 	%rd56, %rd39;
	add.s64 	%rd54, %rd56, 1;
	// begin inline asm
	st.relaxed.gpu.u8 [%rd54], 1;
	// end inline asm
	bra.uni 	$L__BB10_54;
$L__BB10_53:
	ld.volatile.global.u32 	%r95, [%rd4+8];
	add.s32 	%r176, %r95, %r176;
$L__BB10_54:
	setp.ne.s32 	%p33, %r2, 0;
	@%p33 bra 	$L__BB10_57;
$L__BB10_55:
	cvta.shared.u64 	%rd59, %rd39;
	add.s64 	%rd57, %rd59, 1;
	// begin inline asm
	ld.relaxed.gpu.u8 %r98, [%rd57];
	// end inline asm
	setp.ne.s32 	%p34, %r98, 1;
	@%p34 bra 	$L__BB10_55;
	ld.volatile.global.u32 	%r100, [%rd4+4];
	add.s32 	%r101, %r100, %r176;
	st.volatile.global.u32 	[%rd4], %r101;
$L__BB10_57:
	// begin inline asm
	fence.acq_rel.sys;
	// end inline asm
$L__BB10_58:
	setp.ne.s32 	%p36, %r2, 0;
	mov.pred 	%p80, 0;
	@%p36 bra 	$L__BB10_60;
	ld.volatile.global.u32 	%r102, [%rd4];
	st.volatile.global.u32 	[%rd6], %r102;
	mov.pred 	%p80, -1;
$L__BB10_60:
	setp.lt.u32 	%p41, %r4, 2;
	@%p41 bra 	$L__BB10_126;
	add.s64 	%rd63, %rd30, %rd41;
	ld.volatile.global.u32 	%r109, [%rd6];
	// begin inline asm
	st.relaxed.gpu.s32 [%rd63], %r109;
	// end inline asm
	not.pred 	%p42, %p80;
	@%p42 bra 	$L__BB10_63;
	atom.global.inc.u32 	%r110, [retirementCount], %r4;
	add.s32 	%r111, %r4, -1;
	setp.eq.s32 	%p43, %r110, %r111;
	selp.u16 	%rs4, 1, 0, %p43;
	st.shared.u8 	[_ZZ16reduceSinglePassILj512ELb0EEvPKiPViS3_jbE6amLast], %rs4;
$L__BB10_63:
	bar.sync 	0;
	ld.shared.u8 	%rs5, [_ZZ16reduceSinglePassILj512ELb0EEvPKiPViS3_jbE6amLast];
	setp.eq.s16 	%p44, %rs5, 0;
	@%p44 bra 	$L__BB10_126;
	setp.ge.u32 	%p45, %r2, %r4;
	mov.b32 	%r188, 0;
	@%p45 bra 	$L__BB10_71;
	not.b32 	%r115, %r2;
	add.s32 	%r116, %r4, %r115;
	shr.u32 	%r117, %r116, 9;
	add.s32 	%r29, %r117, 1;
	and.b32  	%r30, %r29, 3;
	setp.lt.u32 	%p46, %r116, 1536;
	mov.b32 	%r188, 0;
	mov.u32 	%r185, %r2;
	@%p46 bra 	$L__BB10_68;
	add.s64 	%rd96, %rd30, %rd42;
	and.b32  	%r119, %r29, 16777212;
	neg.s32 	%r180, %r119;
	mov.b32 	%r188, 0;
	mov.u32 	%r185, %r2;
$L__BB10_67:
	// begin inline asm
	ld.relaxed.gpu.s32 %r120, [%rd96];
	// end inline asm
	add.s32 	%r124, %r120, %r188;
	add.s64 	%rd67, %rd96, 2048;
	// begin inline asm
	ld.relaxed.gpu.s32 %r121, [%rd67];
	// end inline asm
	add.s32 	%r125, %r121, %r124;
	add.s64 	%rd68, %rd96, 4096;
	// begin inline asm
	ld.relaxed.gpu.s32 %r122, [%rd68];
	// end inline asm
	add.s32 	%r126, %r122, %r125;
	add.s64 	%rd69, %rd96, 6144;
	// begin inline asm
	ld.relaxed.gpu.s32 %r123, [%rd69];
	// end inline asm
	add.s32 	%r188, %r123, %r126;
	add.s32 	%r185, %r185, 2048;
	add.s64 	%rd96, %rd96, 8192;
	add.s32 	%r180, %r180, 4;
	setp.ne.s32 	%p47, %r180, 0;
	@%p47 bra 	$L__BB10_67;
$L__BB10_68:
	setp.eq.s32 	%p48, %r30, 0;
	@%p48 bra 	$L__BB10_71;
	mul.wide.u32 	%rd70, %r185, 4;
	add.s64 	%rd97, %rd30, %rd70;
	neg.s32 	%r186, %r30;
$L__BB10_70:
	.pragma "nounroll";
	// begin inline asm
	ld.relaxed.gpu.s32 %r127, [%rd97];
	// end inline asm
	add.s32 	%r188, %r127, %r188;
	add.s64 	%rd97, %rd97, 2048;
	add.s32 	%r186, %r186, 1;
	setp.ne.s32 	%p49, %r186, 0;
	@%p49 bra 	$L__BB10_70;
$L__BB10_71:
	setp.eq.s16 	%p50, %rs1, 0;
	mov.u32 	%r128, %ntid.x;
	shl.b32 	%r129, %r128, 9;
	mul.wide.u32 	%rd72, %r129, 4;
	add.s64 	%rd21, %rd3, %rd72;
	add.s64 	%rd22, %rd21, %rd42;
	@%p50 bra 	$L__BB10_74;
	ld.volatile.global.u32 	%r130, [%rd22];
	setp.eq.s32 	%p51, %r130, 0;
	@%p51 bra 	$L__BB10_74;
	mov.b16 	%rs6, 1;
	st.volatile.shared.u8 	[%r14], %rs6;
	bra.uni 	$L__BB10_124;
$L__BB10_74:
	setp.lt.u32 	%p52, %r2, 256;
	@%p52 bra 	$L__BB10_76;
	st.volatile.global.u32 	[%rd22], %r188;
$L__BB10_76:
	mov.b16 	%rs7, 0;
	st.volatile.shared.u8 	[%r14], %rs7;
	membar.gl;
	bar.sync 	0;
	setp.gt.u32 	%p53, %r2, 255;
	@%p53 bra 	$L__BB10_124;
	setp.lt.u32 	%p54, %r2, 128;
	@%p54 bra 	$L__BB10_79;
	ld.volatile.global.u32 	%r167, [%rd22+1024];
	add.s32 	%r168, %r167, %r188;
	st.volatile.global.u32 	[%rd22], %r168;
	// begin inline asm
	st.relaxed.gpu.u8 [%rd5], 1;
	// end inline asm
	bra.uni 	$L__BB10_124;
$L__BB10_79:
	ld.volatile.global.u32 	%r131, [%rd22+1024];
	add.s32 	%r47, %r131, %r188;
	add.s64 	%rd23, %rd5, 128;
$L__BB10_80:
	// begin inline asm
	ld.relaxed.gpu.u8 %r132, [%rd23];
	// end inline asm
	setp.ne.s32 	%p55, %r132, 1;
	@%p55 bra 	$L__BB10_80;
	setp.lt.u32 	%p56, %r2, 64;
	@%p56 bra 	$L__BB10_83;
	ld.volatile.global.u32 	%r165, [%rd22+512];
	add.s32 	%r166, %r165, %r47;
	st.volatile.global.u32 	[%rd22], %r166;
	// begin inline asm
	st.relaxed.gpu.u8 [%rd5], 1;
	// end inline asm
	bra.uni 	$L__BB10_124;
$L__BB10_83:
	ld.volatile.global.u32 	%r133, [%rd22+512];
	add.s32 	%r48, %r133, %r47;
	add.s64 	%rd24, %rd5, 64;
$L__BB10_84:
	// begin inline asm
	ld.relaxed.gpu.u8 %r134, [%rd24];
	// end inline asm
	setp.ne.s32 	%p57, %r134, 1;
	@%p57 bra 	$L__BB10_84;
	setp.lt.u32 	%p58, %r2, 32;
	@%p58 bra 	$L__BB10_87;
	ld.volatile.global.u32 	%r163, [%rd22+256];
	add.s32 	%r164, %r163, %r48;
	st.volatile.global.u32 	[%rd22], %r164;
	// begin inline asm
	st.relaxed.gpu.u8 [%rd5], 1;
	// end inline asm
	bra.uni 	$L__BB10_124;
$L__BB10_87:
	ld.volatile.global.u32 	%r135, [%rd22+256];
	add.s32 	%r190, %r135, %r48;
	add.s64 	%rd25, %rd5, 32;
$L__BB10_88:
	// begin inline asm
	ld.relaxed.gpu.u8 %r136, [%rd25];
	// end inline asm
	setp.ne.s32 	%p59, %r136, 1;
	@%p59 bra 	$L__BB10_88;
	setp.lt.u32 	%p60, %r2, 16;
	@%p60 bra 	$L__BB10_91;
	ld.volatile.global.u32 	%r138, [%rd22+128];
	add.s32 	%r139, %r138, %r190;
	st.volatile.global.u32 	[%rd22], %r139;
	// begin inline asm
	st.relaxed.gpu.u8 [%rd5], 1;
	// end inline asm
	bra.uni 	$L__BB10_92;
$L__BB10_91:
	ld.volatile.global.u32 	%r137, [%rd22+128];
	add.s32 	%r190, %r137, %r190;
$L__BB10_92:
	setp.gt.u32 	%p61, %r2, 15;
	@%p61 bra 	$L__BB10_95;
	add.s64 	%rd26, %rd5, 16;
$L__BB10_94:
	// begin inline asm
	ld.relaxed.gpu.u8 %r140, [%rd26];
	// end inline asm
	setp.ne.s32 	%p62, %r140, 1;
	@%p62 bra 	$L__BB10_94;
$L__BB10_95:
	and.b32  	%r141, %r2, 24;
	setp.ne.s32 	%p63, %r141, 8;
	@%p63 bra 	$L__BB10_97;
	ld.volatile.global.u32 	%r143, [%rd22+64];
	add.s32 	%r144, %r143, %r190;
	st.volatile.global.u32 	[%rd22], %r144;
	// begin inline asm
	st.relaxed.gpu.u8 [%rd5], 1;
	// end inline asm
	bra.uni 	$L__BB10_99;
$L__BB10_97:
	setp.gt.u32 	%p64, %r2, 7;
	@%p64 bra 	$L__BB10_99;
	ld.volatile.global.u32 	%r142, [%rd22+64];
	add.s32 	%r190, %r142, %r190;
$L__BB10_99:
	setp.gt.u32 	%p65, %r2, 7;
	@%p65 bra 	$L__BB10_102;
	add.s64 	%rd27, %rd5, 8;
$L__BB10_101:
	// begin inline asm
	ld.relaxed.gpu.u8 %r145, [%rd27];
	// end inline asm
	setp.ne.s32 	%p66, %r145, 1;
	@%p66 bra 	$L__BB10_101;
$L__BB10_102:
	and.b32  	%r146, %r2, 28;
	setp.ne.s32 	%p67, %r146, 4;
	@%p67 bra 	$L__BB10_104;
	ld.volatile.global.u32 	%r148, [%rd22+32];
	add.s32 	%r149, %r148, %r190;
	st.volatile.global.u32 	[%rd22], %r149;
	// begin inline asm
	st.relaxed.gpu.u8 [%rd5], 1;
	// end inline asm
	bra.uni 	$L__BB10_106;
$L__BB10_104:
	setp.gt.u32 	%p68, %r2, 3;
	@%p68 bra 	$L__BB10_106;
	ld.volatile.global.u32 	%r147, [%rd22+32];
	add.s32 	%r190, %r147, %r190;
$L__BB10_106:
	setp.gt.u32 	%p69, %r2, 3;
	@%p69 bra 	$L__BB10_109;
	add.s64 	%rd28, %rd5, 4;
$L__BB10_108:
	// begin inline asm
	ld.relaxed.gpu.u8 %r150, [%rd28];
	// end inline asm
	setp.ne.s32 	%p70, %r150, 1;
	@%p70 bra 	$L__BB10_108;
$L__BB10_109:
	and.b32  	%r151, %r2, 30;
	setp.ne.s32 	%p71, %r151, 2;
	@%p71 bra 	$L__BB10_111;
	ld.volatile.global.u32 	%r153, [%rd22+16];
	add.s32 	%r154, %r153, %r190;
	st.volatile.global.u32 	[%rd22], %r154;
	// begin inline asm
	st.relaxed.gpu.u8 [%rd5], 1;
	// end inline asm
	bra.uni 	$L__BB10_113;
$L__BB10_111:
	setp.gt.u32 	%p72, %r2, 1;
	@%p72 bra 	$L__BB10_113;
	ld.volatile.global.u32 	%r152, [%rd22+16];
	add.s32 	%r190, %r152, %r190;
$L__BB10_113:
	setp.gt.u32 	%p73, %r2, 1;
	@%p73 bra 	$L__BB10_116;
	add.s64 	%rd29, %rd5, 2;
$L__BB10_115:
	// begin inline asm
	ld.relaxed.gpu.u8 %r155, [%rd29];
	// end inline asm
	setp.ne.s32 	%p74, %r155, 1;
	@%p74 bra 	$L__BB10_115;
$L__BB10_116:
	setp.eq.s32 	%p75, %r2, 0;
	@%p75 bra 	$L__BB10_119;
	setp.ne.s32 	%p76, %r2, 1;
	@%p76 bra 	$L__BB10_120;
	ld.volatile.global.u32 	%r157, [%rd21+12];
	add.s32 	%r190, %r157, %r190;
	st.volatile.global.u32 	[%rd21+4], %r190;
	cvta.shared.u64 	%rd87, %rd39;
	add.s64 	%rd85, %rd87, 1;
	// begin inline asm
	st.relaxed.gpu.u8 [%rd85], 1;
	// end inline asm
	bra.uni 	$L__BB10_120;
$L__BB10_119:
	ld.volatile.global.u32 	%r156, [%rd21+8];
	add.s32 	%r190, %r156, %r190;
$L__BB10_120:
	@%p42 bra 	$L__BB10_123;
$L__BB10_121:
	cvta.shared.u64 	%rd90, %rd39;
	add.s64 	%rd88, %rd90, 1;
	// begin inline asm
	ld.relaxed.gpu.u8 %r159, [%rd88];
	// end inline asm
	setp.ne.s32 	%p78, %r159, 1;
	@%p78 bra 	$L__BB10_121;
	ld.volatile.global.u32 	%r161, [%rd21+4];
	add.s32 	%r162, %r161, %r190;
	st.volatile.global.u32 	[%rd21], %r162;
$L__BB10_123:
	// begin inline asm
	fence.acq_rel.sys;
	// end inline asm
$L__BB10_124:
	@%p42 bra 	$L__BB10_126;
	ld.volatile.global.u32 	%r169, [%rd21];
	mul.wide.u32 	%rd94, %r4, 4;
	add.s64 	%rd95, %rd2, %rd94;
	st.volatile.global.u32 	[%rd95], %r169;
	mov.b32 	%r170, 0;
	st.global.u32 	[retirementCount], %r170;
$L__BB10_126:
	ret;

}
	// .globl	_Z16reduceSinglePassILj256ELb0EEvPKiPViS3_jb
.visible .entry _Z16reduceSinglePassILj256ELb0EEvPKiPViS3_jb(
	.param .u64 .ptr .align 1 _Z16reduceSinglePassILj256ELb0EEvPKiPViS3_jb_param_0,
	.param .u64 .ptr .align 1 _Z16reduceSinglePassILj256ELb0EEvPKiPViS3_jb_param_1,
	.param .u64 .ptr .align 1 _Z16reduceSinglePassILj256ELb0EEvPKiPViS3_jb_param_2,
	.param .u32 _Z16reduceSinglePassILj256ELb0EEvPKiPViS3_jb_param_3,
	.param .u8 _Z16reduceSinglePassILj256ELb0EEvPKiPViS3_jb_param_4
)
{
	.reg .pred 	%p<76>;
	.reg .b16 	%rs<8>;
	.reg .b32 	%r<184>;
	.reg .b64 	%rd<92>;
	// demoted variable
	.shared .align 1 .u8 _ZZ16reduceSinglePassILj256ELb0EEvPKiPViS3_jbE6amLast;
	ld.param.u64 	%rd29, [_Z16reduceSinglePassILj256ELb0EEvPKiPViS3_jb_param_0];
	ld.param.u64 	%rd28, [_Z16reduceSinglePassILj256ELb0EEvPKiPViS3_jb_param_1];
	ld.param.u64 	%rd30, [_Z16reduceSinglePassILj256ELb0EEvPKiPViS3_jb_param_2];
	ld.param.u32 	%r59, [_Z16reduceSinglePassILj256ELb0EEvPKiPViS3_jb_param_3];
	ld.param.s8 	%rs1, [_Z16reduceSinglePassILj256ELb0EEvPKiPViS3_jb_param_4];
	cvta.to.global.u64 	%rd1, %rd29;
	cvta.to.global.u64 	%rd2, %rd28;
	cvta.to.global.u64 	%rd3, %rd30;
	mov.u32 	%r1, %ctaid.x;
	mov.u32 	%r2, %tid.x;
	shl.b32 	%r61, %r1, 9;
	add.s32 	%r162, %r61, %r2;
	mov.u32 	%r4, %nctaid.x;
	setp.ge.u32 	%p2, %r162, %r59;
	mov.b32 	%r161, 0;
	@%p2 bra 	$L__BB11_5;
	shl.b32 	%r5, %r4, 9;
	mov.b32 	%r161, 0;
$L__BB11_2:
	mul.wide.u32 	%rd31, %r162, 4;
	add.s64 	%rd32, %rd1, %rd31;
	ld.global.u32 	%r63, [%rd32];
	add.s32 	%r161, %r63, %r161;
	add.s32 	%r9, %r162, 256;
	setp.ge.u32 	%p3, %r9, %r59;
	@%p3 bra 	$L__BB11_4;
	mul.wide.u32 	%rd33, %r9, 4;
	add.s64 	%rd34, %rd1, %rd33;
	ld.global.u32 	%r64, [%rd34];
	add.s32 	%r161, %r64, %r161;
$L__BB11_4:
	add.s32 	%r162, %r162, %r5;
	setp.lt.u32 	%p4, %r162, %r59;
	@%p4 bra 	$L__BB11_2;
$L__BB11_5:
	shl.b32 	%r65, %r1, 8;
	mul.wide.u32 	%rd35, %r65, 4;
	add.s64 	%rd4, %rd3, %rd35;
	setp.eq.s16 	%p5, %rs1, 0;
	cvt.u64.u32 	%rd36, %r2;
	mov.u32 	%r66, _ZZ11reduceBlockILj256EEvPViijbE4lock;
	cvt.u64.u32 	%rd37, %r66;
	cvta.shared.u64 	%rd38, %rd37;
	add.s64 	%rd5, %rd38, %rd36;
	mul.wide.u32 	%rd39, %r1, 4;
	add.s64 	%rd6, %rd2, %rd39;
	mul.wide.u32 	%rd40, %r2, 4;
	add.s64 	%rd7, %rd4, %rd40;
	add.s32 	%r14, %r66, %r2;
	@%p5 bra 	$L__BB11_8;
	ld.volatile.global.u32 	%r67, [%rd7];
	setp.eq.s32 	%p6, %r67, 0;
	@%p6 bra 	$L__BB11_8;
	mov.b16 	%rs2, 1;
	st.volatile.shared.u8 	[%r14], %rs2;
	bra.uni 	$L__BB11_54;
$L__BB11_8:
	setp.lt.u32 	%p7, %r2, 128;
	@%p7 bra 	$L__BB11_10;
	st.volatile.global.u32 	[%rd7], %r161;
$L__BB11_10:
	mov.b16 	%rs3, 0;
	st.volatile.shared.u8 	[%r14], %rs3;
	membar.gl;
	bar.sync 	0;
	setp.gt.u32 	%p9, %r2, 127;
	mov.pred 	%p75, 0;
	@%p9 bra 	$L__BB11_56;
	setp.lt.u32 	%p10, %r2, 64;
	@%p10 bra 	$L__BB11_13;
	ld.volatile.global.u32 	%r101, [%rd7+512];
	add.s32 	%r102, %r101, %r161;
	st.volatile.global.u32 	[%rd7], %r102;
	// begin inline asm
	st.relaxed.gpu.u8 [%rd5], 1;
	// end inline asm
	bra.uni 	$L__BB11_56;
$L__BB11_13:
	ld.volatile.global.u32 	%r68, [%rd7+512];
	add.s32 	%r15, %r68, %r161;
	add.s64 	%rd8, %rd5, 64;
$L__BB11_14:
	// begin inline asm
	ld.relaxed.gpu.u8 %r69, [%rd8];
	// end inline asm
	setp.ne.s32 	%p11, %r69, 1;
	@%p11 bra 	$L__BB11_14;
	setp.lt.u32 	%p12, %r2, 32;
	@%p12 bra 	$L__BB11_17;
	ld.volatile.global.u32 	%r99, [%rd7+256];
	add.s32 	%r100, %r99, %r15;
	st.volatile.global.u32 	[%rd7], %r100;
	// begin inline asm
	st.relaxed.gpu.u8 [%rd5], 1;
	// end inline asm
	bra.uni 	$L__BB11_56;
$L__BB11_17:
	ld.volatile.global.u32 	%r70, [%rd7+256];
	add.s32 	%r166, %r70, %r15;
	add.s64 	%rd9, %rd5, 32;
$L__BB11_18:
	// begin inline asm
	ld.relaxed.gpu.u8 %r71, [%rd9];
	// end inline asm
	setp.ne.s32 	%p13, %r71, 1;
	@%p13 bra 	$L__BB11_18;
	setp.lt.u32 	%p14, %r2, 16;
	@%p14 bra 	$L__BB11_21;
	ld.volatile.global.u32 	%r73, [%rd7+128];
	add.s32 	%r74, %r73, %r166;
	st.volatile.global.u32 	[%rd7], %r74;
	// begin inline asm
	st.relaxed.gpu.u8 [%rd5], 1;
	// end inline asm
	bra.uni 	$L__BB11_22;
$L__BB11_21:
	ld.volatile.global.u32 	%r72, [%rd7+128];
	add.s32 	%r166, %r72, %r166;
$L__BB11_22:
	setp.gt.u32 	%p15, %r2, 15;
	@%p15 bra 	$L__BB11_25;
	add.s64 	%rd10, %rd5, 16;
$L__BB11_24:
	// begin inline asm
	ld.relaxed.gpu.u8 %r75, [%rd10];
	// end inline asm
	setp.ne.s32 	%p16, %r75, 1;
	@%p16 bra 	$L__BB11_24;
$L__BB11_25:
	and.b32  	%r76, %r2, 24;
	setp.ne.s32 	%p17, %r76, 8;
	@%p17 bra 	$L__BB11_27;
	ld.volatile.global.u32 	%r78, [%rd7+64];
	add.s32 	%r79, %r78, %r166;
	st.volatile.global.u32 	[%rd7], %r79;
	// begin inline asm
	st.relaxed.gpu.u8 [%rd5], 1;
	// end inline asm
	bra.uni 	$L__BB11_29;
$L__BB11_27:
	setp.gt.u32 	%p18, %r2, 7;
	@%p18 bra 	$L__BB11_29;
	ld.volatile.global.u32 	%r77, [%rd7+64];
	add.s32 	%r166, %r77, %r166;
$L__BB11_29:
	setp.gt.u32 	%p19, %r2, 7;
	@%p19 bra 	$L__BB11_32;
	add.s64 	%rd11, %rd5, 8;
$L__BB11_31:
	// begin inline asm
	ld.relaxed.gpu.u8 %r80, [%rd11];
	// end inline asm
	setp.ne.s32 	%p20, %r80, 1;
	@%p20 bra 	$L__BB11_31;
$L__BB11_32:
	and.b32  	%r81, %r2, 28;
	setp.ne.s32 	%p21, %r81, 4;
	@%p21 bra 	$L__BB11_34;
	ld.volatile.global.u32 	%r83, [%rd7+32];
	add.s32 	%r84, %r83, %r166;
	st.volatile.global.u32 	[%rd7], %r84;
	// begin inline asm
	st.relaxed.gpu.u8 [%rd5], 1;
	// end inline asm
	bra.uni 	$L__BB11_36;
$L__BB11_34:
	setp.gt.u32 	%p22, %r2, 3;
	@%p22 bra 	$L__BB11_36;
	ld.volatile.global.u32 	%r82, [%rd7+32];
	add.s32 	%r166, %r82, %r166;
$L__BB11_36:
	setp.gt.u32 	%p23, %r2, 3;
	@%p23 bra 	$L__BB11_39;
	add.s64 	%rd12, %rd5, 4;
$L__BB11_38:
	// begin inline asm
	ld.relaxed.gpu.u8 %r85, [%rd12];
	// end inline asm
	setp.ne.s32 	%p24, %r85, 1;
	@%p24 bra 	$L__BB11_38;
$L__BB11_39:
	and.b32  	%r86, %r2, 30;
	setp.ne.s32 	%p25, %r86, 2;
	@%p25 bra 	$L__BB11_41;
	ld.volatile.global.u32 	%r88, [%rd7+16];
	add.s32 	%r89, %r88, %r166;
	st.volatile.global.u32 	[%rd7], %r89;
	// begin inline asm
	st.relaxed.gpu.u8 [%rd5], 1;
	// end inline asm
	bra.uni 	$L__BB11_43;
$L__BB11_41:
	setp.gt.u32 	%p26, %r2, 1;
	@%p26 bra 	$L__BB11_43;
	ld.volatile.global.u32 	%r87, [%rd7+16];
	add.s32 	%r166, %r87, %r166;
$L__BB11_43:
	setp.gt.u32 	%p27, %r2, 1;
	@%p27 bra 	$L__BB11_46;
	add.s64 	%rd13, %rd5, 2;
$L__BB11_45:
	// begin inline asm
	ld.relaxed.gpu.u8 %r90, [%rd13];
	// end inline asm
	setp.ne.s32 	%p28, %r90, 1;
	@%p28 bra 	$L__BB11_45;
$L__BB11_46:
	setp.eq.s32 	%p29, %r2, 0;
	@%p29 bra 	$L__BB11_49;
	setp.ne.s32 	%p30, %r2, 1;
	@%p30 bra 	$L__BB11_50;
	ld.volatile.global.u32 	%r92, [%rd4+12];
	add.s32 	%r166, %r92, %r166;
	st.volatile.global.u32 	[%rd4+4], %r166;
	cvta.shared.u64 	%rd53, %rd37;
	add.s64 	%rd51, %rd53, 1;
	// begin inline asm
	st.relaxed.gpu.u8 [%rd51], 1;
	// end inline asm
	bra.uni 	$L__BB11_50;
$L__BB11_49:
	ld.volatile.global.u32 	%r91, [%rd4+8];
	add.s32 	%r166, %r91, %r166;
$L__BB11_50:
	setp.ne.s32 	%p31, %r2, 0;
	@%p31 bra 	$L__BB11_53;
$L__BB11_51:
	cvta.shared.u64 	%rd56, %rd37;
	add.s64 	%rd54, %rd56, 1;
	// begin inline asm
	ld.relaxed.gpu.u8 %r94, [%rd54];
	// end inline asm
	setp.ne.s32 	%p32, %r94, 1;
	@%p32 bra 	$L__BB11_51;
	ld.volatile.global.u32 	%r96, [%rd4+4];
	add.s32 	%r97, %r96, %r166;
	st.volatile.global.u32 	[%rd4], %r97;
$L__BB11_53:
	// begin inline asm
	fence.acq_rel.sys;
	// end inline asm
$L__BB11_54:
	setp.ne.s32 	%p34, %r2, 0;
	mov.pred 	%p75, 0;
	@%p34 bra 	$L__BB11_56;
	ld.volatile.global.u32 	%r98, [%rd4];
	st.volatile.global.u32 	[%rd6], %r98;
	mov.pred 	%p75, -1;
$L__BB11_56:
	setp.lt.u32 	%p38, %r4, 2;
	@%p38 bra 	$L__BB11_118;
	add.s64 	%rd59, %rd28, %rd39;
	ld.volatile.global.u32 	%r103, [%rd6];
	// begin inline asm
	st.relaxed.gpu.s32 [%rd59], %r103;
	// end inline asm
	not.pred 	%p39, %p75;
	@%p39 bra 	$L__BB11_59;
	atom.global.inc.u32 	%r104, [retirementCount], %r4;
	add.s32 	%r105, %r4, -1;
	setp.eq.s32 	%p40, %r104, %r105;
	selp.u16 	%rs4, 1, 0, %p40;
	st.shared.u8 	[_ZZ16reduceSinglePassILj256ELb0EEvPKiPViS3_jbE6amLast], %rs4;
$L__BB11_59:
	bar.sync 	0;
	ld.shared.u8 	%rs5, [_ZZ16reduceSinglePassILj256ELb0EEvPKiPViS3_jbE6amLast];
	setp.eq.s16 	%p41, %rs5, 0;
	@%p41 bra 	$L__BB11_118;
	setp.ge.u32 	%p42, %r2, %r4;
	mov.b32 	%r178, 0;
	@%p42 bra 	$L__BB11_67;
	not.b32 	%r109, %r2;
	add.s32 	%r110, %r4, %r109;
	shr.u32 	%r111, %r110, 8;
	add.s32 	%r28, %r111, 1;
	and.b32  	%r29, %r28, 3;
	setp.lt.u32 	%p43, %r110, 768;
	mov.b32 	%r178, 0;
	mov.u32 	%r175, %r2;
	@%p43 bra 	$L__BB11_64;
	add.s64 	%rd90, %rd28, %rd40;
	and.b32  	%r113, %r28, 33554428;
	neg.s32 	%r170, %r113;
	mov.b32 	%r178, 0;
	mov.u32 	%r175, %r2;
$L__BB11_63:
	// begin inline asm
	ld.relaxed.gpu.s32 %r114, [%rd90];
	// end inline asm
	add.s32 	%r118, %r114, %r178;
	add.s64 	%rd63, %rd90, 1024;
	// begin inline asm
	ld.relaxed.gpu.s32 %r115, [%rd63];
	// end inline asm
	add.s32 	%r119, %r115, %r118;
	add.s64 	%rd64, %rd90, 2048;
	// begin inline asm
	ld.relaxed.gpu.s32 %r116, [%rd64];
	// end inline asm
	add.s32 	%r120, %r116, %r119;
	add.s64 	%rd65, %rd90, 3072;
	// begin inline asm
	ld.relaxed.gpu.s32 %r117, [%rd65];
	// end inline asm
	add.s32 	%r178, %r117, %r120;
	add.s32 	%r175, %r175, 1024;
	add.s64 	%rd90, %rd90, 4096;
	add.s32 	%r170, %r170, 4;
	setp.ne.s32 	%p44, %r170, 0;
	@%p44 bra 	$L__BB11_63;
$L__BB11_64:
	setp.eq.s32 	%p45, %r29, 0;
	@%p45 bra 	$L__BB11_67;
	mul.wide.u32 	%rd66, %r175, 4;
	add.s64 	%rd91, %rd28, %rd66;
	neg.s32 	%r176, %r29;
$L__BB11_66:
	.pragma "nounroll";
	// begin inline asm
	ld.relaxed.gpu.s32 %r121, [%rd91];
	// end inline asm
	add.s32 	%r178, %r121, %r178;
	add.s64 	%rd91, %rd91, 1024;
	add.s32 	%r176, %r176, 1;
	setp.ne.s32 	%p46, %r176, 0;
	@%p46 bra 	$L__BB11_66;
$L__BB11_67:
	setp.eq.s16 	%p47, %rs1, 0;
	mov.u32 	%r122, %ntid.x;
	shl.b32 	%r123, %r122, 8;
	mul.wide.u32 	%rd68, %r123, 4;
	add.s64 	%rd20, %rd3, %rd68;
	add.s64 	%rd21, %rd20, %rd40;
	@%p47 bra 	$L__BB11_70;
	ld.volatile.global.u32 	%r124, [%rd21];
	setp.eq.s32 	%p48, %r124, 0;
	@%p48 bra 	$L__BB11_70;
	mov.b16 	%rs6, 1;
	st.volatile.shared.u8 	[%r14], %rs6;
	bra.uni 	$L__BB11_116;
$L__BB11_70:
	setp.lt.u32 	%p49, %r2, 128;
	@%p49 bra 	$L__BB11_72;
	st.volatile.global.u32 	[%rd21], %r178;
$L__BB11_72:
	mov.b16 	%rs7, 0;
	st.volatile.shared.u8 	[%r14], %rs7;
	membar.gl;
	bar.sync 	0;
	setp.gt.u32 	%p50, %r2, 127;
	@%p50 bra 	$L__BB11_116;
	setp.lt.u32 	%p51, %r2, 64;
	@%p51 bra 	$L__BB11_75;
	ld.volatile.global.u32 	%r157, [%rd21+512];
	add.s32 	%r158, %r157, %r178;
	st.volatile.global.u32 	[%rd21], %r158;
	// begin inline asm
	st.relaxed.gpu.u8 [%rd5], 1;
	// end inline asm
	bra.uni 	$L__BB11_116;
$L__BB11_75:
	ld.volatile.global.u32 	%r125, [%rd21+512];
	add.s32 	%r46, %r125, %r178;
	add.s64 	%rd22, %rd5, 64;
$L__BB11_76:
	// begin inline asm
	ld.relaxed.gpu.u8 %r126, [%rd22];
	// end inline asm
	setp.ne.s32 	%p52, %r126, 1;
	@%p52 bra 	$L__BB11_76;
	setp.lt.u32 	%p53, %r2, 32;
	@%p53 bra 	$L__BB11_79;
	ld.volatile.global.u32 	%r155, [%rd21+256];
	add.s32 	%r156, %r155, %r46;
	st.volatile.global.u32 	[%rd21], %r156;
	// begin inline asm
	st.relaxed.gpu.u8 [%rd5], 1;
	// end inline asm
	bra.uni 	$L__BB11_116;
$L__BB11_79:
	ld.volatile.global.u32 	%r127, [%rd21+256];
	add.s32 	%r180, %r127, %r46;
	add.s64 	%rd23, %rd5, 32;
$L__BB11_80:
	// begin inline asm
	ld.relaxed.gpu.u8 %r128, [%rd23];
	// end inline asm
	setp.ne.s32 	%p54, %r128, 1;
	@%p54 bra 	$L__BB11_80;
	setp.lt.u32 	%p55, %r2, 16;
	@%p55 bra 	$L__BB11_83;
	ld.volatile.global.u32 	%r130, [%rd21+128];
	add.s32 	%r131, %r130, %r180;
	st.volatile.global.u32 	[%rd21], %r131;
	// begin inline asm
	st.relaxed.gpu.u8 [%rd5], 1;
	// end inline asm
	bra.uni 	$L__BB11_84;
$L__BB11_83:
	ld.volatile.global.u32 	%r129, [%rd21+128];
	add.s32 	%r180, %r129, %r180;
$L__BB11_84:
	setp.gt.u32 	%p56, %r2, 15;
	@%p56 bra 	$L__BB11_87;
	add.s64 	%rd24, %rd5, 16;
$L__BB11_86:
	// begin inline asm
	ld.relaxed.gpu.u8 %r132, [%rd24];
	// end inline asm
	setp.ne.s32 	%p57, %r132, 1;
	@%p57 bra 	$L__BB11_86;
$L__BB11_87:
	and.b32  	%r133, %r2, 24;
	setp.ne.s32 	%p58, %r133, 8;
	@%p58 bra 	$L__BB11_89;
	ld.volatile.global.u32 	%r135, [%rd21+64];
	add.s32 	%r136, %r135, %r180;
	st.volatile.global.u32 	[%rd21], %r136;
	// begin inline asm
	st.relaxed.gpu.u8 [%rd5], 1;
	// end inline asm
	bra.uni 	$L__BB11_91;
$L__BB11_89:
	setp.gt.u32 	%p59, %r2, 7;
	@%p59 bra 	$L__BB11_91;
	ld.volatile.global.u32 	%r134, [%rd21+64];
	add.s32 	%r180, %r134, %r180;
$L__BB11_91:
	setp.gt.u32 	%p60, %r2, 7;
	@%p60 bra 	$L__BB11_94;
	add.s64 	%rd25, %rd5, 8;
$L__BB11_93:
	// begin inline asm
	ld.relaxed.gpu.u8 %r137, [%rd25];
	// end inline asm
	setp.ne.s32 	%p61, %r137, 1;
	@%p61 bra 	$L__BB11_93;
$L__BB11_94:
	and.b32  	%r138, %r2, 28;
	setp.ne.s32 	%p62, %r138, 4;
	@%p62 bra 	$L__BB11_96;
	ld.volatile.global.u32 	%r140, [%rd21+32];
	add.s32 	%r141, %r140, %r180;
	st.volatile.global.u32 	[%rd21], %r141;
	// begin inline asm
	st.relaxed.gpu.u8 [%rd5], 1;
	// end inline asm
	bra.uni 	$L__BB11_98;
$L__BB11_96:
	setp.gt.u32 	%p63, %r2, 3;
	@%p63 bra 	$L__BB11_98;
	ld.volatile.global.u32 	%r139, [%rd21+32];
	add.s32 	%r180, %r139, %r180;
$L__BB11_98:
	setp.gt.u32 	%p64, %r2, 3;
	@%p64 bra 	$L__BB11_101;
	add.s64 	%rd26, %rd5, 4;
$L__BB11_100:
	// begin inline asm
	ld.relaxed.gpu.u8 %r142, [%rd26];
	// end inline asm
	setp.ne.s32 	%p65, %r142, 1;
	@%p65 bra 	$L__BB11_100;
$L__BB11_101:
	and.b32  	%r143, %r2, 30;
	setp.ne.s32 	%p66, %r143, 2;
	@%p66 bra 	$L__BB11_103;
	ld.volatile.global.u32 	%r145, [%rd21+16];
	add.s32 	%r146, %r145, %r180;
	st.volatile.global.u32 	[%rd21], %r146;
	// begin inline asm
	st.relaxed.gpu.u8 [%rd5], 1;
	// end inline asm
	bra.uni 	$L__BB11_105;
$L__BB11_103:
	setp.gt.u32 	%p67, %r2, 1;
	@%p67 bra 	$L__BB11_105;
	ld.volatile.global.u32 	%r144, [%rd21+16];
	add.s32 	%r180, %r144, %r180;
$L__BB11_105:
	setp.gt.u32 	%p68, %r2, 1;
	@%p68 bra 	$L__BB11_108;
	add.s64 	%rd27, %rd5, 2;
$L__BB11_107:
	// begin inline asm
	ld.relaxed.gpu.u8 %r147, [%rd27];
	// end inline asm
	setp.ne.s32 	%p69, %r147, 1;
	@%p69 bra 	$L__BB11_107;
$L__BB11_108:
	setp.eq.s32 	%p70, %r2, 0;
	@%p70 bra 	$L__BB11_111;
	setp.ne.s32 	%p71, %r2, 1;
	@%p71 bra 	$L__BB11_112;
	ld.volatile.global.u32 	%r149, [%rd20+12];
	add.s32 	%r180, %r149, %r180;
	st.volatile.global.u32 	[%rd20+4], %r180;
	cvta.shared.u64 	%rd82, %rd37;
	add.s64 	%rd80, %rd82, 1;
	// begin inline asm
	st.relaxed.gpu.u8 [%rd80], 1;
	// end inline asm
	bra.uni 	$L__BB11_112;
$L__BB11_111:
	ld.volatile.global.u32 	%r148, [%rd20+8];
	add.s32 	%r180, %r148, %r180;
$L__BB11_112:
	@%p39 bra 	$L__BB11_115;
$L__BB11_113:
	cvta.shared.u64 	%rd85, %rd37;
	add.s64 	%rd83, %rd85, 1;
	// begin inline asm
	ld.relaxed.gpu.u8 %r151, [%rd83];
	// end inline asm
	setp.ne.s32 	%p73, %r151, 1;
	@%p73 bra 	$L__BB11_113;
	ld.volatile.global.u32 	%r153, [%rd20+4];
	add.s32 	%r154, %r153, %r180;
	st.volatile.global.u32 	[%rd20], %r154;
$L__BB11_115:
	// begin inline asm
	fence.acq_rel.sys;
	// end inline asm
$L__BB11_116:
	@%p39 bra 	$L__BB11_118;
	ld.volatile.global.u32 	%r159, [%rd20];
	mul.wide.u32 	%rd88, %r4, 4;
	add.s64 	%rd89, %rd2, %rd88;
	st.volatile.global.u32 	[%rd89], %r159;
	mov.b32 	%r160, 0;
	st.global.u32 	[retirementCount], %r160;
$L__BB11_118:
	ret;

}
	// .globl	_Z16reduceSinglePassILj128ELb0EEvPKiPViS3_jb
.visible .entry _Z16reduceSinglePassILj128ELb0EEvPKiPViS3_jb(
	.param .u64 .ptr .align 1 _Z16reduceSinglePassILj128ELb0EEvPKiPViS3_jb_param_0,
	.param .u64 .ptr .align 1 _Z16reduceSinglePassILj128ELb0EEvPKiPViS3_jb_param_1,
	.param .u64 .ptr .align 1 _Z16reduceSinglePassILj128ELb0EEvPKiPViS3_jb_param_2,
	.param .u32 _Z16reduceSinglePassILj128ELb0EEvPKiPViS3_jb_param_3,
	.param .u8 _Z16reduceSinglePassILj128ELb0EEvPKiPViS3_jb_param_4
)
{
	.reg .pred 	%p<71>;
	.reg .b16 	%rs<8>;
	.reg .b32 	%r<174>;
	.reg .b64 	%rd<86>;
	// demoted variable
	.shared .align 1 .u8 _ZZ16reduceSinglePassILj128ELb0EEvPKiPViS3_jbE6amLast;
	ld.param.u64 	%rd27, [_Z16reduceSinglePassILj128ELb0EEvPKiPViS3_jb_param_0];
	ld.param.u64 	%rd26, [_Z16reduceSinglePassILj128ELb0EEvPKiPViS3_jb_param_1];
	ld.param.u64 	%rd28, [_Z16reduceSinglePassILj128ELb0EEvPKiPViS3_jb_param_2];
	ld.param.u32 	%r57, [_Z16reduceSinglePassILj128ELb0EEvPKiPViS3_jb_param_3];
	ld.param.s8 	%rs1, [_Z16reduceSinglePassILj128ELb0EEvPKiPViS3_jb_param_4];
	cvta.to.global.u64 	%rd1, %rd27;
	cvta.to.global.u64 	%rd2, %rd26;
	cvta.to.global.u64 	%rd3, %rd28;
	mov.u32 	%r1, %ctaid.x;
	mov.u32 	%r2, %tid.x;
	shl.b32 	%r59, %r1, 8;
	add.s32 	%r152, %r59, %r2;
	mov.u32 	%r4, %nctaid.x;
	setp.ge.u32 	%p2, %r152, %r57;
	mov.b32 	%r151, 0;
	@%p2 bra 	$L__BB12_5;
	shl.b32 	%r5, %r4, 8;
	mov.b32 	%r151, 0;
$L__BB12_2:
	mul.wide.u32 	%rd29, %r152, 4;
	add.s64 	%rd30, %rd1, %rd29;
	ld.global.u32 	%r61, [%rd30];
	add.s32 	%r151, %r61, %r151;
	add.s32 	%r9, %r152, 128;
	setp.ge.u32 	%p3, %r9, %r57;
	@%p3 bra 	$L__BB12_4;
	mul.wide.u32 	%rd31, %r9, 4;
	add.s64 	%rd32, %rd1, %rd31;
	ld.global.u32 	%r62, [%rd32];
	add.s32 	%r151, %r62, %r151;
$L__BB12_4:
	add.s32 	%r152, %r152, %r5;
	setp.lt.u32 	%p4, %r152, %r57;
	@%p4 bra 	$L__BB12_2;
$L__BB12_5:
	shl.b32 	%r63, %r1, 7;
	mul.wide.u32 	%rd33, %r63, 4;
	add.s64 	%rd4, %rd3, %rd33;
	setp.eq.s16 	%p5, %rs1, 0;
	cvt.u64.u32 	%rd34, %r2;
	mov.u32 	%r64, _ZZ11reduceBlockILj128EEvPViijbE4lock;
	cvt.u64.u32 	%rd35, %r64;
	cvta.shared.u64 	%rd36, %rd35;
	add.s64 	%rd5, %rd36, %rd34;
	mul.wide.u32 	%rd37, %r1, 4;
	add.s64 	%rd6, %rd2, %rd37;
	mul.wide.u32 	%rd38, %r2, 4;
	add.s64 	%rd7, %rd4, %rd38;
	add.s32 	%r14, %r64, %r2;
	@%p5 bra 	$L__BB12_8;
	ld.volatile.global.u32 	%r65, [%rd7];
	setp.eq.s32 	%p6, %r65, 0;
	@%p6 bra 	$L__BB12_8;
	mov.b16 	%rs2, 1;
	st.volatile.shared.u8 	[%r14], %rs2;
	bra.uni 	$L__BB12_50;
$L__BB12_8:
	setp.lt.u32 	%p7, %r2, 64;
	@%p7 bra 	$L__BB12_10;
	st.volatile.global.u32 	[%rd7], %r151;
$L__BB12_10:
	mov.b16 	%rs3, 0;
	st.volatile.shared.u8 	[%r14], %rs3;
	membar.gl;
	bar.sync 	0;
	setp.gt.u32 	%p9, %r2, 63;
	mov.pred 	%p70, 0;
	@%p9 bra 	$L__BB12_52;
	setp.lt.u32 	%p10, %r2, 32;
	@%p10 bra 	$L__BB12_13;
	ld.volatile.global.u32 	%r95, [%rd7+256];
	add.s32 	%r96, %r95, %r151;
	st.volatile.global.u32 	[%rd7], %r96;
	// begin inline asm
	st.relaxed.gpu.u8 [%rd5], 1;
	// end inline asm
	bra.uni 	$L__BB12_52;
$L__BB12_13:
	ld.volatile.global.u32 	%r66, [%rd7+256];
	add.s32 	%r156, %r66, %r151;
	add.s64 	%rd8, %rd5, 32;
$L__BB12_14:
	// begin inline asm
	ld.relaxed.gpu.u8 %r67, [%rd8];
	// end inline asm
	setp.ne.s32 	%p11, %r67, 1;
	@%p11 bra 	$L__BB12_14;
	setp.lt.u32 	%p12, %r2, 16;
	@%p12 bra 	$L__BB12_17;
	ld.volatile.global.u32 	%r69, [%rd7+128];
	add.s32 	%r70, %r69, %r156;
	st.volatile.global.u32 	[%rd7], %r70;
	// begin inline asm
	st.relaxed.gpu.u8 [%rd5], 1;
	// end inline asm
	bra.uni 	$L__BB12_18;
$L__BB12_17:
	ld.volatile.global.u32 	%r68, [%rd7+128];
	add.s32 	%r156, %r68, %r156;
$L__BB12_18:
	setp.gt.u32 	%p13, %r2, 15;
	@%p13 bra 	$L__BB12_21;
	add.s64 	%rd9, %rd5, 16;
$L__BB12_20:
	// begin inline asm
	ld.relaxed.gpu.u8 %r71, [%rd9];
	// end inline asm
	setp.ne.s32 	%p14, %r71, 1;
	@%p14 bra 	$L__BB12_20;
$L__BB12_21:
	and.b32  	%r72, %r2, 24;
	setp.ne.s32 	%p15, %r72, 8;
	@%p15 bra 	$L__BB12_23;
	ld.volatile.global.u32 	%r74, [%rd7+64];
	add.s32 	%r75, %r74, %r156;
	st.volatile.global.u32 	[%rd7], %r75;
	// begin inline asm
	st.relaxed.gpu.u8 [%rd5], 1;
	// end inline asm
	bra.uni 	$L__BB12_25;
$L__BB12_23:
	setp.gt.u32 	%p16, %r2, 7;
	@%p16 bra 	$L__BB12_25;
	ld.volatile.global.u32 	%r73, [%rd7+64];
	add.s32 	%r156, %r73, %r156;
$L__BB12_25:
	setp.gt.u32 	%p17, %r2, 7;
	@%p17 bra 	$L__BB12_28;
	add.s64 	%rd10, %rd5, 8;
$L__BB12_27:
	// begin inline asm
	ld.relaxed.gpu.u8 %r76, [%rd10];
	// end inline asm
	setp.ne.s32 	%p18, %r76, 1;
	@%p18 bra 	$L__BB12_27;
$L__BB12_28:
	and.b32  	%r77, %r2, 28;
	setp.ne.s32 	%p19, %r77, 4;
	@%p19 bra 	$L__BB12_30;
	ld.volatile.global.u32 	%r79, [%rd7+32];
	add.s32 	%r80, %r79, %r156;
	st.volatile.global.u32 	[%rd7], %r80;
	// begin inline asm
	st.relaxed.gpu.u8 [%rd5], 1;
	// end inline asm
	bra.uni 	$L__BB12_32;
$L__BB12_30:
	setp.gt.u32 	%p20, %r2, 3;
	@%p20 bra 	$L__BB12_32;
	ld.volatile.global.u32 	%r78, [%rd7+32];
	add.s32 	%r156, %r78, %r156;
$L__BB12_32:
	setp.gt.u32 	%p21, %r2, 3;
	@%p21 bra 	$L__BB12_35;
	add.s64 	%rd11, %rd5, 4;
$L__BB12_34:
	// begin inline asm
	ld.relaxed.gpu.u8 %r81, [%rd11];
	// end inline asm
	setp.ne.s32 	%p22, %r81, 1;
	@%p22 bra 	$L__BB12_34;
$L__BB12_35:
	and.b32  	%r82, %r2, 30;
	setp.ne.s32 	%p23, %r82, 2;
	@%p23 bra 	$L__BB12_37;
	ld.volatile.global.u32 	%r84, [%rd7+16];
	add.s32 	%r85, %r84, %r156;
	st.volatile.global.u32 	[%rd7], %r85;
	// begin inline asm
	st.relaxed.gpu.u8 [%rd5], 1;
	// end inline asm
	bra.uni 	$L__BB12_39;
$L__BB12_37:
	setp.gt.u32 	%p24, %r2, 1;
	@%p24 bra 	$L__BB12_39;
	ld.volatile.global.u32 	%r83, [%rd7+16];
	add.s32 	%r156, %r83, %r156;
$L__BB12_39:
	setp.gt.u32 	%p25, %r2, 1;
	@%p25 bra 	$L__BB12_42;
	add.s64 	%rd12, %rd5, 2;
$L__BB12_41:
	// begin inline asm
	ld.relaxed.gpu.u8 %r86, [%rd12];
	// end inline asm
	setp.ne.s32 	%p26, %r86, 1;
	@%p26 bra 	$L__BB12_41;
$L__BB12_42:
	setp.eq.s32 	%p27, %r2, 0;
	@%p27 bra 	$L__BB12_45;
	setp.ne.s32 	%p28, %r2, 1;
	@%p28 bra 	$L__BB12_46;
	ld.volatile.global.u32 	%r88, [%rd4+12];
	add.s32 	%r156, %r88, %r156;
	st.volatile.global.u32 	[%rd4+4], %r156;
	cvta.shared.u64 	%rd50, %rd35;
	add.s64 	%rd48, %rd50, 1;
	// begin inline asm
	st.relaxed.gpu.u8 [%rd48], 1;
	// end inline asm
	bra.uni 	$L__BB12_46;
$L__BB12_45:
	ld.volatile.global.u32 	%r87, [%rd4+8];
	add.s32 	%r156, %r87, %r156;
$L__BB12_46:
	setp.ne.s32 	%p29, %r2, 0;
	@%p29 bra 	$L__BB12_49;
$L__BB12_47:
	cvta.shared.u64 	%rd53, %rd35;
	add.s64 	%rd51, %rd53, 1;
	// begin inline asm
	ld.relaxed.gpu.u8 %r90, [%rd51];
	// end inline asm
	setp.ne.s32 	%p30, %r90, 1;
	@%p30 bra 	$L__BB12_47;
	ld.volatile.global.u32 	%r92, [%rd4+4];
	add.s32 	%r93, %r92, %r156;
	st.volatile.global.u32 	[%rd4], %r93;
$L__BB12_49:
	// begin inline asm
	fence.acq_rel.sys;
	// end inline asm
$L__BB12_50:
	setp.ne.s32 	%p32, %r2, 0;
	mov.pred 	%p70, 0;
	@%p32 bra 	$L__BB12_52;
	ld.volatile.global.u32 	%r94, [%rd4];
	st.volatile.global.u32 	[%rd6], %r94;
	mov.pred 	%p70, -1;
$L__BB12_52:
	setp.lt.u32 	%p35, %r4, 2;
	@%p35 bra 	$L__BB12_110;
	add.s64 	%rd55, %rd26, %rd37;
	ld.volatile.global.u32 	%r97, [%rd6];
	// begin inline asm
	st.relaxed.gpu.s32 [%rd55], %r97;
	// end inline asm
	not.pred 	%p36, %p70;
	@%p36 bra 	$L__BB12_55;
	atom.global.inc.u32 	%r98, [retirementCount], %r4;
	add.s32 	%r99, %r4, -1;
	setp.eq.s32 	%p37, %r98, %r99;
	selp.u16 	%rs4, 1, 0, %p37;
	st.shared.u8 	[_ZZ16reduceSinglePassILj128ELb0EEvPKiPViS3_jbE6amLast], %rs4;
$L__BB12_55:
	bar.sync 	0;
	ld.shared.u8 	%rs5, [_ZZ16reduceSinglePassILj128ELb0EEvPKiPViS3_jbE6amLast];
	setp.eq.s16 	%p38, %rs5, 0;
	@%p38 bra 	$L__BB12_110;
	setp.ge.u32 	%p39, %r2, %r4;
	mov.b32 	%r168, 0;
	@%p39 bra 	$L__BB12_63;
	not.b32 	%r103, %r2;
	add.s32 	%r104, %r4, %r103;
	shr.u32 	%r105, %r104, 7;
	add.s32 	%r27, %r105, 1;
	and.b32  	%r28, %r27, 3;
	setp.lt.u32 	%p40, %r104, 384;
	mov.b32 	%r168, 0;
	mov.u32 	%r165, %r2;
	@%p40 bra 	$L__BB12_60;
	add.s64 	%rd84, %rd26, %rd38;
	and.b32  	%r107, %r27, 67108860;
	neg.s32 	%r160, %r107;
	mov.b32 	%r168, 0;
	mov.u32 	%r165, %r2;
$L__BB12_59:
	// begin inline asm
	ld.relaxed.gpu.s32 %r108, [%rd84];
	// end inline asm
	add.s32 	%r112, %r108, %r168;
	add.s64 	%rd59, %rd84, 512;
	// begin inline asm
	ld.relaxed.gpu.s32 %r109, [%rd59];
	// end inline asm
	add.s32 	%r113, %r109, %r112;
	add.s64 	%rd60, %rd84, 1024;
	// begin inline asm
	ld.relaxed.gpu.s32 %r110, [%rd60];
	// end inline asm
	add.s32 	%r114, %r110, %r113;
	add.s64 	%rd61, %rd84, 1536;
	// begin inline asm
	ld.relaxed.gpu.s32 %r111, [%rd61];
	// end inline asm
	add.s32 	%r168, %r111, %r114;
	add.s32 	%r165, %r165, 512;
	add.s64 	%rd84, %rd84, 2048;
	add.s32 	%r160, %r160, 4;
	setp.ne.s32 	%p41, %r160, 0;
	@%p41 bra 	$L__BB12_59;
$L__BB12_60:
	setp.eq.s32 	%p42, %r28, 0;
	@%p42 bra 	$L__BB12_63;
	mul.wide.u32 	%rd62, %r165, 4;
	add.s64 	%rd85, %rd26, %rd62;
	neg.s32 	%r166, %r28;
$L__BB12_62:
	.pragma "nounroll";
	// begin inline asm
	ld.relaxed.gpu.s32 %r115, [%rd85];
	// end inline asm
	add.s32 	%r168, %r115, %r168;
	add.s64 	%rd85, %rd85, 512;
	add.s32 	%r166, %r166, 1;
	setp.ne.s32 	%p43, %r166, 0;
	@%p43 bra 	$L__BB12_62;
$L__BB12_63:
	setp.eq.s16 	%p44, %rs1, 0;
	mov.u32 	%r116, %ntid.x;
	shl.b32 	%r117, %r116, 7;
	mul.wide.u32 	%rd64, %r117, 4;
	add.s64 	%rd19, %rd3, %rd64;
	add.s64 	%rd20, %rd19, %rd38;
	@%p44 bra 	$L__BB12_66;
	ld.volatile.global.u32 	%r118, [%rd20];
	setp.eq.s32 	%p45, %r118, 0;
	@%p45 bra 	$L__BB12_66;
	mov.b16 	%rs6, 1;
	st.volatile.shared.u8 	[%r14], %rs6;
	bra.uni 	$L__BB12_108;
$L__BB12_66:
	setp.lt.u32 	%p46, %r2, 64;
	@%p46 bra 	$L__BB12_68;
	st.volatile.global.u32 	[%rd20], %r168;
$L__BB12_68:
	mov.b16 	%rs7, 0;
	st.volatile.shared.u8 	[%r14], %rs7;
	membar.gl;
	bar.sync 	0;
	setp.gt.u32 	%p47, %r2, 63;
	@%p47 bra 	$L__BB12_108;
	setp.lt.u32 	%p48, %r2, 32;
	@%p48 bra 	$L__BB12_71;
	ld.volatile.global.u32 	%r147, [%rd20+256];
	add.s32 	%r148, %r147, %r168;
	st.volatile.global.u32 	[%rd20], %r148;
	// begin inline asm
	st.relaxed.gpu.u8 [%rd5], 1;
	// end inline asm
	bra.uni 	$L__BB12_108;
$L__BB12_71:
	ld.volatile.global.u32 	%r119, [%rd20+256];
	add.s32 	%r170, %r119, %r168;
	add.s64 	%rd21, %rd5, 32;
$L__BB12_72:
	// begin inline asm
	ld.relaxed.gpu.u8 %r120, [%rd21];
	// end inline asm
	setp.ne.s32 	%p49, %r120, 1;
	@%p49 bra 	$L__BB12_72;
	setp.lt.u32 	%p50, %r2, 16;
	@%p50 bra 	$L__BB12_75;
	ld.volatile.global.u32 	%r122, [%rd20+128];
	add.s32 	%r123, %r122, %r170;
	st.volatile.global.u32 	[%rd20], %r123;
	// begin inline asm
	st.relaxed.gpu.u8 [%rd5], 1;
	// end inline asm
	bra.uni 	$L__BB12_76;
$L__BB12_75:
	ld.volatile.global.u32 	%r121, [%rd20+128];
	add.s32 	%r170, %r121, %r170;
$L__BB12_76:
	setp.gt.u32 	%p51, %r2, 15;
	@%p51 bra 	$L__BB12_79;
	add.s64 	%rd22, %rd5, 16;
$L__BB12_78:
	// begin inline asm
	ld.relaxed.gpu.u8 %r124, [%rd22];
	// end inline asm
	setp.ne.s32 	%p52, %r124, 1;
	@%p52 bra 	$L__BB12_78;
$L__BB12_79:
	and.b32  	%r125, %r2, 24;
	setp.ne.s32 	%p53, %r125, 8;
	@%p53 bra 	$L__BB12_81;
	ld.volatile.global.u32 	%r127, [%rd20+64];
	add.s32 	%r128, %r127, %r170;
	st.volatile.global.u32 	[%rd20], %r128;
	// begin inline asm
	st.relaxed.gpu.u8 [%rd5], 1;
	// end inline asm
	bra.uni 	$L__BB12_83;
$L__BB12_81:
	setp.gt.u32 	%p54, %r2, 7;
	@%p54 bra 	$L__BB12_83;
	ld.volatile.global.u32 	%r126, [%rd20+64];
	add.s32 	%r170, %r126, %r170;
$L__BB12_83:
	setp.gt.u32 	%p55, %r2, 7;
	@%p55 bra 	$L__BB12_86;
	add.s64 	%rd23, %rd5, 8;
$L__BB12_85:
	// begin inline asm
	ld.relaxed.gpu.u8 %r129, [%rd23];
	// end inline asm
	setp.ne.s32 	%p56, %r129, 1;
	@%p56 bra 	$L__BB12_85;
$L__BB12_86:
	and.b32  	%r130, %r2, 28;
	setp.ne.s32 	%p57, %r130, 4;
	@%p57 bra 	$L__BB12_88;
	ld.volatile.global.u32 	%r132, [%rd20+32];
	add.s32 	%r133, %r132, %r170;
	st.volatile.global.u32 	[%rd20], %r133;
	// begin inline asm
	st.relaxed.gpu.u8 [%rd5], 1;
	// end inline asm
	bra.uni 	$L__BB12_90;
$L__BB12_88:
	setp.gt.u32 	%p58, %r2, 3;
	@%p58 bra 	$L__BB12_90;
	ld.volatile.global.u32 	%r131, [%rd20+32];
	add.s32 	%r170, %r131, %r170;
$L__BB12_90:
	setp.gt.u32 	%p59, %r2, 3;
	@%p59 bra 	$L__BB12_93;
	add.s64 	%rd24, %rd5, 4;
$L__BB12_92:
	// begin inline asm
	ld.relaxed.gpu.u8 %r134, [%rd24];
	// end inline asm
	setp.ne.s32 	%p60, %r134, 1;
	@%p60 bra 	$L__BB12_92;
$L__BB12_93:
	and.b32  	%r135, %r2, 30;
	setp.ne.s32 	%p61, %r135, 2;
	@%p61 bra 	$L__BB12_95;
	ld.volatile.global.u32 	%r137, [%rd20+16];
	add.s32 	%r138, %r137, %r170;
	st.volatile.global.u32 	[%rd20], %r138;
	// begin inline asm
	st.relaxed.gpu.u8 [%rd5], 1;
	// end inline asm
	bra.uni 	$L__BB12_97;
$L__BB12_95:
	setp.gt.u32 	%p62, %r2, 1;
	@%p62 bra 	$L__BB12_97;
	ld.volatile.global.u32 	%r136, [%rd20+16];
	add.s32 	%r170, %r136, %r170;
$L__BB12_97:
	setp.gt.u32 	%p63, %r2, 1;
	@%p63 bra 	$L__BB12_100;
	add.s64 	%rd25, %rd5, 2;
$L__BB12_99:
	// begin inline asm
	ld.relaxed.gpu.u8 %r139, [%rd25];
	// end inline asm
	setp.ne.s32 	%p64, %r139, 1;
	@%p64 bra 	$L__BB12_99;
$L__BB12_100:
	setp.eq.s32 	%p65, %r2, 0;
	@%p65 bra 	$L__BB12_103;
	setp.ne.s32 	%p66, %r2, 1;
	@%p66 bra 	$L__BB12_104;
	ld.volatile.global.u32 	%r141, [%rd19+12];
	add.s32 	%r170, %r141, %r170;
	st.volatile.global.u32 	[%rd19+4], %r170;
	cvta.shared.u64 	%rd77, %rd35;
	add.s64 	%rd75, %rd77, 1;
	// begin inline asm
	st.relaxed.gpu.u8 [%rd75], 1;
	// end inline asm
	bra.uni 	$L__BB12_104;
$L__BB12_103:
	ld.volatile.global.u32 	%r140, [%rd19+8];
	add.s32 	%r170, %r140, %r170;
$L__BB12_104:
	@%p36 bra 	$L__BB12_107;
$L__BB12_105:
	cvta.shared.u64 	%rd80, %rd35;
	add.s64 	%rd78, %rd80, 1;
	// begin inline asm
	ld.relaxed.gpu.u8 %r143, [%rd78];
	// end inline asm
	setp.ne.s32 	%p68, %r143, 1;
	@%p68 bra 	$L__BB12_105;
	ld.volatile.global.u32 	%r145, [%rd19+4];
	add.s32 	%r146, %r145, %r170;
	st.volatile.global.u32 	[%rd19], %r146;
$L__BB12_107:
	// begin inline asm
	fence.acq_rel.sys;
	// end inline asm
$L__BB12_108:
	@%p36 bra 	$L__BB12_110;
	ld.volatile.global.u32 	%r149, [%rd19];
	mul.wide.u32 	%rd82, %r4, 4;
	add.s64 	%rd83, %rd2, %rd82;
	st.volatile.global.u32 	[%rd83], %r149;
	mov.b32 	%r150, 0;
	st.global.u32 	[retirementCount], %r150;
$L__BB12_110:
	ret;

}
	// .globl	_Z16reduceSinglePassILj64ELb0EEvPKiPViS3_jb
.visible .entry _Z16reduceSinglePassILj64ELb0EEvPKiPViS3_jb(
	.param .u64 .ptr .align 1 _Z16reduceSinglePassILj64ELb0EEvPKiPViS3_jb_param_0,
	.param .u64 .ptr .align 1 _Z16reduceSinglePassILj64ELb0EEvPKiPViS3_jb_param_1,
	.param .u64 .ptr .align 1 _Z16reduceSinglePassILj64ELb0EEvPKiPViS3_jb_param_2,
	.param .u32 _Z16reduceSinglePassILj64ELb0EEvPKiPViS3_jb_param_3,
	.param .u8 _Z16reduceSinglePassILj64ELb0EEvPKiPViS3_jb_param_4
)
{
	.reg .pred 	%p<66>;
	.reg .b16 	%rs<8>;
	.reg .b32 	%r<180>;
	.reg .b64 	%rd<132>;
	// demoted variable
	.shared .align 1 .u8 _ZZ16reduceSinglePassILj64ELb0EEvPKiPViS3_jbE6amLast;
	ld.param.u64 	%rd24, [_Z16reduceSinglePassILj64ELb0EEvPKiPViS3_jb_param_0];
	ld.param.u64 	%rd23, [_Z16reduceSinglePassILj64ELb0EEvPKiPViS3_jb_param_1];
	ld.param.u64 	%rd25, [_Z16reduceSinglePassILj64ELb0EEvPKiPViS3_jb_param_2];
	ld.param.u32 	%r55, [_Z16reduceSinglePassILj64ELb0EEvPKiPViS3_jb_param_3];
	ld.param.s8 	%rs1, [_Z16reduceSinglePassILj64ELb0EEvPKiPViS3_jb_param_4];
	cvta.to.global.u64 	%rd1, %rd24;
	cvta.to.global.u64 	%rd2, %rd23;
	cvta.to.global.u64 	%rd3, %rd25;
	mov.u32 	%r1, %ctaid.x;
	mov.u32 	%r2, %tid.x;
	shl.b32 	%r57, %r1, 7;
	add.s32 	%r158, %r57, %r2;
	mov.u32 	%r4, %nctaid.x;
	setp.ge.u32 	%p2, %r158, %r55;
	mov.b32 	%r162, 0;
	@%p2 bra 	$L__BB13_5;
	shl.b32 	%r5, %r4, 7;
	mov.b32 	%r162, 0;
$L__BB13_2:
	mul.wide.u32 	%rd26, %r158, 4;
	add.s64 	%rd27, %rd1, %rd26;
	ld.global.u32 	%r59, [%rd27];
	add.s32 	%r162, %r59, %r162;
	add.s32 	%r9, %r158, 64;
	setp.ge.u32 	%p3, %r9, %r55;
	@%p3 bra 	$L__BB13_4;
	mul.wide.u32 	%rd28, %r9, 4;
	add.s64 	%rd29, %rd1, %rd28;
	ld.global.u32 	%r60, [%rd29];
	add.s32 	%r162, %r60, %r162;
$L__BB13_4:
	add.s32 	%r158, %r158, %r5;
	setp.lt.u32 	%p4, %r158, %r55;
	@%p4 bra 	$L__BB13_2;
$L__BB13_5:
	shl.b32 	%r61, %r1, 6;
	mul.wide.u32 	%rd30, %r61, 4;
	add.s64 	%rd4, %rd3, %rd30;
	setp.eq.s16 	%p5, %rs1, 0;
	mul.wide.u32 	%rd31, %r1, 4;
	add.s64 	%rd5, %rd2, %rd31;
	mul.wide.u32 	%rd32, %r2, 4;
	add.s64 	%rd6, %rd4, %rd32;
	mov.u32 	%r62, _ZZ11reduceBlockILj64EEvPViijbE4lock;
	add.s32 	%r14, %r62, %r2;
	@%p5 bra 	$L__BB13_8;
	ld.volatile.global.u32 	%r63, [%rd6];
	setp.eq.s32 	%p6, %r63, 0;
	@%p6 bra 	$L__BB13_8;
	mov.b16 	%rs2, 1;
	st.volatile.shared.u8 	[%r14], %rs2;
	bra.uni 	$L__BB13_47;
$L__BB13_8:
	setp.lt.u32 	%p7, %r2, 32;
	@%p7 bra 	$L__BB13_10;
	st.volatile.global.u32 	[%rd6], %r162;
$L__BB13_10:
	mov.b16 	%rs3, 0;
	st.volatile.shared.u8 	[%r14], %rs3;
	membar.gl;
	bar.sync 	0;
	setp.gt.u32 	%p9, %r2, 31;
	mov.pred 	%p65, 0;
	@%p9 bra 	$L__BB13_49;
	setp.lt.u32 	%p10, %r2, 16;
	@%p10 bra 	$L__BB13_13;
	cvt.u64.u32 	%rd34, %r2;
	ld.volatile.global.u32 	%r65, [%rd6+128];
	add.s32 	%r66, %r65, %r162;
	st.volatile.global.u32 	[%rd6], %r66;
	cvt.u64.u32 	%rd35, %r62;
	cvta.shared.u64 	%rd36, %rd35;
	add.s64 	%rd33, %rd36, %rd34;
	// begin inline asm
	st.relaxed.gpu.u8 [%rd33], 1;
	// end inline asm
	bra.uni 	$L__BB13_14;
$L__BB13_13:
	ld.volatile.global.u32 	%r64, [%rd6+128];
	add.s32 	%r162, %r64, %r162;
$L__BB13_14:
	setp.gt.u32 	%p11, %r2, 15;
	@%p11 bra 	$L__BB13_17;
	cvt.u64.u32 	%rd37, %r2;
	cvt.u64.u32 	%rd38, %r62;
	cvta.shared.u64 	%rd39, %rd38;
	add.s64 	%rd40, %rd39, %rd37;
	add.s64 	%rd7, %rd40, 16;
$L__BB13_16:
	// begin inline asm
	ld.relaxed.gpu.u8 %r69, [%rd7];
	// end inline asm
	setp.ne.s32 	%p12, %r69, 1;
	@%p12 bra 	$L__BB13_16;
$L__BB13_17:
	and.b32  	%r70, %r2, 24;
	setp.ne.s32 	%p13, %r70, 8;
	@%p13 bra 	$L__BB13_19;
	cvt.u64.u32 	%rd43, %r2;
	ld.volatile.global.u32 	%r72, [%rd6+64];
	add.s32 	%r73, %r72, %r162;
	st.volatile.global.u32 	[%rd6], %r73;
	cvt.u64.u32 	%rd44, %r62;
	cvta.shared.u64 	%rd45, %rd44;
	add.s64 	%rd42, %rd45, %rd43;
	// begin inline asm
	st.relaxed.gpu.u8 [%rd42], 1;
	// end inline asm
	bra.uni 	$L__BB13_21;
$L__BB13_19:
	setp.gt.u32 	%p14, %r2, 7;
	@%p14 bra 	$L__BB13_21;
	ld.volatile.global.u32 	%r71, [%rd6+64];
	add.s32 	%r162, %r71, %r162;
$L__BB13_21:
	setp.gt.u32 	%p15, %r2, 7;
	@%p15 bra 	$L__BB13_24;
	cvt.u64.u32 	%rd46, %r2;
	cvt.u64.u32 	%rd47, %r62;
	cvta.shared.u64 	%rd48, %rd47;
	add.s64 	%rd49, %rd48, %rd46;
	add.s64 	%rd8, %rd49, 8;
$L__BB13_23:
	// begin inline asm
	ld.relaxed.gpu.u8 %r76, [%rd8];
	// end inline asm
	setp.ne.s32 	%p16, %r76, 1;
	@%p16 bra 	$L__BB13_23;
$L__BB13_24:
	and.b32  	%r77, %r2, 28;
	setp.ne.s32 	%p17, %r77, 4;
	@%p17 bra 	$L__BB13_26;
	cvt.u64.u32 	%rd52, %r2;
	ld.volatile.global.u32 	%r79, [%rd6+32];
	add.s32 	%r80, %r79, %r162;
	st.volatile.global.u32 	[%rd6], %r80;
	cvt.u64.u32 	%rd53, %r62;
	cvta.shared.u64 	%rd54, %rd53;
	add.s64 	%rd51, %rd54, %rd52;
	// begin inline asm
	st.relaxed.gpu.u8 [%rd51], 1;
	// end inline asm
	bra.uni 	$L__BB13_28;
$L__BB13_26:
	setp.gt.u32 	%p18, %r2, 3;
	@%p18 bra 	$L__BB13_28;
	ld.volatile.global.u32 	%r78, [%rd6+32];
	add.s32 	%r162, %r78, %r162;
$L__BB13_28:
	setp.gt.u32 	%p19, %r2, 3;
	@%p19 bra 	$L__BB13_31;
	cvt.u64.u32 	%rd55, %r2;
	cvt.u64.u32 	%rd56, %r62;
	cvta.shared.u64 	%rd57, %rd56;
	add.s64 	%rd58, %rd57, %rd55;
	add.s64 	%rd9, %rd58, 4;
$L__BB13_30:
	// begin inline asm
	ld.relaxed.gpu.u8 %r83, [%rd9];
	// end inline asm
	setp.ne.s32 	%p20, %r83, 1;
	@%p20 bra 	$L__BB13_30;
$L__BB13_31:
	and.b32  	%r84, %r2, 30;
	setp.ne.s32 	%p21, %r84, 2;
	@%p21 bra 	$L__BB13_33;
	cvt.u64.u32 	%rd61, %r2;
	ld.volatile.global.u32 	%r86, [%rd6+16];
	add.s32 	%r87, %r86, %r162;
	st.volatile.global.u32 	[%rd6], %r87;
	cvt.u64.u32 	%rd62, %r62;
	cvta.shared.u64 	%rd63, %rd62;
	add.s64 	%rd60, %rd63, %rd61;
	// begin inline asm
	st.relaxed.gpu.u8 [%rd60], 1;
	// end inline asm
	bra.uni 	$L__BB13_35;
$L__BB13_33:
	setp.gt.u32 	%p22, %r2, 1;
	@%p22 bra 	$L__BB13_35;
	ld.volatile.global.u32 	%r85, [%rd6+16];
	add.s32 	%r162, %r85, %r162;
$L__BB13_35:
	setp.gt.u32 	%p23, %r2, 1;
	@%p23 bra 	$L__BB13_38;
	cvt.u64.u32 	%rd64, %r2;
	cvt.u64.u32 	%rd65, %r62;
	cvta.shared.u64 	%rd66, %rd65;
	add.s64 	%rd67, %rd66, %rd64;
	add.s64 	%rd10, %rd67, 2;
$L__BB13_37:
	// begin inline asm
	ld.relaxed.gpu.u8 %r90, [%rd10];
	// end inline asm
	setp.ne.s32 	%p24, %r90, 1;
	@%p24 bra 	$L__BB13_37;
$L__BB13_38:
	setp.eq.s32 	%p25, %r2, 0;
	@%p25 bra 	$L__BB13_41;
	setp.ne.s32 	%p26, %r2, 1;
	@%p26 bra 	$L__BB13_42;
	ld.volatile.global.u32 	%r92, [%rd4+12];
	add.s32 	%r162, %r92, %r162;
	st.volatile.global.u32 	[%rd4+4], %r162;
	cvt.u64.u32 	%rd70, %r62;
	cvta.shared.u64 	%rd71, %rd70;
	add.s64 	%rd69, %rd71, 1;
	// begin inline asm
	st.relaxed.gpu.u8 [%rd69], 1;
	// end inline asm
	bra.uni 	$L__BB13_42;
$L__BB13_41:
	ld.volatile.global.u32 	%r91, [%rd4+8];
	add.s32 	%r162, %r91, %r162;
$L__BB13_42:
	setp.ne.s32 	%p27, %r2, 0;
	@%p27 bra 	$L__BB13_46;
	cvt.u64.u32 	%rd73, %r62;
$L__BB13_44:
	cvta.shared.u64 	%rd74, %rd73;
	add.s64 	%rd72, %rd74, 1;
	// begin inline asm
	ld.relaxed.gpu.u8 %r94, [%rd72];
	// end inline asm
	setp.ne.s32 	%p28, %r94, 1;
	@%p28 bra 	$L__BB13_44;
	ld.volatile.global.u32 	%r96, [%rd4+4];
	add.s32 	%r97, %r96, %r162;
	st.volatile.global.u32 	[%rd4], %r97;
$L__BB13_46:
	// begin inline asm
	fence.acq_rel.sys;
	// end inline asm
$L__BB13_47:
	setp.ne.s32 	%p30, %r2, 0;
	mov.pred 	%p65, 0;
	@%p30 bra 	$L__BB13_49;
	ld.volatile.global.u32 	%r98, [%rd4];
	st.volatile.global.u32 	[%rd5], %r98;
	mov.pred 	%p65, -1;
$L__BB13_49:
	setp.lt.u32 	%p32, %r4, 2;
	@%p32 bra 	$L__BB13_104;
	add.s64 	%rd75, %rd23, %rd31;
	ld.volatile.global.u32 	%r99, [%rd5];
	// begin inline asm
	st.relaxed.gpu.s32 [%rd75], %r99;
	// end inline asm
	not.pred 	%p33, %p65;
	@%p33 bra 	$L__BB13_52;
	atom.global.inc.u32 	%r100, [retirementCount], %r4;
	add.s32 	%r101, %r4, -1;
	setp.eq.s32 	%p34, %r100, %r101;
	selp.u16 	%rs4, 1, 0, %p34;
	st.shared.u8 	[_ZZ16reduceSinglePassILj64ELb0EEvPKiPViS3_jbE6amLast], %rs4;
$L__BB13_52:
	bar.sync 	0;
	ld.shared.u8 	%rs5, [_ZZ16reduceSinglePassILj64ELb0EEvPKiPViS3_jbE6amLast];
	setp.eq.s16 	%p35, %rs5, 0;
	@%p35 bra 	$L__BB13_104;
	setp.ge.u32 	%p36, %r2, %r4;
	mov.b32 	%r176, 0;
	@%p36 bra 	$L__BB13_60;
	not.b32 	%r105, %r2;
	add.s32 	%r106, %r4, %r105;
	shr.u32 	%r107, %r106, 6;
	add.s32 	%r26, %r107, 1;
	and.b32  	%r27, %r26, 3;
	setp.lt.u32 	%p37, %r106, 192;
	mov.b32 	%r176, 0;
	mov.u32 	%r171, %r2;
	@%p37 bra 	$L__BB13_57;
	add.s64 	%rd130, %rd23, %rd32;
	and.b32  	%r109, %r26, 134217724;
	neg.s32 	%r166, %r109;
	mov.b32 	%r176, 0;
	mov.u32 	%r171, %r2;
$L__BB13_56:
	// begin inline asm
	ld.relaxed.gpu.s32 %r110, [%rd130];
	// end inline asm
	add.s32 	%r114, %r110, %r176;
	add.s64 	%rd79, %rd130, 256;
	// begin inline asm
	ld.relaxed.gpu.s32 %r111, [%rd79];
	// end inline asm
	add.s32 	%r115, %r111, %r114;
	add.s64 	%rd80, %rd130, 512;
	// begin inline asm
	ld.relaxed.gpu.s32 %r112, [%rd80];
	// end inline asm
	add.s32 	%r116, %r112, %r115;
	add.s64 	%rd81, %rd130, 768;
	// begin inline asm
	ld.relaxed.gpu.s32 %r113, [%rd81];
	// end inline asm
	add.s32 	%r176, %r113, %r116;
	add.s32 	%r171, %r171, 256;
	add.s64 	%rd130, %rd130, 1024;
	add.s32 	%r166, %r166, 4;
	setp.ne.s32 	%p38, %r166, 0;
	@%p38 bra 	$L__BB13_56;
$L__BB13_57:
	setp.eq.s32 	%p39, %r27, 0;
	@%p39 bra 	$L__BB13_60;
	mul.wide.u32 	%rd82, %r171, 4;
	add.s64 	%rd131, %rd23, %rd82;
	neg.s32 	%r172, %r27;
$L__BB13_59:
	.pragma "nounroll";
	// begin inline asm
	ld.relaxed.gpu.s32 %r117, [%rd131];
	// end inline asm
	add.s32 	%r176, %r117, %r176;
	add.s64 	%rd131, %rd131, 256;
	add.s32 	%r172, %r172, 1;
	setp.ne.s32 	%p40, %r172, 0;
	@%p40 bra 	$L__BB13_59;
$L__BB13_60:
	setp.eq.s16 	%p41, %rs1, 0;
	mov.u32 	%r118, %ntid.x;
	shl.b32 	%r119, %r118, 6;
	mul.wide.u32 	%rd84, %r119, 4;
	add.s64 	%rd17, %rd3, %rd84;
	add.s64 	%rd18, %rd17, %rd32;
	@%p41 bra 	$L__BB13_63;
	ld.volatile.global.u32 	%r120, [%rd18];
	setp.eq.s32 	%p42, %r120, 0;
	@%p42 bra 	$L__BB13_63;
	mov.b16 	%rs6, 1;
	st.volatile.shared.u8 	[%r14], %rs6;
	bra.uni 	$L__BB13_102;
$L__BB13_63:
	setp.lt.u32 	%p43, %r2, 32;
	@%p43 bra 	$L__BB13_65;
	st.volatile.global.u32 	[%rd18], %r176;
$L__BB13_65:
	mov.b16 	%rs7, 0;
	st.volatile.shared.u8 	[%r14], %rs7;
	membar.gl;
	bar.sync 	0;
	setp.gt.u32 	%p44, %r2, 31;
	@%p44 bra 	$L__BB13_102;
	setp.lt.u32 	%p45, %r2, 16;
	@%p45 bra 	$L__BB13_68;
	cvt.u64.u32 	%rd87, %r2;
	ld.volatile.global.u32 	%r122, [%rd18+128];
	add.s32 	%r123, %r122, %r176;
	st.volatile.global.u32 	[%rd18], %r123;
	cvt.u64.u32 	%rd88, %r62;
	cvta.shared.u64 	%rd89, %rd88;
	add.s64 	%rd86, %rd89, %rd87;
	// begin inline asm
	st.relaxed.gpu.u8 [%rd86], 1;
	// end inline asm
	bra.uni 	$L__BB13_69;
$L__BB13_68:
	ld.volatile.global.u32 	%r121, [%rd18+128];
	add.s32 	%r176, %r121, %r176;
$L__BB13_69:
	setp.gt.u32 	%p46, %r2, 15;
	@%p46 bra 	$L__BB13_72;
	cvt.u64.u32 	%rd90, %r2;
	cvt.u64.u32 	%rd91, %r62;
	cvta.shared.u64 	%rd92, %rd91;
	add.s64 	%rd93, %rd92, %rd90;
	add.s64 	%rd19, %rd93, 16;
$L__BB13_71:
	// begin inline asm
	ld.relaxed.gpu.u8 %r126, [%rd19];
	// end inline asm
	setp.ne.s32 	%p47, %r126, 1;
	@%p47 bra 	$L__BB13_71;
$L__BB13_72:
	and.b32  	%r127, %r2, 24;
	setp.ne.s32 	%p48, %r127, 8;
	@%p48 bra 	$L__BB13_74;
	cvt.u64.u32 	%rd96, %r2;
	ld.volatile.global.u32 	%r129, [%rd18+64];
	add.s32 	%r130, %r129, %r176;
	st.volatile.global.u32 	[%rd18], %r130;
	cvt.u64.u32 	%rd97, %r62;
	cvta.shared.u64 	%rd98, %rd97;
	add.s64 	%rd95, %rd98, %rd96;
	// begin inline asm
	st.relaxed.gpu.u8 [%rd95], 1;
	// end inline asm
	bra.uni 	$L__BB13_76;
$L__BB13_74:
	setp.gt.u32 	%p49, %r2, 7;
	@%p49 bra 	$L__BB13_76;
	ld.volatile.global.u32 	%r128, [%rd18+64];
	add.s32 	%r176, %r128, %r176;
$L__BB13_76:
	setp.gt.u32 	%p50, %r2, 7;
	@%p50 bra 	$L__BB13_79;
	cvt.u64.u32 	%rd99, %r2;
	cvt.u64.u32 	%rd100, %r62;
	cvta.shared.u64 	%rd101, %rd100;
	add.s64 	%rd102, %rd101, %rd99;
	add.s64 	%rd20, %rd102, 8;
$L__BB13_78:
	// begin inline asm
	ld.relaxed.gpu.u8 %r133, [%rd20];
	// end inline asm
	setp.ne.s32 	%p51, %r133, 1;
	@%p51 bra 	$L__BB13_78;
$L__BB13_79:
	and.b32  	%r134, %r2, 28;
	setp.ne.s32 	%p52, %r134, 4;
	@%p52 bra 	$L__BB13_81;
	cvt.u64.u32 	%rd105, %r2;
	ld.volatile.global.u32 	%r136, [%rd18+32];
	add.s32 	%r137, %r136, %r176;
	st.volatile.global.u32 	[%rd18], %r137;
	cvt.u64.u32 	%rd106, %r62;
	cvta.shared.u64 	%rd107, %rd106;
	add.s64 	%rd104, %rd107, %rd105;
	// begin inline asm
	st.relaxed.gpu.u8 [%rd104], 1;
	// end inline asm
	bra.uni 	$L__BB13_83;
$L__BB13_81:
	setp.gt.u32 	%p53, %r2, 3;
	@%p53 bra 	$L__BB13_83;
	ld.volatile.global.u32 	%r135, [%rd18+32];
	add.s32 	%r176, %r135, %r176;
$L__BB13_83:
	setp.gt.u32 	%p54, %r2, 3;
	@%p54 bra 	$L__BB13_86;
	cvt.u64.u32 	%rd108, %r2;
	cvt.u64.u32 	%rd109, %r62;
	cvta.shared.u64 	%rd110, %rd109;
	add.s64 	%rd111, %rd110, %rd108;
	add.s64 	%rd21, %rd111, 4;
$L__BB13_85:
	// begin inline asm
	ld.relaxed.gpu.u8 %r140, [%rd21];
	// end inline asm
	setp.ne.s32 	%p55, %r140, 1;
	@%p55 bra 	$L__BB13_85;
$L__BB13_86:
	and.b32  	%r141, %r2, 30;
	setp.ne.s32 	%p56, %r141, 2;
	@%p56 bra 	$L__BB13_88;
	cvt.u64.u32 	%rd114, %r2;
	ld.volatile.global.u32 	%r143, [%rd18+16];
	add.s32 	%r144, %r143, %r176;
	st.volatile.global.u32 	[%rd18], %r144;
	cvt.u64.u32 	%rd115, %r62;
	cvta.shared.u64 	%rd116, %rd115;
	add.s64 	%rd113, %rd116, %rd114;
	// begin inline asm
	st.relaxed.gpu.u8 [%rd113], 1;
	// end inline asm
	bra.uni 	$L__BB13_90;
$L__BB13_88:
	setp.gt.u32 	%p57, %r2, 1;
	@%p57 bra 	$L__BB13_90;
	ld.volatile.global.u32 	%r142, [%rd18+16];
	add.s32 	%r176, %r142, %r176;
$L__BB13_90:
	setp.gt.u32 	%p58, %r2, 1;
	@%p58 bra 	$L__BB13_93;
	cvt.u64.u32 	%rd117, %r2;
	cvt.u64.u32 	%rd118, %r62;
	cvta.shared.u64 	%rd119, %rd118;
	add.s64 	%rd120, %rd119, %rd117;
	add.s64 	%rd22, %rd120, 2;
$L__BB13_92:
	// begin inline asm
	ld.relaxed.gpu.u8 %r147, [%rd22];
	// end inline asm
	setp.ne.s32 	%p59, %r147, 1;
	@%p59 bra 	$L__BB13_92;
$L__BB13_93:
	setp.eq.s32 	%p60, %r2, 0;
	@%p60 bra 	$L__BB13_96;
	setp.ne.s32 	%p61, %r2, 1;
	@%p61 bra 	$L__BB13_97;
	ld.volatile.global.u32 	%r149, [%rd17+12];
	add.s32 	%r176, %r149, %r176;
	st.volatile.global.u32 	[%rd17+4], %r176;
	cvt.u64.u32 	%rd123, %r62;
	cvta.shared.u64 	%rd124, %rd123;
	add.s64 	%rd122, %rd124, 1;
	// begin inline asm
	st.relaxed.gpu.u8 [%rd122], 1;
	// end inline asm
	bra.uni 	$L__BB13_97;
$L__BB13_96:
	ld.volatile.global.u32 	%r148, [%rd17+8];
	add.s32 	%r176, %r148, %r176;
$L__BB13_97:
	@%p33 bra 	$L__BB13_101;
	cvt.u64.u32 	%rd126, %r62;
$L__BB13_99:
	cvta.shared.u64 	%rd127, %rd126;
	add.s64 	%rd125, %rd127, 1;
	// begin inline asm
	ld.relaxed.gpu.u8 %r151, [%rd125];
	// end inline asm
	setp.ne.s32 	%p63, %r151, 1;
	@%p63 bra 	$L__BB13_99;
	ld.volatile.global.u32 	%r153, [%rd17+4];
	add.s32 	%r154, %r153, %r176;
	st.volatile.global.u32 	[%rd17], %r154;
$L__BB13_101:
	// begin inline asm
	fence.acq_rel.sys;
	// end inline asm
$L__BB13_102:
	@%p33 bra 	$L__BB13_104;
	ld.volatile.global.u32 	%r155, [%rd17];
	mul.wide.u32 	%rd128, %r4, 4;
	add.s64 	%rd129, %rd2, %rd128;
	st.volatile.global.u32 	[%rd129], %r155;
	mov.b32 	%r156, 0;
	st.global.u32 	[retirementCount], %r156;
$L__BB13_104:
	ret;

}
	// .globl	_Z16reduceSinglePassILj32ELb0EEvPKiPViS3_jb
.visible .entry _Z16reduceSinglePassILj32ELb0EEvPKiPViS3_jb(
	.param .u64 .ptr .align 1 _Z16reduceSinglePassILj32ELb0EEvPKiPViS3_jb_param_0,
	.param .u64 .ptr .align 1 _Z16reduceSinglePassILj32ELb0EEvPKiPViS3_jb_param_1,
	.param .u64 .ptr .align 1 _Z16reduceSinglePassILj32ELb0EEvPKiPViS3_jb_param_2,
	.param .u32 _Z16reduceSinglePassILj32ELb0EEvPKiPViS3_jb_param_3,
	.param .u8 _Z16reduceSinglePassILj32ELb0EEvPKiPViS3_jb_param_4
)
{
	.reg .pred 	%p<62>;
	.reg .b16 	%rs<8>;
	.reg .b32 	%r<170>;
	.reg .b64 	%rd<112>;
	// demoted variable
	.shared .align 1 .u8 _ZZ16reduceSinglePassILj32ELb0EEvPKiPViS3_jbE6amLast;
	ld.param.u64 	%rd22, [_Z16reduceSinglePassILj32ELb0EEvPKiPViS3_jb_param_0];
	ld.param.u64 	%rd21, [_Z16reduceSinglePassILj32ELb0EEvPKiPViS3_jb_param_1];
	ld.param.u64 	%rd23, [_Z16reduceSinglePassILj32ELb0EEvPKiPViS3_jb_param_2];
	ld.param.u32 	%r55, [_Z16reduceSinglePassILj32ELb0EEvPKiPViS3_jb_param_3];
	ld.param.s8 	%rs1, [_Z16reduceSinglePassILj32ELb0EEvPKiPViS3_jb_param_4];
	cvta.to.global.u64 	%rd1, %rd22;
	cvta.to.global.u64 	%rd2, %rd21;
	cvta.to.global.u64 	%rd3, %rd23;
	mov.u32 	%r1, %ctaid.x;
	mov.u32 	%r2, %tid.x;
	shl.b32 	%r57, %r1, 6;
	add.s32 	%r148, %r57, %r2;
	mov.u32 	%r4, %nctaid.x;
	setp.ge.u32 	%p2, %r148, %r55;
	mov.b32 	%r147, 0;
	@%p2 bra 	$L__BB14_5;
	shl.b32 	%r5, %r4, 6;
	mov.b32 	%r147, 0;
$L__BB14_2:
	mul.wide.u32 	%rd24, %r148, 4;
	add.s64 	%rd25, %rd1, %rd24;
	ld.global.u32 	%r59, [%rd25];
	add.s32 	%r147, %r59, %r147;
	add.s32 	%r9, %r148, 32;
	setp.ge.u32 	%p3, %r9, %r55;
	@%p3 bra 	$L__BB14_4;
	mul.wide.u32 	%rd26, %r9, 4;
	add.s64 	%rd27, %rd1, %rd26;
	ld.global.u32 	%r60, [%rd27];
	add.s32 	%r147, %r60, %r147;
$L__BB14_4:
	add.s32 	%r148, %r148, %r5;
	setp.lt.u32 	%p4, %r148, %r55;
	@%p4 bra 	$L__BB14_2;
$L__BB14_5:
	shl.b32 	%r61, %r1, 5;
	mul.wide.u32 	%rd28, %r61, 4;
	add.s64 	%rd4, %rd3, %rd28;
	setp.eq.s16 	%p5, %rs1, 0;
	mul.wide.u32 	%rd29, %r1, 4;
	add.s64 	%rd5, %rd2, %rd29;
	mul.wide.u32 	%rd30, %r2, 4;
	add.s64 	%rd6, %rd4, %rd30;
	mov.u32 	%r62, _ZZ11reduceBlockILj32EEvPViijbE4lock;
	add.s32 	%r14, %r62, %r2;
	@%p5 bra 	$L__BB14_8;
	ld.volatile.global.u32 	%r63, [%rd6];
	setp.eq.s32 	%p6, %r63, 0;
	@%p6 bra 	$L__BB14_8;
	mov.b16 	%rs2, 1;
	st.volatile.shared.u8 	[%r14], %rs2;
	bra.uni 	$L__BB14_43;
$L__BB14_8:
	setp.lt.u32 	%p7, %r2, 16;
	@%p7 bra 	$L__BB14_10;
	st.volatile.global.u32 	[%rd6], %r147;
$L__BB14_10:
	mov.b16 	%rs3, 0;
	st.volatile.shared.u8 	[%r14], %rs3;
	membar.gl;
	bar.sync 	0;
	setp.gt.u32 	%p9, %r2, 31;
	mov.pred 	%p61, 0;
	@%p9 bra 	$L__BB14_45;
	setp.gt.u32 	%p10, %r2, 15;
	@%p10 bra 	$L__BB14_13;
	ld.volatile.global.u32 	%r64, [%rd6+128];
	add.s32 	%r147, %r64, %r147;
$L__BB14_13:
	and.b32  	%r65, %r2, 24;
	setp.ne.s32 	%p11, %r65, 8;
	@%p11 bra 	$L__BB14_15;
	cvt.u64.u32 	%rd32, %r2;
	ld.volatile.global.u32 	%r67, [%rd6+64];
	add.s32 	%r68, %r67, %r147;
	st.volatile.global.u32 	[%rd6], %r68;
	cvt.u64.u32 	%rd33, %r62;
	cvta.shared.u64 	%rd34, %rd33;
	add.s64 	%rd31, %rd34, %rd32;
	// begin inline asm
	st.relaxed.gpu.u8 [%rd31], 1;
	// end inline asm
	bra.uni 	$L__BB14_17;
$L__BB14_15:
	setp.gt.u32 	%p12, %r2, 7;
	@%p12 bra 	$L__BB14_17;
	ld.volatile.global.u32 	%r66, [%rd6+64];
	add.s32 	%r147, %r66, %r147;
$L__BB14_17:
	setp.gt.u32 	%p13, %r2, 7;
	@%p13 bra 	$L__BB14_20;
	cvt.u64.u32 	%rd35, %r2;
	cvt.u64.u32 	%rd36, %r62;
	cvta.shared.u64 	%rd37, %rd36;
	add.s64 	%rd38, %rd37, %rd35;
	add.s64 	%rd7, %rd38, 8;
$L__BB14_19:
	// begin inline asm
	ld.relaxed.gpu.u8 %r71, [%rd7];
	// end inline asm
	setp.ne.s32 	%p14, %r71, 1;
	@%p14 bra 	$L__BB14_19;
$L__BB14_20:
	and.b32  	%r72, %r2, 28;
	setp.ne.s32 	%p15, %r72, 4;
	@%p15 bra 	$L__BB14_22;
	cvt.u64.u32 	%rd41, %r2;
	ld.volatile.global.u32 	%r74, [%rd6+32];
	add.s32 	%r75, %r74, %r147;
	st.volatile.global.u32 	[%rd6], %r75;
	cvt.u64.u32 	%rd42, %r62;
	cvta.shared.u64 	%rd43, %rd42;
	add.s64 	%rd40, %rd43, %rd41;
	// begin inline asm
	st.relaxed.gpu.u8 [%rd40], 1;
	// end inline asm
	bra.uni 	$L__BB14_24;
$L__BB14_22:
	setp.gt.u32 	%p16, %r2, 3;
	@%p16 bra 	$L__BB14_24;
	ld.volatile.global.u32 	%r73, [%rd6+32];
	add.s32 	%r147, %r73, %r147;
$L__BB14_24:
	setp.gt.u32 	%p17, %r2, 3;
	@%p17 bra 	$L__BB14_27;
	cvt.u64.u32 	%rd44, %r2;
	cvt.u64.u32 	%rd45, %r62;
	cvta.shared.u64 	%rd46, %rd45;
	add.s64 	%rd47, %rd46, %rd44;
	add.s64 	%rd8, %rd47, 4;
$L__BB14_26:
	// begin inline asm
	ld.relaxed.gpu.u8 %r78, [%rd8];
	// end inline asm
	setp.ne.s32 	%p18, %r78, 1;
	@%p18 bra 	$L__BB14_26;
$L__BB14_27:
	and.b32  	%r79, %r2, 30;
	setp.ne.s32 	%p19, %r79, 2;
	@%p19 bra 	$L__BB14_29;
	cvt.u64.u32 	%rd50, %r2;
	ld.volatile.global.u32 	%r81, [%rd6+16];
	add.s32 	%r82, %r81, %r147;
	st.volatile.global.u32 	[%rd6], %r82;
	cvt.u64.u32 	%rd51, %r62;
	cvta.shared.u64 	%rd52, %rd51;
	add.s64 	%rd49, %rd52, %rd50;
	// begin inline asm
	st.relaxed.gpu.u8 [%rd49], 1;
	// end inline asm
	bra.uni 	$L__BB14_31;
$L__BB14_29:
	setp.gt.u32 	%p20, %r2, 1;
	@%p20 bra 	$L__BB14_31;
	ld.volatile.global.u32 	%r80, [%rd6+16];
	add.s32 	%r147, %r80, %r147;
$L__BB14_31:
	setp.gt.u32 	%p21, %r2, 1;
	@%p21 bra 	$L__BB14_34;
	cvt.u64.u32 	%rd53, %r2;
	cvt.u64.u32 	%rd54, %r62;
	cvta.shared.u64 	%rd55, %rd54;
	add.s64 	%rd56, %rd55, %rd53;
	add.s64 	%rd9, %rd56, 2;
$L__BB14_33:
	// begin inline asm
	ld.relaxed.gpu.u8 %r85, [%rd9];
	// end inline asm
	setp.ne.s32 	%p22, %r85, 1;
	@%p22 bra 	$L__BB14_33;
$L__BB14_34:
	setp.eq.s32 	%p23, %r2, 0;
	@%p23 bra 	$L__BB14_37;
	setp.ne.s32 	%p24, %r2, 1;
	@%p24 bra 	$L__BB14_38;
	ld.volatile.global.u32 	%r87, [%rd4+12];
	add.s32 	%r147, %r87, %r147;
	st.volatile.global.u32 	[%rd4+4], %r147;
	cvt.u64.u32 	%rd59, %r62;
	cvta.shared.u64 	%rd60, %rd59;
	add.s64 	%rd58, %rd60, 1;
	// begin inline asm
	st.relaxed.gpu.u8 [%rd58], 1;
	// end inline asm
	bra.uni 	$L__BB14_38;
$L__BB14_37:
	ld.volatile.global.u32 	%r86, [%rd4+8];
	add.s32 	%r147, %r86, %r147;
$L__BB14_38:
	setp.ne.s32 	%p25, %r2, 0;
	@%p25 bra 	$L__BB14_42;
	cvt.u64.u32 	%rd62, %r62;
$L__BB14_40:
	cvta.shared.u64 	%rd63, %rd62;
	add.s64 	%rd61, %rd63, 1;
	// begin inline asm
	ld.relaxed.gpu.u8 %r89, [%rd61];
	// end inline asm
	setp.ne.s32 	%p26, %r89, 1;
	@%p26 bra 	$L__BB14_40;
	ld.volatile.global.u32 	%r91, [%rd4+4];
	add.s32 	%r92, %r91, %r147;
	st.volatile.global.u32 	[%rd4], %r92;
$L__BB14_42:
	// begin inline asm
	fence.acq_rel.sys;
	// end inline asm
$L__BB14_43:
	setp.ne.s32 	%p28, %r2, 0;
	mov.pred 	%p61, 0;
	@%p28 bra 	$L__BB14_45;
	ld.volatile.global.u32 	%r93, [%rd4];
	st.volatile.global.u32 	[%rd5], %r93;
	mov.pred 	%p61, -1;
$L__BB14_45:
	setp.lt.u32 	%p30, %r4, 2;
	@%p30 bra 	$L__BB14_96;
	add.s64 	%rd64, %rd21, %rd29;
	ld.volatile.global.u32 	%r94, [%rd5];
	// begin inline asm
	st.relaxed.gpu.s32 [%rd64], %r94;
	// end inline asm
	not.pred 	%p31, %p61;
	@%p31 bra 	$L__BB14_48;
	atom.global.inc.u32 	%r95, [retirementCount], %r4;
	add.s32 	%r96, %r4, -1;
	setp.eq.s32 	%p32, %r95, %r96;
	selp.u16 	%rs4, 1, 0, %p32;
	st.shared.u8 	[_ZZ16reduceSinglePassILj32ELb0EEvPKiPViS3_jbE6amLast], %rs4;
$L__BB14_48:
	bar.sync 	0;
	ld.shared.u8 	%rs5, [_ZZ16reduceSinglePassILj32ELb0EEvPKiPViS3_jbE6amLast];
	setp.eq.s16 	%p33, %rs5, 0;
	@%p33 bra 	$L__BB14_96;
	setp.ge.u32 	%p34, %r2, %r4;
	mov.b32 	%r164, 0;
	@%p34 bra 	$L__BB14_56;
	not.b32 	%r100, %r2;
	add.s32 	%r101, %r4, %r100;
	shr.u32 	%r102, %r101, 5;
	add.s32 	%r26, %r102, 1;
	and.b32  	%r27, %r26, 3;
	setp.lt.u32 	%p35, %r101, 96;
	mov.b32 	%r164, 0;
	mov.u32 	%r161, %r2;
	@%p35 bra 	$L__BB14_53;
	add.s64 	%rd110, %rd21, %rd30;
	and.b32  	%r104, %r26, 268435452;
	neg.s32 	%r156, %r104;
	mov.b32 	%r164, 0;
	mov.u32 	%r161, %r2;
$L__BB14_52:
	// begin inline asm
	ld.relaxed.gpu.s32 %r105, [%rd110];
	// end inline asm
	add.s32 	%r109, %r105, %r164;
	add.s64 	%rd68, %rd110, 128;
	// begin inline asm
	ld.relaxed.gpu.s32 %r106, [%rd68];
	// end inline asm
	add.s32 	%r110, %r106, %r109;
	add.s64 	%rd69, %rd110, 256;
	// begin inline asm
	ld.relaxed.gpu.s32 %r107, [%rd69];
	// end inline asm
	add.s32 	%r111, %r107, %r110;
	add.s64 	%rd70, %rd110, 384;
	// begin inline asm
	ld.relaxed.gpu.s32 %r108, [%rd70];
	// end inline asm
	add.s32 	%r164, %r108, %r111;
	add.s32 	%r161, %r161, 128;
	add.s64 	%rd110, %rd110, 512;
	add.s32 	%r156, %r156, 4;
	setp.ne.s32 	%p36, %r156, 0;
	@%p36 bra 	$L__BB14_52;
$L__BB14_53:
	setp.eq.s32 	%p37, %r27, 0;
	@%p37 bra 	$L__BB14_56;
	mul.wide.u32 	%rd71, %r161, 4;
	add.s64 	%rd111, %rd21, %rd71;
	neg.s32 	%r162, %r27;
$L__BB14_55:
	.pragma "nounroll";
	// begin inline asm
	ld.relaxed.gpu.s32 %r112, [%rd111];
	// end inline asm
	add.s32 	%r164, %r112, %r164;
	add.s64 	%rd111, %rd111, 128;
	add.s32 	%r162, %r162, 1;
	setp.ne.s32 	%p38, %r162, 0;
	@%p38 bra 	$L__BB14_55;
$L__BB14_56:
	setp.eq.s16 	%p39, %rs1, 0;
	mov.u32 	%r113, %ntid.x;
	shl.b32 	%r114, %r113, 5;
	mul.wide.u32 	%rd73, %r114, 4;
	add.s64 	%rd16, %rd3, %rd73;
	add.s64 	%rd17, %rd16, %rd30;
	@%p39 bra 	$L__BB14_59;
	ld.volatile.global.u32 	%r115, [%rd17];
	setp.eq.s32 	%p40, %r115, 0;
	@%p40 bra 	$L__BB14_59;
	mov.b16 	%rs6, 1;
	st.volatile.shared.u8 	[%r14], %rs6;
	bra.uni 	$L__BB14_94;
$L__BB14_59:
	setp.lt.u32 	%p41, %r2, 16;
	@%p41 bra 	$L__BB14_61;
	st.volatile.global.u32 	[%rd17], %r164;
$L__BB14_61:
	mov.b16 	%rs7, 0;
	st.volatile.shared.u8 	[%r14], %rs7;
	membar.gl;
	bar.sync 	0;
	setp.gt.u32 	%p42, %r2, 31;
	@%p42 bra 	$L__BB14_94;
	setp.gt.u32 	%p43, %r2, 15;
	@%p43 bra 	$L__BB14_64;
	ld.volatile.global.u32 	%r116, [%rd17+128];
	add.s32 	%r164, %r116, %r164;
$L__BB14_64:
	and.b32  	%r117, %r2, 24;
	setp.ne.s32 	%p44, %r117, 8;
	@%p44 bra 	$L__BB14_66;
	cvt.u64.u32 	%rd76, %r2;
	ld.volatile.global.u32 	%r119, [%rd17+64];
	add.s32 	%r120, %r119, %r164;
	st.volatile.global.u32 	[%rd17], %r120;
	cvt.u64.u32 	%rd77, %r62;
	cvta.shared.u64 	%rd78, %rd77;
	add.s64 	%rd75, %rd78, %rd76;
	// begin inline asm
	st.relaxed.gpu.u8 [%rd75], 1;
	// end inline asm
	bra.uni 	$L__BB14_68;
$L__BB14_66:
	setp.gt.u32 	%p45, %r2, 7;
	@%p45 bra 	$L__BB14_68;
	ld.volatile.global.u32 	%r118, [%rd17+64];
	add.s32 	%r164, %r118, %r164;
$L__BB14_68:
	setp.gt.u32 	%p46, %r2, 7;
	@%p46 bra 	$L__BB14_71;
	cvt.u64.u32 	%rd79, %r2;
	cvt.u64.u32 	%rd80, %r62;
	cvta.shared.u64 	%rd81, %rd80;
	add.s64 	%rd82, %rd81, %rd79;
	add.s64 	%rd18, %rd82, 8;
$L__BB14_70:
	// begin inline asm
	ld.relaxed.gpu.u8 %r123, [%rd18];
	// end inline asm
	setp.ne.s32 	%p47, %r123, 1;
	@%p47 bra 	$L__BB14_70;
$L__BB14_71:
	and.b32  	%r124, %r2, 28;
	setp.ne.s32 	%p48, %r124, 4;
	@%p48 bra 	$L__BB14_73;
	cvt.u64.u32 	%rd85, %r2;
	ld.volatile.global.u32 	%r126, [%rd17+32];
	add.s32 	%r127, %r126, %r164;
	st.volatile.global.u32 	[%rd17], %r127;
	cvt.u64.u32 	%rd86, %r62;
	cvta.shared.u64 	%rd87, %rd86;
	add.s64 	%rd84, %rd87, %rd85;
	// begin inline asm
	st.relaxed.gpu.u8 [%rd84], 1;
	// end inline asm
	bra.uni 	$L__BB14_75;
$L__BB14_73:
	setp.gt.u32 	%p49, %r2, 3;
	@%p49 bra 	$L__BB14_75;
	ld.volatile.global.u32 	%r125, [%rd17+32];
	add.s32 	%r164, %r125, %r164;
$L__BB14_75:
	setp.gt.u32 	%p50, %r2, 3;
	@%p50 bra 	$L__BB14_78;
	cvt.u64.u32 	%rd88, %r2;
	cvt.u64.u32 	%rd89, %r62;
	cvta.shared.u64 	%rd90, %rd89;
	add.s64 	%rd91, %rd90, %rd88;
	add.s64 	%rd19, %rd91, 4;
$L__BB14_77:
	// begin inline asm
	ld.relaxed.gpu.u8 %r130, [%rd19];
	// end inline asm
	setp.ne.s32 	%p51, %r130, 1;
	@%p51 bra 	$L__BB14_77;
$L__BB14_78:
	and.b32  	%r131, %r2, 30;
	setp.ne.s32 	%p52, %r131, 2;
	@%p52 bra 	$L__BB14_80;
	cvt.u64.u32 	%rd94, %r2;
	ld.volatile.global.u32 	%r133, [%rd17+16];
	add.s32 	%r134, %r133, %r164;
	st.volatile.global.u32 	[%rd17], %r134;
	cvt.u64.u32 	%rd95, %r62;
	cvta.shared.u64 	%rd96, %rd95;
	add.s64 	%rd93, %rd96, %rd94;
	// begin inline asm
	st.relaxed.gpu.u8 [%rd93], 1;
	// end inline asm
	bra.uni 	$L__BB14_82;
$L__BB14_80:
	setp.gt.u32 	%p53, %r2, 1;
	@%p53 bra 	$L__BB14_82;
	ld.volatile.global.u32 	%r132, [%rd17+16];
	add.s32 	%r164, %r132, %r164;
$L__BB14_82:
	setp.gt.u32 	%p54, %r2, 1;
	@%p54 bra 	$L__BB14_85;
	cvt.u64.u32 	%rd97, %r2;
	cvt.u64.u32 	%rd98, %r62;
	cvta.shared.u64 	%rd99, %rd98;
	add.s64 	%rd100, %rd99, %rd97;
	add.s64 	%rd20, %rd100, 2;
$L__BB14_84:
	// begin inline asm
	ld.relaxed.gpu.u8 %r137, [%rd20];
	// end inline asm
	setp.ne.s32 	%p55, %r137, 1;
	@%p55 bra 	$L__BB14_84;
$L__BB14_85:
	setp.eq.s32 	%p56, %r2, 0;
	@%p56 bra 	$L__BB14_88;
	setp.ne.s32 	%p57, %r2, 1;
	@%p57 bra 	$L__BB14_89;
	ld.volatile.global.u32 	%r139, [%rd16+12];
	add.s32 	%r164, %r139, %r164;
	st.volatile.global.u32 	[%rd16+4], %r164;
	cvt.u64.u32 	%rd103, %r62;
	cvta.shared.u64 	%rd104, %rd103;
	add.s64 	%rd102, %rd104, 1;
	// begin inline asm
	st.relaxed.gpu.u8 [%rd102], 1;
	// end inline asm
	bra.uni 	$L__BB14_89;
$L__BB14_88:
	ld.volatile.global.u32 	%r138, [%rd16+8];
	add.s32 	%r164, %r138, %r164;
$L__BB14_89:
	@%p31 bra 	$L__BB14_93;
	cvt.u64.u32 	%rd106, %r62;
$L__BB14_91:
	cvta.shared.u64 	%rd107, %rd106;
	add.s64 	%rd105, %rd107, 1;
	// begin inline asm
	ld.relaxed.gpu.u8 %r141, [%rd105];
	// end inline asm
	setp.ne.s32 	%p59, %r141, 1;
	@%p59 bra 	$L__BB14_91;
	ld.volatile.global.u32 	%r143, [%rd16+4];
	add.s32 	%r144, %r143, %r164;
	st.volatile.global.u32 	[%rd16], %r144;
$L__BB14_93:
	// begin inline asm
	fence.acq_rel.sys;
	// end inline asm
$L__BB14_94:
	@%p31 bra 	$L__BB14_96;
	ld.volatile.global.u32 	%r145, [%rd16];
	mul.wide.u32 	%rd108, %r4, 4;
	add.s64 	%rd109, %rd2, %rd108;
	st.volatile.global.u32 	[%rd109], %r145;
	mov.b32 	%r146, 0;
	st.global.u32 	[retirementCount], %r146;
$L__BB14_96:
	ret;

}
	// .globl	_Z16reduceSinglePassILj16ELb0EEvPKiPViS3_jb
.visible .entry _Z16reduceSinglePassILj16ELb0EEvPKiPViS3_jb(
	.param .u64 .ptr .align 1 _Z16reduceSinglePassILj16ELb0EEvPKiPViS3_jb_param_0,
	.param .u64 .ptr .align 1 _Z16reduceSinglePassILj16ELb0EEvPKiPViS3_jb_param_1,
	.param .u64 .ptr .align 1 _Z16reduceSinglePassILj16ELb0EEvPKiPViS3_jb_param_2,
	.param .u32 _Z16reduceSinglePassILj16ELb0EEvPKiPViS3_jb_param_3,
	.param .u8 _Z16reduceSinglePassILj16ELb0EEvPKiPViS3_jb_param_4
)
{
	.reg .pred 	%p<56>;
	.reg .b16 	%rs<8>;
	.reg .b32 	%r<154>;
	.reg .b64 	%rd<92>;
	// demoted variable
	.shared .align 1 .u8 _ZZ16reduceSinglePassILj16ELb0EEvPKiPViS3_jbE6amLast;
	ld.param.u64 	%rd20, [_Z16reduceSinglePassILj16ELb0EEvPKiPViS3_jb_param_0];
	ld.param.u64 	%rd19, [_Z16reduceSinglePassILj16ELb0EEvPKiPViS3_jb_param_1];
	ld.param.u64 	%rd21, [_Z16reduceSinglePassILj16ELb0EEvPKiPViS3_jb_param_2];
	ld.param.u32 	%r53, [_Z16reduceSinglePassILj16ELb0EEvPKiPViS3_jb_param_3];
	ld.param.s8 	%rs1, [_Z16reduceSinglePassILj16ELb0EEvPKiPViS3_jb_param_4];
	cvta.to.global.u64 	%rd1, %rd20;
	cvta.to.global.u64 	%rd2, %rd19;
	cvta.to.global.u64 	%rd3, %rd21;
	mov.u32 	%r1, %ctaid.x;
	mov.u32 	%r2, %tid.x;
	shl.b32 	%r55, %r1, 5;
	add.s32 	%r134, %r55, %r2;
	mov.u32 	%r4, %nctaid.x;
	setp.ge.u32 	%p2, %r134, %r53;
	mov.b32 	%r133, 0;
	@%p2 bra 	$L__BB15_5;
	shl.b32 	%r5, %r4, 5;
	mov.b32 	%r133, 0;
$L__BB15_2:
	mul.wide.u32 	%rd22, %r134, 4;
	add.s64 	%rd23, %rd1, %rd22;
	ld.global.u32 	%r57, [%rd23];
	add.s32 	%r133, %r57, %r133;
	add.s32 	%r9, %r134, 16;
	setp.ge.u32 	%p3, %r9, %r53;
	@%p3 bra 	$L__BB15_4;
	mul.wide.u32 	%rd24, %r9, 4;
	add.s64 	%rd25, %rd1, %rd24;
	ld.global.u32 	%r58, [%rd25];
	add.s32 	%r133, %r58, %r133;
$L__BB15_4:
	add.s32 	%r134, %r134, %r5;
	setp.lt.u32 	%p4, %r134, %r53;
	@%p4 bra 	$L__BB15_2;
$L__BB15_5:
	shl.b32 	%r59, %r1, 4;
	mul.wide.u32 	%rd26, %r59, 4;
	add.s64 	%rd4, %rd3, %rd26;
	setp.eq.s16 	%p5, %rs1, 0;
	mul.wide.u32 	%rd27, %r1, 4;
	add.s64 	%rd5, %rd2, %rd27;
	mul.wide.u32 	%rd28, %r2, 4;
	add.s64 	%rd6, %rd4, %rd28;
	mov.u32 	%r60, _ZZ11reduceBlockILj16EEvPViijbE4lock;
	add.s32 	%r14, %r60, %r2;
	@%p5 bra 	$L__BB15_8;
	ld.volatile.global.u32 	%r61, [%rd6];
	setp.eq.s32 	%p6, %r61, 0;
	@%p6 bra 	$L__BB15_8;
	mov.b16 	%rs2, 1;
	st.volatile.shared.u8 	[%r14], %rs2;
	bra.uni 	$L__BB15_37;
$L__BB15_8:
	setp.lt.u32 	%p7, %r2, 8;
	@%p7 bra 	$L__BB15_10;
	st.volatile.global.u32 	[%rd6], %r133;
$L__BB15_10:
	mov.b16 	%rs3, 0;
	st.volatile.shared.u8 	[%r14], %rs3;
	membar.gl;
	bar.sync 	0;
	setp.gt.u32 	%p9, %r2, 31;
	mov.pred 	%p55, 0;
	@%p9 bra 	$L__BB15_39;
	setp.gt.u32 	%p10, %r2, 15;
	@%p10 bra 	$L__BB15_14;
	ld.volatile.global.u32 	%r62, [%rd6+128];
	add.s32 	%r133, %r62, %r133;
	setp.gt.u32 	%p11, %r2, 7;
	@%p11 bra 	$L__BB15_14;
	ld.volatile.global.u32 	%r63, [%rd6+64];
	add.s32 	%r133, %r63, %r133;
$L__BB15_14:
	and.b32  	%r64, %r2, 28;
	setp.ne.s32 	%p12, %r64, 4;
	@%p12 bra 	$L__BB15_16;
	cvt.u64.u32 	%rd30, %r2;
	ld.volatile.global.u32 	%r66, [%rd6+32];
	add.s32 	%r67, %r66, %r133;
	st.volatile.global.u32 	[%rd6], %r67;
	cvt.u64.u32 	%rd31, %r60;
	cvta.shared.u64 	%rd32, %rd31;
	add.s64 	%rd29, %rd32, %rd30;
	// begin inline asm
	st.relaxed.gpu.u8 [%rd29], 1;
	// end inline asm
	bra.uni 	$L__BB15_18;
$L__BB15_16:
	setp.gt.u32 	%p13, %r2, 3;
	@%p13 bra 	$L__BB15_18;
	ld.volatile.global.u32 	%r65, [%rd6+32];
	add.s32 	%r133, %r65, %r133;
$L__BB15_18:
	setp.gt.u32 	%p14, %r2, 3;
	@%p14 bra 	$L__BB15_21;
	cvt.u64.u32 	%rd33, %r2;
	cvt.u64.u32 	%rd34, %r60;
	cvta.shared.u64 	%rd35, %rd34;
	add.s64 	%rd36, %rd35, %rd33;
	add.s64 	%rd7, %rd36, 4;
$L__BB15_20:
	// begin inline asm
	ld.relaxed.gpu.u8 %r70, [%rd7];
	// end inline asm
	setp.ne.s32 	%p15, %r70, 1;
	@%p15 bra 	$L__BB15_20;
$L__BB15_21:
	and.b32  	%r71, %r2, 30;
	setp.ne.s32 	%p16, %r71, 2;
	@%p16 bra 	$L__BB15_23;
	cvt.u64.u32 	%rd39, %r2;
	ld.volatile.global.u32 	%r73, [%rd6+16];
	add.s32 	%r74, %r73, %r133;
	st.volatile.global.u32 	[%rd6], %r74;
	cvt.u64.u32 	%rd40, %r60;
	cvta.shared.u64 	%rd41, %rd40;
	add.s64 	%rd38, %rd41, %rd39;
	// begin inline asm
	st.relaxed.gpu.u8 [%rd38], 1;
	// end inline asm
	bra.uni 	$L__BB15_25;
$L__BB15_23:
	setp.gt.u32 	%p17, %r2, 1;
	@%p17 bra 	$L__BB15_25;
	ld.volatile.global.u32 	%r72, [%rd6+16];
	add.s32 	%r133, %r72, %r133;
$L__BB15_25:
	setp.gt.u32 	%p18, %r2, 1;
	@%p18 bra 	$L__BB15_28;
	cvt.u64.u32 	%rd42, %r2;
	cvt.u64.u32 	%rd43, %r60;
	cvta.shared.u64 	%rd44, %rd43;
	add.s64 	%rd45, %rd44, %rd42;
	add.s64 	%rd8, %rd45, 2;
$L__BB15_27:
	// begin inline asm
	ld.relaxed.gpu.u8 %r77, [%rd8];
	// end inline asm
	setp.ne.s32 	%p19, %r77, 1;
	@%p19 bra 	$L__BB15_27;
$L__BB15_28:
	setp.eq.s32 	%p20, %r2, 0;
	@%p20 bra 	$L__BB15_31;
	setp.ne.s32 	%p21, %r2, 1;
	@%p21 bra 	$L__BB15_32;
	ld.volatile.global.u32 	%r79, [%rd4+12];
	add.s32 	%r133, %r79, %r133;
	st.volatile.global.u32 	[%rd4+4], %r133;
	cvt.u64.u32 	%rd48, %r60;
	cvta.shared.u64 	%rd49, %rd48;
	add.s64 	%rd47, %rd49, 1;
	// begin inline asm
	st.relaxed.gpu.u8 [%rd47], 1;
	// end inline asm
	bra.uni 	$L__BB15_32;
$L__BB15_31:
	ld.volatile.global.u32 	%r78, [%rd4+8];
	add.s32 	%r133, %r78, %r133;
$L__BB15_32:
	setp.ne.s32 	%p22, %r2, 0;
	@%p22 bra 	$L__BB15_36;
	cvt.u64.u32 	%rd51, %r60;
$L__BB15_34:
	cvta.shared.u64 	%rd52, %rd51;
	add.s64 	%rd50, %rd52, 1;
	// begin inline asm
	ld.relaxed.gpu.u8 %r81, [%rd50];
	// end inline asm
	setp.ne.s32 	%p23, %r81, 1;
	@%p23 bra 	$L__BB15_34;
	ld.volatile.global.u32 	%r83, [%rd4+4];
	add.s32 	%r84, %r83, %r133;
	st.volatile.global.u32 	[%rd4], %r84;
$L__BB15_36:
	// begin inline asm
	fence.acq_rel.sys;
	// end inline asm
$L__BB15_37:
	setp.ne.s32 	%p25, %r2, 0;
	mov.pred 	%p55, 0;
	@%p25 bra 	$L__BB15_39;
	ld.volatile.global.u32 	%r85, [%rd4];
	st.volatile.global.u32 	[%rd5], %r85;
	mov.pred 	%p55, -1;
$L__BB15_39:
	setp.lt.u32 	%p27, %r4, 2;
	@%p27 bra 	$L__BB15_84;
	add.s64 	%rd53, %rd19, %rd27;
	ld.volatile.global.u32 	%r86, [%rd5];
	// begin inline asm
	st.relaxed.gpu.s32 [%rd53], %r86;
	// end inline asm
	not.pred 	%p28, %p55;
	@%p28 bra 	$L__BB15_42;
	atom.global.inc.u32 	%r87, [retirementCount], %r4;
	add.s32 	%r88, %r4, -1;
	setp.eq.s32 	%p29, %r87, %r88;
	selp.u16 	%rs4, 1, 0, %p29;
	st.shared.u8 	[_ZZ16reduceSinglePassILj16ELb0EEvPKiPViS3_jbE6amLast], %rs4;
$L__BB15_42:
	bar.sync 	0;
	ld.shared.u8 	%rs5, [_ZZ16reduceSinglePassILj16ELb0EEvPKiPViS3_jbE6amLast];
	setp.eq.s16 	%p30, %rs5, 0;
	@%p30 bra 	$L__BB15_84;
	setp.ge.u32 	%p31, %r2, %r4;
	mov.b32 	%r149, 0;
	@%p31 bra 	$L__BB15_50;
	not.b32 	%r92, %r2;
	add.s32 	%r93, %r4, %r92;
	shr.u32 	%r94, %r93, 4;
	add.s32 	%r25, %r94, 1;
	and.b32  	%r26, %r25, 3;
	setp.lt.u32 	%p32, %r93, 48;
	mov.b32 	%r149, 0;
	mov.u32 	%r146, %r2;
	@%p32 bra 	$L__BB15_47;
	add.s64 	%rd90, %rd19, %rd28;
	and.b32  	%r96, %r25, 536870908;
	neg.s32 	%r141, %r96;
	mov.b32 	%r149, 0;
	mov.u32 	%r146, %r2;
$L__BB15_46:
	// begin inline asm
	ld.relaxed.gpu.s32 %r97, [%rd90];
	// end inline asm
	add.s32 	%r101, %r97, %r149;
	add.s64 	%rd57, %rd90, 64;
	// begin inline asm
	ld.relaxed.gpu.s32 %r98, [%rd57];
	// end inline asm
	add.s32 	%r102, %r98, %r101;
	add.s64 	%rd58, %rd90, 128;
	// begin inline asm
	ld.relaxed.gpu.s32 %r99, [%rd58];
	// end inline asm
	add.s32 	%r103, %r99, %r102;
	add.s64 	%rd59, %rd90, 192;
	// begin inline asm
	ld.relaxed.gpu.s32 %r100, [%rd59];
	// end inline asm
	add.s32 	%r149, %r100, %r103;
	add.s32 	%r146, %r146, 64;
	add.s64 	%rd90, %rd90, 256;
	add.s32 	%r141, %r141, 4;
	setp.ne.s32 	%p33, %r141, 0;
	@%p33 bra 	$L__BB15_46;
$L__BB15_47:
	setp.eq.s32 	%p34, %r26, 0;
	@%p34 bra 	$L__BB15_50;
	mul.wide.u32 	%rd60, %r146, 4;
	add.s64 	%rd91, %rd19, %rd60;
	neg.s32 	%r147, %r26;
$L__BB15_49:
	.pragma "nounroll";
	// begin inline asm
	ld.relaxed.gpu.s32 %r104, [%rd91];
	// end inline asm
	add.s32 	%r149, %r104, %r149;
	add.s64 	%rd91, %rd91, 64;
	add.s32 	%r147, %r147, 1;
	setp.ne.s32 	%p35, %r147, 0;
	@%p35 bra 	$L__BB15_49;
$L__BB15_50:
	setp.eq.s16 	%p36, %rs1, 0;
	mov.u32 	%r105, %ntid.x;
	shl.b32 	%r106, %r105, 4;
	mul.wide.u32 	%rd62, %r106, 4;
	add.s64 	%rd15, %rd3, %rd62;
	add.s64 	%rd16, %rd15, %rd28;
	@%p36 bra 	$L__BB15_53;
	ld.volatile.global.u32 	%r107, [%rd16];
	setp.eq.s32 	%p37, %r107, 0;
	@%p37 bra 	$L__BB15_53;
	mov.b16 	%rs6, 1;
	st.volatile.shared.u8 	[%r14], %rs6;
	bra.uni 	$L__BB15_82;
$L__BB15_53:
	setp.lt.u32 	%p38, %r2, 8;
	@%p38 bra 	$L__BB15_55;
	st.volatile.global.u32 	[%rd16], %r149;
$L__BB15_55:
	mov.b16 	%rs7, 0;
	st.volatile.shared.u8 	[%r14], %rs7;
	membar.gl;
	bar.sync 	0;
	setp.gt.u32 	%p39, %r2, 31;
	@%p39 bra 	$L__BB15_82;
	setp.gt.u32 	%p40, %r2, 15;
	@%p40 bra 	$L__BB15_59;
	ld.volatile.global.u32 	%r108, [%rd16+128];
	add.s32 	%r149, %r108, %r149;
	setp.gt.u32 	%p41, %r2, 7;
	@%p41 bra 	$L__BB15_59;
	ld.volatile.global.u32 	%r109, [%rd16+64];
	add.s32 	%r149, %r109, %r149;
$L__BB15_59:
	and.b32  	%r110, %r2, 28;
	setp.ne.s32 	%p42, %r110, 4;
	@%p42 bra 	$L__BB15_61;
	cvt.u64.u32 	%rd65, %r2;
	ld.volatile.global.u32 	%r112, [%rd16+32];
	add.s32 	%r113, %r112, %r149;
	st.volatile.global.u32 	[%rd16], %r113;
	cvt.u64.u32 	%rd66, %r60;
	cvta.shared.u64 	%rd67, %rd66;
	add.s64 	%rd64, %rd67, %rd65;
	// begin inline asm
	st.relaxed.gpu.u8 [%rd64], 1;
	// end inline asm
	bra.uni 	$L__BB15_63;
$L__BB15_61:
	setp.gt.u32 	%p43, %r2, 3;
	@%p43 bra 	$L__BB15_63;
	ld.volatile.global.u32 	%r111, [%rd16+32];
	add.s32 	%r149, %r111, %r149;
$L__BB15_63:
	setp.gt.u32 	%p44, %r2, 3;
	@%p44 bra 	$L__BB15_66;
	cvt.u64.u32 	%rd68, %r2;
	cvt.u64.u32 	%rd69, %r60;
	cvta.shared.u64 	%rd70, %rd69;
	add.s64 	%rd71, %rd70, %rd68;
	add.s64 	%rd17, %rd71, 4;
$L__BB15_65:
	// begin inline asm
	ld.relaxed.gpu.u8 %r116, [%rd17];
	// end inline asm
	setp.ne.s32 	%p45, %r116, 1;
	@%p45 bra 	$L__BB15_65;
$L__BB15_66:
	and.b32  	%r117, %r2, 30;
	setp.ne.s32 	%p46, %r117, 2;
	@%p46 bra 	$L__BB15_68;
	cvt.u64.u32 	%rd74, %r2;
	ld.volatile.global.u32 	%r119, [%rd16+16];
	add.s32 	%r120, %r119, %r149;
	st.volatile.global.u32 	[%rd16], %r120;
	cvt.u64.u32 	%rd75, %r60;
	cvta.shared.u64 	%rd76, %rd75;
	add.s64 	%rd73, %rd76, %rd74;
	// begin inline asm
	st.relaxed.gpu.u8 [%rd73], 1;
	// end inline asm
	bra.uni 	$L__BB15_70;
$L__BB15_68:
	setp.gt.u32 	%p47, %r2, 1;
	@%p47 bra 	$L__BB15_70;
	ld.volatile.global.u32 	%r118, [%rd16+16];
	add.s32 	%r149, %r118, %r149;
$L__BB15_70:
	setp.gt.u32 	%p48, %r2, 1;
	@%p48 bra 	$L__BB15_73;
	cvt.u64.u32 	%rd77, %r2;
	cvt.u64.u32 	%rd78, %r60;
	cvta.shared.u64 	%rd79, %rd78;
	add.s64 	%rd80, %rd79, %rd77;
	add.s64 	%rd18, %rd80, 2;
$L__BB15_72:
	// begin inline asm
	ld.relaxed.gpu.u8 %r123, [%rd18];
	// end inline asm
	setp.ne.s32 	%p49, %r123, 1;
	@%p49 bra 	$L__BB15_72;
$L__BB15_73:
	setp.eq.s32 	%p50, %r2, 0;
	@%p50 bra 	$L__BB15_76;
	setp.ne.s32 	%p51, %r2, 1;
	@%p51 bra 	$L__BB15_77;
	ld.volatile.global.u32 	%r125, [%rd15+12];
	add.s32 	%r149, %r125, %r149;
	st.volatile.global.u32 	[%rd15+4], %r149;
	cvt.u64.u32 	%rd83, %r60;
	cvta.shared.u64 	%rd84, %rd83;
	add.s64 	%rd82, %rd84, 1;
	// begin inline asm
	st.relaxed.gpu.u8 [%rd82], 1;
	// end inline asm
	bra.uni 	$L__BB15_77;
$L__BB15_76:
	ld.volatile.global.u32 	%r124, [%rd15+8];
	add.s32 	%r149, %r124, %r149;
$L__BB15_77:
	@%p28 bra 	$L__BB15_81;
	cvt.u64.u32 	%rd86, %r60;
$L__BB15_79:
	cvta.shared.u64 	%rd87, %rd86;
	add.s64 	%rd85, %rd87, 1;
	// begin inline asm
	ld.relaxed.gpu.u8 %r127, [%rd85];
	// end inline asm
	setp.ne.s32 	%p53, %r127, 1;
	@%p53 bra 	$L__BB15_79;
	ld.volatile.global.u32 	%r129, [%rd15+4];
	add.s32 	%r130, %r129, %r149;
	st.volatile.global.u32 	[%rd15], %r130;
$L__BB15_81:
	// begin inline asm
	fence.acq_rel.sys;
	// end inline asm
$L__BB15_82:
	@%p28 bra 	$L__BB15_84;
	ld.volatile.global.u32 	%r131, [%rd15];
	mul.wide.u32 	%rd88, %r4, 4;
	add.s64 	%rd89, %rd2, %rd88;
	st.volatile.global.u32 	[%rd89], %r131;
	mov.b32 	%r132, 0;
	st.global.u32 	[retirementCount], %r132;
$L__BB15_84:
	ret;

}
	// .globl	_Z16reduceSinglePassILj8ELb0EEvPKiPViS3_jb
.visible .entry _Z16reduceSinglePassILj8ELb0EEvPKiPViS3_jb(
	.param .u64 .ptr .align 1 _Z16reduceSinglePassILj8ELb0EEvPKiPViS3_jb_param_0,
	.param .u64 .ptr .align 1 _Z16reduceSinglePassILj8ELb0EEvPKiPViS3_jb_param_1,
	.param .u64 .ptr .align 1 _Z16reduceSinglePassILj8ELb0EEvPKiPViS3_jb_param_2,
	.param .u32 _Z16reduceSinglePassILj8ELb0EEvPKiPViS3_jb_param_3,
	.param .u8 _Z16reduceSinglePassILj8ELb0EEvPKiPViS3_jb_param_4
)
{
	.reg .pred 	%p<50>;
	.reg .b16 	%rs<8>;
	.reg .b32 	%r<138>;
	.reg .b64 	%rd<72>;
	// demoted variable
	.shared .align 1 .u8 _ZZ16reduceSinglePassILj8ELb0EEvPKiPViS3_jbE6amLast;
	ld.param.u64 	%rd18, [_Z16reduceSinglePassILj8ELb0EEvPKiPViS3_jb_param_0];
	ld.param.u64 	%rd17, [_Z16reduceSinglePassILj8ELb0EEvPKiPViS3_jb_param_1];
	ld.param.u64 	%rd19, [_Z16reduceSinglePassILj8ELb0EEvPKiPViS3_jb_param_2];
	ld.param.u32 	%r51, [_Z16reduceSinglePassILj8ELb0EEvPKiPViS3_jb_param_3];
	ld.param.s8 	%rs1, [_Z16reduceSinglePassILj8ELb0EEvPKiPViS3_jb_param_4];
	cvta.to.global.u64 	%rd1, %rd18;
	cvta.to.global.u64 	%rd2, %rd17;
	cvta.to.global.u64 	%rd3, %rd19;
	mov.u32 	%r1, %ctaid.x;
	mov.u32 	%r2, %tid.x;
	shl.b32 	%r53, %r1, 4;
	add.s32 	%r120, %r53, %r2;
	mov.u32 	%r4, %nctaid.x;
	setp.ge.u32 	%p2, %r120, %r51;
	mov.b32 	%r119, 0;
	@%p2 bra 	$L__BB16_5;
	shl.b32 	%r5, %r4, 4;
	mov.b32 	%r119, 0;
$L__BB16_2:
	mul.wide.u32 	%rd20, %r120, 4;
	add.s64 	%rd21, %rd1, %rd20;
	ld.global.u32 	%r55, [%rd21];
	add.s32 	%r119, %r55, %r119;
	add.s32 	%r9, %r120, 8;
	setp.ge.u32 	%p3, %r9, %r51;
	@%p3 bra 	$L__BB16_4;
	mul.wide.u32 	%rd22, %r9, 4;
	add.s64 	%rd23, %rd1, %rd22;
	ld.global.u32 	%r56, [%rd23];
	add.s32 	%r119, %r56, %r119;
$L__BB16_4:
	add.s32 	%r120, %r120, %r5;
	setp.lt.u32 	%p4, %r120, %r51;
	@%p4 bra 	$L__BB16_2;
$L__BB16_5:
	shl.b32 	%r57, %r1, 3;
	mul.wide.u32 	%rd24, %r57, 4;
	add.s64 	%rd4, %rd3, %rd24;
	setp.eq.s16 	%p5, %rs1, 0;
	mul.wide.u32 	%rd25, %r1, 4;
	add.s64 	%rd5, %rd2, %rd25;
	mul.wide.u32 	%rd26, %r2, 4;
	add.s64 	%rd6, %rd4, %rd26;
	mov.u32 	%r58, _ZZ11reduceBlockILj8EEvPViijbE4lock;
	add.s32 	%r14, %r58, %r2;
	@%p5 bra 	$L__BB16_8;
	ld.volatile.global.u32 	%r59, [%rd6];
	setp.eq.s32 	%p6, %r59, 0;
	@%p6 bra 	$L__BB16_8;
	mov.b16 	%rs2, 1;
	st.volatile.shared.u8 	[%r14], %rs2;
	bra.uni 	$L__BB16_31;
$L__BB16_8:
	setp.lt.u32 	%p7, %r2, 4;
	@%p7 bra 	$L__BB16_10;
	st.volatile.global.u32 	[%rd6], %r119;
$L__BB16_10:
	mov.b16 	%rs3, 0;
	st.volatile.shared.u8 	[%r14], %rs3;
	membar.gl;
	bar.sync 	0;
	setp.gt.u32 	%p9, %r2, 31;
	mov.pred 	%p49, 0;
	@%p9 bra 	$L__BB16_33;
	setp.gt.u32 	%p10, %r2, 15;
	@%p10 bra 	$L__BB16_15;
	ld.volatile.global.u32 	%r60, [%rd6+128];
	add.s32 	%r119, %r60, %r119;
	setp.gt.u32 	%p11, %r2, 7;
	@%p11 bra 	$L__BB16_15;
	ld.volatile.global.u32 	%r61, [%rd6+64];
	add.s32 	%r119, %r61, %r119;
	setp.gt.u32 	%p12, %r2, 3;
	@%p12 bra 	$L__BB16_15;
	ld.volatile.global.u32 	%r62, [%rd6+32];
	add.s32 	%r119, %r62, %r119;
$L__BB16_15:
	and.b32  	%r63, %r2, 30;
	setp.ne.s32 	%p13, %r63, 2;
	@%p13 bra 	$L__BB16_17;
	cvt.u64.u32 	%rd28, %r2;
	ld.volatile.global.u32 	%r65, [%rd6+16];
	add.s32 	%r66, %r65, %r119;
	st.volatile.global.u32 	[%rd6], %r66;
	cvt.u64.u32 	%rd29, %r58;
	cvta.shared.u64 	%rd30, %rd29;
	add.s64 	%rd27, %rd30, %rd28;
	// begin inline asm
	st.relaxed.gpu.u8 [%rd27], 1;
	// end inline asm
	bra.uni 	$L__BB16_19;
$L__BB16_17:
	setp.gt.u32 	%p14, %r2, 1;
	@%p14 bra 	$L__BB16_19;
	ld.volatile.global.u32 	%r64, [%rd6+16];
	add.s32 	%r119, %r64, %r119;
$L__BB16_19:
	setp.gt.u32 	%p15, %r2, 1;
	@%p15 bra 	$L__BB16_22;
	cvt.u64.u32 	%rd31, %r2;
	cvt.u64.u32 	%rd32, %r58;
	cvta.shared.u64 	%rd33, %rd32;
	add.s64 	%rd34, %rd33, %rd31;
	add.s64 	%rd7, %rd34, 2;
$L__BB16_21:
	// begin inline asm
	ld.relaxed.gpu.u8 %r69, [%rd7];
	// end inline asm
	setp.ne.s32 	%p16, %r69, 1;
	@%p16 bra 	$L__BB16_21;
$L__BB16_22:
	setp.eq.s32 	%p17, %r2, 0;
	@%p17 bra 	$L__BB16_25;
	setp.ne.s32 	%p18, %r2, 1;
	@%p18 bra 	$L__BB16_26;
	ld.volatile.global.u32 	%r71, [%rd4+12];
	add.s32 	%r119, %r71, %r119;
	st.volatile.global.u32 	[%rd4+4], %r119;
	cvt.u64.u32 	%rd37, %r58;
	cvta.shared.u64 	%rd38, %rd37;
	add.s64 	%rd36, %rd38, 1;
	// begin inline asm
	st.relaxed.gpu.u8 [%rd36], 1;
	// end inline asm
	bra.uni 	$L__BB16_26;
$L__BB16_25:
	ld.volatile.global.u32 	%r70, [%rd4+8];
	add.s32 	%r119, %r70, %r119;
$L__BB16_26:
	setp.ne.s32 	%p19, %r2, 0;
	@%p19 bra 	$L__BB16_30;
	cvt.u64.u32 	%rd40, %r58;
$L__BB16_28:
	cvta.shared.u64 	%rd41, %rd40;
	add.s64 	%rd39, %rd41, 1;
	// begin inline asm
	ld.relaxed.gpu.u8 %r73, [%rd39];
	// end inline asm
	setp.ne.s32 	%p20, %r73, 1;
	@%p20 bra 	$L__BB16_28;
	ld.volatile.global.u32 	%r75, [%rd4+4];
	add.s32 	%r76, %r75, %r119;
	st.volatile.global.u32 	[%rd4], %r76;
$L__BB16_30:
	// begin inline asm
	fence.acq_rel.sys;
	// end inline asm
$L__BB16_31:
	setp.ne.s32 	%p22, %r2, 0;
	mov.pred 	%p49, 0;
	@%p22 bra 	$L__BB16_33;
	ld.volatile.global.u32 	%r77, [%rd4];
	st.volatile.global.u32 	[%rd5], %r77;
	mov.pred 	%p49, -1;
$L__BB16_33:
	setp.lt.u32 	%p24, %r4, 2;
	@%p24 bra 	$L__BB16_72;
	add.s64 	%rd42, %rd17, %rd25;
	ld.volatile.global.u32 	%r78, [%rd5];
	// begin inline asm
	st.relaxed.gpu.s32 [%rd42], %r78;
	// end inline asm
	not.pred 	%p25, %p49;
	@%p25 bra 	$L__BB16_36;
	atom.global.inc.u32 	%r79, [retirementCount], %r4;
	add.s32 	%r80, %r4, -1;
	setp.eq.s32 	%p26, %r79, %r80;
	selp.u16 	%rs4, 1, 0, %p26;
	st.shared.u8 	[_ZZ16reduceSinglePassILj8ELb0EEvPKiPViS3_jbE6amLast], %rs4;
$L__BB16_36:
	bar.sync 	0;
	ld.shared.u8 	%rs5, [_ZZ16reduceSinglePassILj8ELb0EEvPKiPViS3_jbE6amLast];
	setp.eq.s16 	%p27, %rs5, 0;
	@%p27 bra 	$L__BB16_72;
	setp.ge.u32 	%p28, %r2, %r4;
	mov.b32 	%r134, 0;
	@%p28 bra 	$L__BB16_44;
	not.b32 	%r84, %r2;
	add.s32 	%r85, %r4, %r84;
	shr.u32 	%r86, %r85, 3;
	add.s32 	%r24, %r86, 1;
	and.b32  	%r25, %r24, 3;
	setp.lt.u32 	%p29, %r85, 24;
	mov.b32 	%r134, 0;
	mov.u32 	%r131, %r2;
	@%p29 bra 	$L__BB16_41;
	add.s64 	%rd70, %rd17, %rd26;
	and.b32  	%r88, %r24, 1073741820;
	neg.s32 	%r126, %r88;
	mov.b32 	%r134, 0;
	mov.u32 	%r131, %r2;
$L__BB16_40:
	// begin inline asm
	ld.relaxed.gpu.s32 %r89, [%rd70];
	// end inline asm
	add.s32 	%r93, %r89, %r134;
	add.s64 	%rd46, %rd70, 32;
	// begin inline asm
	ld.relaxed.gpu.s32 %r90, [%rd46];
	// end inline asm
	add.s32 	%r94, %r90, %r93;
	add.s64 	%rd47, %rd70, 64;
	// begin inline asm
	ld.relaxed.gpu.s32 %r91, [%rd47];
	// end inline asm
	add.s32 	%r95, %r91, %r94;
	add.s64 	%rd48, %rd70, 96;
	// begin inline asm
	ld.relaxed.gpu.s32 %r92, [%rd48];
	// end inline asm
	add.s32 	%r134, %r92, %r95;
	add.s32 	%r131, %r131, 32;
	add.s64 	%rd70, %rd70, 128;
	add.s32 	%r126, %r126, 4;
	setp.ne.s32 	%p30, %r126, 0;
	@%p30 bra 	$L__BB16_40;
$L__BB16_41:
	setp.eq.s32 	%p31, %r25, 0;
	@%p31 bra 	$L__BB16_44;
	mul.wide.u32 	%rd49, %r131, 4;
	add.s64 	%rd71, %rd17, %rd49;
	neg.s32 	%r132, %r25;
$L__BB16_43:
	.pragma "nounroll";
	// begin inline asm
	ld.relaxed.gpu.s32 %r96, [%rd71];
	// end inline asm
	add.s32 	%r134, %r96, %r134;
	add.s64 	%rd71, %rd71, 32;
	add.s32 	%r132, %r132, 1;
	setp.ne.s32 	%p32, %r132, 0;
	@%p32 bra 	$L__BB16_43;
$L__BB16_44:
	setp.eq.s16 	%p33, %rs1, 0;
	mov.u32 	%r97, %ntid.x;
	shl.b32 	%r98, %r97, 3;
	mul.wide.u32 	%rd51, %r98, 4;
	add.s64 	%rd14, %rd3, %rd51;
	add.s64 	%rd15, %rd14, %rd26;
	@%p33 bra 	$L__BB16_47;
	ld.volatile.global.u32 	%r99, [%rd15];
	setp.eq.s32 	%p34, %r99, 0;
	@%p34 bra 	$L__BB16_47;
	mov.b16 	%rs6, 1;
	st.volatile.shared.u8 	[%r14], %rs6;
	bra.uni 	$L__BB16_70;
$L__BB16_47:
	setp.lt.u32 	%p35, %r2, 4;
	@%p35 bra 	$L__BB16_49;
	st.volatile.global.u32 	[%rd15], %r134;
$L__BB16_49:
	mov.b16 	%rs7, 0;
	st.volatile.shared.u8 	[%r14], %rs7;
	membar.gl;
	bar.sync 	0;
	setp.gt.u32 	%p36, %r2, 31;
	@%p36 bra 	$L__BB16_70;
	setp.gt.u32 	%p37, %r2, 15;
	@%p37 bra 	$L__BB16_54;
	ld.volatile.global.u32 	%r100, [%rd15+128];
	add.s32 	%r134, %r100, %r134;
	setp.gt.u32 	%p38, %r2, 7;
	@%p38 bra 	$L__BB16_54;
	ld.volatile.global.u32 	%r101, [%rd15+64];
	add.s32 	%r134, %r101, %r134;
	setp.gt.u32 	%p39, %r2, 3;
	@%p39 bra 	$L__BB16_54;
	ld.volatile.global.u32 	%r102, [%rd15+32];
	add.s32 	%r134, %r102, %r134;
$L__BB16_54:
	and.b32  	%r103, %r2, 30;
	setp.ne.s32 	%p40, %r103, 2;
	@%p40 bra 	$L__BB16_56;
	cvt.u64.u32 	%rd54, %r2;
	ld.volatile.global.u32 	%r105, [%rd15+16];
	add.s32 	%r106, %r105, %r134;
	st.volatile.global.u32 	[%rd15], %r106;
	cvt.u64.u32 	%rd55, %r58;
	cvta.shared.u64 	%rd56, %rd55;
	add.s64 	%rd53, %rd56, %rd54;
	// begin inline asm
	st.relaxed.gpu.u8 [%rd53], 1;
	// end inline asm
	bra.uni 	$L__BB16_58;
$L__BB16_56:
	setp.gt.u32 	%p41, %r2, 1;
	@%p41 bra 	$L__BB16_58;
	ld.volatile.global.u32 	%r104, [%rd15+16];
	add.s32 	%r134, %r104, %r134;
$L__BB16_58:
	setp.gt.u32 	%p42, %r2, 1;
	@%p42 bra 	$L__BB16_61;
	cvt.u64.u32 	%rd57, %r2;
	cvt.u64.u32 	%rd58, %r58;
	cvta.shared.u64 	%rd59, %rd58;
	add.s64 	%rd60, %rd59, %rd57;
	add.s64 	%rd16, %rd60, 2;
$L__BB16_60:
	// begin inline asm
	ld.relaxed.gpu.u8 %r109, [%rd16];
	// end inline asm
	setp.ne.s32 	%p43, %r109, 1;
	@%p43 bra 	$L__BB16_60;
$L__BB16_61:
	setp.eq.s32 	%p44, %r2, 0;
	@%p44 bra 	$L__BB16_64;
	setp.ne.s32 	%p45, %r2, 1;
	@%p45 bra 	$L__BB16_65;
	ld.volatile.global.u32 	%r111, [%rd14+12];
	add.s32 	%r134, %r111, %r134;
	st.volatile.global.u32 	[%rd14+4], %r134;
	cvt.u64.u32 	%rd63, %r58;
	cvta.shared.u64 	%rd64, %rd63;
	add.s64 	%rd62, %rd64, 1;
	// begin inline asm
	st.relaxed.gpu.u8 [%rd62], 1;
	// end inline asm
	bra.uni 	$L__BB16_65;
$L__BB16_64:
	ld.volatile.global.u32 	%r110, [%rd14+8];
	add.s32 	%r134, %r110, %r134;
$L__BB16_65:
	@%p25 bra 	$L__BB16_69;
	cvt.u64.u32 	%rd66, %r58;
$L__BB16_67:
	cvta.shared.u64 	%rd67, %rd66;
	add.s64 	%rd65, %rd67, 1;
	// begin inline asm
	ld.relaxed.gpu.u8 %r113, [%rd65];
	// end inline asm
	setp.ne.s32 	%p47, %r113, 1;
	@%p47 bra 	$L__BB16_67;
	ld.volatile.global.u32 	%r115, [%rd14+4];
	add.s32 	%r116, %r115, %r134;
	st.volatile.global.u32 	[%rd14], %r116;
$L__BB16_69:
	// begin inline asm
	fence.acq_rel.sys;
	// end inline asm
$L__BB16_70:
	@%p25 bra 	$L__BB16_72;
	ld.volatile.global.u32 	%r117, [%rd14];
	mul.wide.u32 	%rd68, %r4, 4;
	add.s64 	%rd69, %rd2, %rd68;
	st.volatile.global.u32 	[%rd69], %r117;
	mov.b32 	%r118, 0;
	st.global.u32 	[retirementCount], %r118;
$L__BB16_72:
	ret;

}
	// .globl	_Z16reduceSinglePassILj4ELb0EEvPKiPViS3_jb
.visible .entry _Z16reduceSinglePassILj4ELb0EEvPKiPViS3_jb(
	.param .u64 .ptr .align 1 _Z16reduceSinglePassILj4ELb0EEvPKiPViS3_jb_param_0,
	.param .u64 .ptr .align 1 _Z16reduceSinglePassILj4ELb0EEvPKiPViS3_jb_param_1,
	.param .u64 .ptr .align 1 _Z16reduceSinglePassILj4ELb0EEvPKiPViS3_jb_param_2,
	.param .u32 _Z16reduceSinglePassILj4ELb0EEvPKiPViS3_jb_param_3,
	.param .u8 _Z16reduceSinglePassILj4ELb0EEvPKiPViS3_jb_param_4
)
{
	.reg .pred 	%p<44>;
	.reg .b16 	%rs<8>;
	.reg .b32 	%r<122>;
	.reg .b64 	%rd<52>;
	// demoted variable
	.shared .align 1 .u8 _ZZ16reduceSinglePassILj4ELb0EEvPKiPViS3_jbE6amLast;
	ld.param.u64 	%rd16, [_Z16reduceSinglePassILj4ELb0EEvPKiPViS3_jb_param_0];
	ld.param.u64 	%rd15, [_Z16reduceSinglePassILj4ELb0EEvPKiPViS3_jb_param_1];
	ld.param.u64 	%rd17, [_Z16reduceSinglePassILj4ELb0EEvPKiPViS3_jb_param_2];
	ld.param.u32 	%r49, [_Z16reduceSinglePassILj4ELb0EEvPKiPViS3_jb_param_3];
	ld.param.s8 	%rs1, [_Z16reduceSinglePassILj4ELb0EEvPKiPViS3_jb_param_4];
	cvta.to.global.u64 	%rd1, %rd16;
	cvta.to.global.u64 	%rd2, %rd15;
	cvta.to.global.u64 	%rd3, %rd17;
	mov.u32 	%r1, %ctaid.x;
	mov.u32 	%r2, %tid.x;
	shl.b32 	%r51, %r1, 3;
	add.s32 	%r106, %r51, %r2;
	mov.u32 	%r4, %nctaid.x;
	setp.ge.u32 	%p2, %r106, %r49;
	mov.b32 	%r105, 0;
	@%p2 bra 	$L__BB17_5;
	shl.b32 	%r5, %r4, 3;
	mov.b32 	%r105, 0;
$L__BB17_2:
	mul.wide.u32 	%rd18, %r106, 4;
	add.s64 	%rd19, %rd1, %rd18;
	ld.global.u32 	%r53, [%rd19];
	add.s32 	%r105, %r53, %r105;
	add.s32 	%r9, %r106, 4;
	setp.ge.u32 	%p3, %r9, %r49;
	@%p3 bra 	$L__BB17_4;
	mul.wide.u32 	%rd20, %r9, 4;
	add.s64 	%rd21, %rd1, %rd20;
	ld.global.u32 	%r54, [%rd21];
	add.s32 	%r105, %r54, %r105;
$L__BB17_4:
	add.s32 	%r106, %r106, %r5;
	setp.lt.u32 	%p4, %r106, %r49;
	@%p4 bra 	$L__BB17_2;
$L__BB17_5:
	shl.b32 	%r55, %r1, 2;
	mul.wide.u32 	%rd22, %r55, 4;
	add.s64 	%rd4, %rd3, %rd22;
	setp.eq.s16 	%p5, %rs1, 0;
	mul.wide.u32 	%rd23, %r1, 4;
	add.s64 	%rd5, %rd2, %rd23;
	mul.wide.u32 	%rd24, %r2, 4;
	add.s64 	%rd6, %rd4, %rd24;
	mov.u32 	%r56, _ZZ11reduceBlockILj4EEvPViijbE4lock;
	add.s32 	%r14, %r56, %r2;
	@%p5 bra 	$L__BB17_8;
	ld.volatile.global.u32 	%r57, [%rd6];
	setp.eq.s32 	%p6, %r57, 0;
	@%p6 bra 	$L__BB17_8;
	mov.b16 	%rs2, 1;
	st.volatile.shared.u8 	[%r14], %rs2;
	bra.uni 	$L__BB17_25;
$L__BB17_8:
	setp.lt.u32 	%p7, %r2, 2;
	@%p7 bra 	$L__BB17_10;
	st.volatile.global.u32 	[%rd6], %r105;
$L__BB17_10:
	mov.b16 	%rs3, 0;
	st.volatile.shared.u8 	[%r14], %rs3;
	membar.gl;
	bar.sync 	0;
	setp.gt.u32 	%p9, %r2, 31;
	mov.pred 	%p43, 0;
	@%p9 bra 	$L__BB17_27;
	setp.gt.u32 	%p10, %r2, 15;
	@%p10 bra 	$L__BB17_16;
	ld.volatile.global.u32 	%r58, [%rd6+128];
	add.s32 	%r105, %r58, %r105;
	setp.gt.u32 	%p11, %r2, 7;
	@%p11 bra 	$L__BB17_16;
	ld.volatile.global.u32 	%r59, [%rd6+64];
	add.s32 	%r105, %r59, %r105;
	setp.gt.u32 	%p12, %r2, 3;
	@%p12 bra 	$L__BB17_16;
	ld.volatile.global.u32 	%r60, [%rd6+32];
	add.s32 	%r105, %r60, %r105;
	setp.gt.u32 	%p13, %r2, 1;
	@%p13 bra 	$L__BB17_16;
	ld.volatile.global.u32 	%r61, [%rd6+16];
	add.s32 	%r105, %r61, %r105;
$L__BB17_16:
	setp.eq.s32 	%p14, %r2, 0;
	@%p14 bra 	$L__BB17_19;
	setp.ne.s32 	%p15, %r2, 1;
	@%p15 bra 	$L__BB17_20;
	ld.volatile.global.u32 	%r63, [%rd4+12];
	add.s32 	%r105, %r63, %r105;
	st.volatile.global.u32 	[%rd4+4], %r105;
	cvt.u64.u32 	%rd26, %r56;
	cvta.shared.u64 	%rd27, %rd26;
	add.s64 	%rd25, %rd27, 1;
	// begin inline asm
	st.relaxed.gpu.u8 [%rd25], 1;
	// end inline asm
	bra.uni 	$L__BB17_20;
$L__BB17_19:
	ld.volatile.global.u32 	%r62, [%rd4+8];
	add.s32 	%r105, %r62, %r105;
$L__BB17_20:
	setp.ne.s32 	%p16, %r2, 0;
	@%p16 bra 	$L__BB17_24;
	cvt.u64.u32 	%rd29, %r56;
$L__BB17_22:
	cvta.shared.u64 	%rd30, %rd29;
	add.s64 	%rd28, %rd30, 1;
	// begin inline asm
	ld.relaxed.gpu.u8 %r65, [%rd28];
	// end inline asm
	setp.ne.s32 	%p17, %r65, 1;
	@%p17 bra 	$L__BB17_22;
	ld.volatile.global.u32 	%r67, [%rd4+4];
	add.s32 	%r68, %r67, %r105;
	st.volatile.global.u32 	[%rd4], %r68;
$L__BB17_24:
	// begin inline asm
	fence.acq_rel.sys;
	// end inline asm
$L__BB17_25:
	setp.ne.s32 	%p19, %r2, 0;
	mov.pred 	%p43, 0;
	@%p19 bra 	$L__BB17_27;
	ld.volatile.global.u32 	%r69, [%rd4];
	st.volatile.global.u32 	[%rd5], %r69;
	mov.pred 	%p43, -1;
$L__BB17_27:
	setp.lt.u32 	%p21, %r4, 2;
	@%p21 bra 	$L__BB17_60;
	add.s64 	%rd31, %rd15, %rd23;
	ld.volatile.global.u32 	%r70, [%rd5];
	// begin inline asm
	st.relaxed.gpu.s32 [%rd31], %r70;
	// end inline asm
	not.pred 	%p22, %p43;
	@%p22 bra 	$L__BB17_30;
	atom.global.inc.u32 	%r71, [retirementCount], %r4;
	add.s32 	%r72, %r4, -1;
	setp.eq.s32 	%p23, %r71, %r72;
	selp.u16 	%rs4, 1, 0, %p23;
	st.shared.u8 	[_ZZ16reduceSinglePassILj4ELb0EEvPKiPViS3_jbE6amLast], %rs4;
$L__BB17_30:
	bar.sync 	0;
	ld.shared.u8 	%rs5, [_ZZ16reduceSinglePassILj4ELb0EEvPKiPViS3_jbE6amLast];
	setp.eq.s16 	%p24, %rs5, 0;
	@%p24 bra 	$L__BB17_60;
	setp.ge.u32 	%p25, %r2, %r4;
	mov.b32 	%r119, 0;
	@%p25 bra 	$L__BB17_38;
	not.b32 	%r76, %r2;
	add.s32 	%r77, %r4, %r76;
	shr.u32 	%r78, %r77, 2;
	add.s32 	%r23, %r78, 1;
	and.b32  	%r24, %r23, 3;
	setp.lt.u32 	%p26, %r77, 12;
	mov.b32 	%r119, 0;
	mov.u32 	%r116, %r2;
	@%p26 bra 	$L__BB17_35;
	add.s64 	%rd50, %rd15, %rd24;
	and.b32  	%r80, %r23, 2147483644;
	neg.s32 	%r111, %r80;
	mov.b32 	%r119, 0;
	mov.u32 	%r116, %r2;
$L__BB17_34:
	// begin inline asm
	ld.relaxed.gpu.s32 %r81, [%rd50];
	// end inline asm
	add.s32 	%r85, %r81, %r119;
	add.s64 	%rd35, %rd50, 16;
	// begin inline asm
	ld.relaxed.gpu.s32 %r82, [%rd35];
	// end inline asm
	add.s32 	%r86, %r82, %r85;
	add.s64 	%rd36, %rd50, 32;
	// begin inline asm
	ld.relaxed.gpu.s32 %r83, [%rd36];
	// end inline asm
	add.s32 	%r87, %r83, %r86;
	add.s64 	%rd37, %rd50, 48;
	// begin inline asm
	ld.relaxed.gpu.s32 %r84, [%rd37];
	// end inline asm
	add.s32 	%r119, %r84, %r87;
	add.s32 	%r116, %r116, 16;
	add.s64 	%rd50, %rd50, 64;
	add.s32 	%r111, %r111, 4;
	setp.ne.s32 	%p27, %r111, 0;
	@%p27 bra 	$L__BB17_34;
$L__BB17_35:
	setp.eq.s32 	%p28, %r24, 0;
	@%p28 bra 	$L__BB17_38;
	mul.wide.u32 	%rd38, %r116, 4;
	add.s64 	%rd51, %rd15, %rd38;
	neg.s32 	%r117, %r24;
$L__BB17_37:
	.pragma "nounroll";
	// begin inline asm
	ld.relaxed.gpu.s32 %r88, [%rd51];
	// end inline asm
	add.s32 	%r119, %r88, %r119;
	add.s64 	%rd51, %rd51, 16;
	add.s32 	%r117, %r117, 1;
	setp.ne.s32 	%p29, %r117, 0;
	@%p29 bra 	$L__BB17_37;
$L__BB17_38:
	setp.eq.s16 	%p30, %rs1, 0;
	mov.u32 	%r89, %ntid.x;
	shl.b32 	%r90, %r89, 2;
	mul.wide.u32 	%rd40, %r90, 4;
	add.s64 	%rd13, %rd3, %rd40;
	add.s64 	%rd14, %rd13, %rd24;
	@%p30 bra 	$L__BB17_41;
	ld.volatile.global.u32 	%r91, [%rd14];
	setp.eq.s32 	%p31, %r91, 0;
	@%p31 bra 	$L__BB17_41;
	mov.b16 	%rs6, 1;
	st.volatile.shared.u8 	[%r14], %rs6;
	bra.uni 	$L__BB17_58;
$L__BB17_41:
	setp.lt.u32 	%p32, %r2, 2;
	@%p32 bra 	$L__BB17_43;
	st.volatile.global.u32 	[%rd14], %r119;
$L__BB17_43:
	mov.b16 	%rs7, 0;
	st.volatile.shared.u8 	[%r14], %rs7;
	membar.gl;
	bar.sync 	0;
	setp.gt.u32 	%p33, %r2, 31;
	@%p33 bra 	$L__BB17_58;
	setp.gt.u32 	%p34, %r2, 15;
	@%p34 bra 	$L__BB17_49;
	ld.volatile.global.u32 	%r92, [%rd14+128];
	add.s32 	%r119, %r92, %r119;
	setp.gt.u32 	%p35, %r2, 7;
	@%p35 bra 	$L__BB17_49;
	ld.volatile.global.u32 	%r93, [%rd14+64];
	add.s32 	%r119, %r93, %r119;
	setp.gt.u32 	%p36, %r2, 3;
	@%p36 bra 	$L__BB17_49;
	ld.volatile.global.u32 	%r94, [%rd14+32];
	add.s32 	%r119, %r94, %r119;
	setp.gt.u32 	%p37, %r2, 1;
	@%p37 bra 	$L__BB17_49;
	ld.volatile.global.u32 	%r95, [%rd14+16];
	add.s32 	%r119, %r95, %r119;
$L__BB17_49:
	setp.eq.s32 	%p38, %r2, 0;
	@%p38 bra 	$L__BB17_52;
	setp.ne.s32 	%p39, %r2, 1;
	@%p39 bra 	$L__BB17_53;
	ld.volatile.global.u32 	%r97, [%rd13+12];
	add.s32 	%r119, %r97, %r119;
	st.volatile.global.u32 	[%rd13+4], %r119;
	cvt.u64.u32 	%rd43, %r56;
	cvta.shared.u64 	%rd44, %rd43;
	add.s64 	%rd42, %rd44, 1;
	// begin inline asm
	st.relaxed.gpu.u8 [%rd42], 1;
	// end inline asm
	bra.uni 	$L__BB17_53;
$L__BB17_52:
	ld.volatile.global.u32 	%r96, [%rd13+8];
	add.s32 	%r119, %r96, %r119;
$L__BB17_53:
	@%p22 bra 	$L__BB17_57;
	cvt.u64.u32 	%rd46, %r56;
$L__BB17_55:
	cvta.shared.u64 	%rd47, %rd46;
	add.s64 	%rd45, %rd47, 1;
	// begin inline asm
	ld.relaxed.gpu.u8 %r99, [%rd45];
	// end inline asm
	setp.ne.s32 	%p41, %r99, 1;
	@%p41 bra 	$L__BB17_55;
	ld.volatile.global.u32 	%r101, [%rd13+4];
	add.s32 	%r102, %r101, %r119;
	st.volatile.global.u32 	[%rd13], %r102;
$L__BB17_57:
	// begin inline asm
	fence.acq_rel.sys;
	// end inline asm
$L__BB17_58:
	@%p22 bra 	$L__BB17_60;
	ld.volatile.global.u32 	%r103, [%rd13];
	mul.wide.u32 	%rd48, %r4, 4;
	add.s64 	%rd49, %rd2, %rd48;
	st.volatile.global.u32 	[%rd49], %r103;
	mov.b32 	%r104, 0;
	st.global.u32 	[retirementCount], %r104;
$L__BB17_60:
	ret;

}
	// .globl	_Z16reduceSinglePassILj2ELb0EEvPKiPViS3_jb
.visible .entry _Z16reduceSinglePassILj2ELb0EEvPKiPViS3_jb(
	.param .u64 .ptr .align 1 _Z16reduceSinglePassILj2ELb0EEvPKiPViS3_jb_param_0,
	.param .u64 .ptr .align 1 _Z16reduceSinglePassILj2ELb0EEvPKiPViS3_jb_param_1,
	.param .u64 .ptr .align 1 _Z16reduceSinglePassILj2ELb0EEvPKiPViS3_jb_param_2,
	.param .u32 _Z16reduceSinglePassILj2ELb0EEvPKiPViS3_jb_param_3,
	.param .u8 _Z16reduceSinglePassILj2ELb0EEvPKiPViS3_jb_param_4
)
{
	.reg .pred 	%p<37>;
	.reg .b16 	%rs<8>;
	.reg .b32 	%r<106>;
	.reg .b64 	%rd<40>;
	// demoted variable
	.shared .align 1 .u8 _ZZ16reduceSinglePassILj2ELb0EEvPKiPViS3_jbE6amLast;
	ld.param.u64 	%rd16, [_Z16reduceSinglePassILj2ELb0EEvPKiPViS3_jb_param_0];
	ld.param.u64 	%rd15, [_Z16reduceSinglePassILj2ELb0EEvPKiPViS3_jb_param_1];
	ld.param.u64 	%rd17, [_Z16reduceSinglePassILj2ELb0EEvPKiPViS3_jb_param_2];
	ld.param.u32 	%r42, [_Z16reduceSinglePassILj2ELb0EEvPKiPViS3_jb_param_3];
	ld.param.s8 	%rs1, [_Z16reduceSinglePassILj2ELb0EEvPKiPViS3_jb_param_4];
	cvta.to.global.u64 	%rd1, %rd16;
	cvta.to.global.u64 	%rd2, %rd15;
	cvta.to.global.u64 	%rd3, %rd17;
	mov.u32 	%r1, %ctaid.x;
	mov.u32 	%r2, %tid.x;
	shl.b32 	%r44, %r1, 2;
	add.s32 	%r93, %r44, %r2;
	mov.u32 	%r4, %nctaid.x;
	setp.ge.u32 	%p2, %r93, %r42;
	mov.b32 	%r92, 0;
	@%p2 bra 	$L__BB18_5;
	shl.b32 	%r5, %r4, 2;
	mov.b32 	%r92, 0;
$L__BB18_2:
	mul.wide.u32 	%rd18, %r93, 4;
	add.s64 	%rd19, %rd1, %rd18;
	ld.global.u32 	%r46, [%rd19];
	add.s32 	%r92, %r46, %r92;
	add.s32 	%r9, %r93, 2;
	setp.ge.u32 	%p3, %r9, %r42;
	@%p3 bra 	$L__BB18_4;
	mul.wide.u32 	%rd20, %r9, 4;
	add.s64 	%rd21, %rd1, %rd20;
	ld.global.u32 	%r47, [%rd21];
	add.s32 	%r92, %r47, %r92;
$L__BB18_4:
	add.s32 	%r93, %r93, %r5;
	setp.lt.u32 	%p4, %r93, %r42;
	@%p4 bra 	$L__BB18_2;
$L__BB18_5:
	shl.b32 	%r48, %r1, 1;
	mul.wide.u32 	%rd22, %r48, 4;
	add.s64 	%rd4, %rd3, %rd22;
	setp.eq.s16 	%p5, %rs1, 0;
	mul.wide.u32 	%rd23, %r1, 4;
	add.s64 	%rd5, %rd2, %rd23;
	mul.wide.u32 	%rd24, %r2, 4;
	add.s64 	%rd6, %rd4, %rd24;
	mov.u32 	%r49, _ZZ11reduceBlockILj2EEvPViijbE4lock;
	add.s32 	%r14, %r49, %r2;
	@%p5 bra 	$L__BB18_8;
	ld.volatile.global.u32 	%r50, [%rd6];
	setp.eq.s32 	%p6, %r50, 0;
	@%p6 bra 	$L__BB18_8;
	mov.b16 	%rs2, 1;
	st.volatile.shared.u8 	[%r14], %rs2;
	bra.uni 	$L__BB18_18;
$L__BB18_8:
	setp.eq.s32 	%p7, %r2, 0;
	@%p7 bra 	$L__BB18_10;
	st.volatile.global.u32 	[%rd6], %r92;
$L__BB18_10:
	mov.b16 	%rs3, 0;
	st.volatile.shared.u8 	[%r14], %rs3;
	membar.gl;
	bar.sync 	0;
	setp.gt.u32 	%p9, %r2, 31;
	mov.pred 	%p36, 0;
	@%p9 bra 	$L__BB18_20;
	setp.gt.u32 	%p10, %r2, 15;
	@%p10 bra 	$L__BB18_17;
	ld.volatile.global.u32 	%r51, [%rd6+128];
	add.s32 	%r15, %r51, %r92;
	setp.gt.u32 	%p11, %r2, 7;
	@%p11 bra 	$L__BB18_17;
	ld.volatile.global.u32 	%r52, [%rd6+64];
	add.s32 	%r16, %r15, %r52;
	setp.gt.u32 	%p12, %r2, 3;
	@%p12 bra 	$L__BB18_17;
	ld.volatile.global.u32 	%r53, [%rd6+32];
	add.s32 	%r17, %r16, %r53;
	setp.gt.u32 	%p13, %r2, 1;
	@%p13 bra 	$L__BB18_17;
	setp.ne.s32 	%p14, %r2, 0;
	ld.volatile.global.u32 	%r54, [%rd6+16];
	add.s32 	%r18, %r17, %r54;
	@%p14 bra 	$L__BB18_17;
	ld.volatile.global.u32 	%r55, [%rd4+8];
	add.s32 	%r56, %r18, %r55;
	ld.volatile.global.u32 	%r57, [%rd4+4];
	add.s32 	%r58, %r56, %r57;
	st.volatile.global.u32 	[%rd4], %r58;
$L__BB18_17:
	// begin inline asm
	fence.acq_rel.sys;
	// end inline asm
$L__BB18_18:
	setp.ne.s32 	%p16, %r2, 0;
	mov.pred 	%p36, 0;
	@%p16 bra 	$L__BB18_20;
	ld.volatile.global.u32 	%r59, [%rd4];
	st.volatile.global.u32 	[%rd5], %r59;
	mov.pred 	%p36, -1;
$L__BB18_20:
	setp.lt.u32 	%p18, %r4, 2;
	@%p18 bra 	$L__BB18_47;
	add.s64 	%rd25, %rd15, %rd23;
	ld.volatile.global.u32 	%r60, [%rd5];
	// begin inline asm
	st.relaxed.gpu.s32 [%rd25], %r60;
	// end inline asm
	not.pred 	%p19, %p36;
	@%p19 bra 	$L__BB18_23;
	atom.global.inc.u32 	%r61, [retirementCount], %r4;
	add.s32 	%r62, %r4, -1;
	setp.eq.s32 	%p20, %r61, %r62;
	selp.u16 	%rs4, 1, 0, %p20;
	st.shared.u8 	[_ZZ16reduceSinglePassILj2ELb0EEvPKiPViS3_jbE6amLast], %rs4;
$L__BB18_23:
	bar.sync 	0;
	ld.shared.u8 	%rs5, [_ZZ16reduceSinglePassILj2ELb0EEvPKiPViS3_jbE6amLast];
	setp.eq.s16 	%p21, %rs5, 0;
	@%p21 bra 	$L__BB18_47;
	setp.ge.u32 	%p22, %r2, %r4;
	mov.b32 	%r104, 0;
	@%p22 bra 	$L__BB18_31;
	not.b32 	%r66, %r2;
	add.s32 	%r67, %r4, %r66;
	shr.u32 	%r68, %r67, 1;
	add.s32 	%r19, %r68, 1;
	and.b32  	%r20, %r19, 3;
	setp.lt.u32 	%p23, %r67, 6;
	mov.b32 	%r104, 0;
	mov.u32 	%r101, %r2;
	@%p23 bra 	$L__BB18_28;
	add.s64 	%rd38, %rd15, %rd24;
	and.b32  	%r70, %r19, -4;
	neg.s32 	%r96, %r70;
	mov.b32 	%r104, 0;
	mov.u32 	%r101, %r2;
$L__BB18_27:
	// begin inline asm
	ld.relaxed.gpu.s32 %r71, [%rd38];
	// end inline asm
	add.s32 	%r75, %r71, %r104;
	add.s64 	%rd29, %rd38, 8;
	// begin inline asm
	ld.relaxed.gpu.s32 %r72, [%rd29];
	// end inline asm
	add.s32 	%r76, %r72, %r75;
	add.s64 	%rd30, %rd38, 16;
	// begin inline asm
	ld.relaxed.gpu.s32 %r73, [%rd30];
	// end inline asm
	add.s32 	%r77, %r73, %r76;
	add.s64 	%rd31, %rd38, 24;
	// begin inline asm
	ld.relaxed.gpu.s32 %r74, [%rd31];
	// end inline asm
	add.s32 	%r104, %r74, %r77;
	add.s32 	%r101, %r101, 8;
	add.s64 	%rd38, %rd38, 32;
	add.s32 	%r96, %r96, 4;
	setp.ne.s32 	%p24, %r96, 0;
	@%p24 bra 	$L__BB18_27;
$L__BB18_28:
	setp.eq.s32 	%p25, %r20, 0;
	@%p25 bra 	$L__BB18_31;
	mul.wide.u32 	%rd32, %r101, 4;
	add.s64 	%rd39, %rd15, %rd32;
	neg.s32 	%r102, %r20;
$L__BB18_30:
	.pragma "nounroll";
	// begin inline asm
	ld.relaxed.gpu.s32 %r78, [%rd39];
	// end inline asm
	add.s32 	%r104, %r78, %r104;
	add.s64 	%rd39, %rd39, 8;
	add.s32 	%r102, %r102, 1;
	setp.ne.s32 	%p26, %r102, 0;
	@%p26 bra 	$L__BB18_30;
$L__BB18_31:
	setp.eq.s16 	%p27, %rs1, 0;
	mov.u32 	%r79, %ntid.x;
	shl.b32 	%r80, %r79, 1;
	mul.wide.u32 	%rd34, %r80, 4;
	add.s64 	%rd13, %rd3, %rd34;
	add.s64 	%rd14, %rd13, %rd24;
	@%p27 bra 	$L__BB18_34;
	ld.volatile.global.u32 	%r81, [%rd14];
	setp.eq.s32 	%p28, %r81, 0;
	@%p28 bra 	$L__BB18_34;
	mov.b16 	%rs6, 1;
	st.volatile.shared.u8 	[%r14], %rs6;
	bra.uni 	$L__BB18_45;
$L__BB18_34:
	@%p36 bra 	$L__BB18_36;
	st.volatile.global.u32 	[%rd14], %r104;
$L__BB18_36:
	mov.b16 	%rs7, 0;
	st.volatile.shared.u8 	[%r14], %rs7;
	membar.gl;
	bar.sync 	0;
	setp.gt.u32 	%p29, %r2, 31;
	@%p29 bra 	$L__BB18_45;
	setp.gt.u32 	%p30, %r2, 15;
	@%p30 bra 	$L__BB18_42;
	ld.volatile.global.u32 	%r82, [%rd14+128];
	add.s32 	%r104, %r82, %r104;
	setp.gt.u32 	%p31, %r2, 7;
	@%p31 bra 	$L__BB18_42;
	ld.volatile.global.u32 	%r83, [%rd14+64];
	add.s32 	%r104, %r83, %r104;
	setp.gt.u32 	%p32, %r2, 3;
	@%p32 bra 	$L__BB18_42;
	ld.volatile.global.u32 	%r84, [%rd14+32];
	add.s32 	%r104, %r84, %r104;
	setp.gt.u32 	%p33, %r2, 1;
	@%p33 bra 	$L__BB18_42;
	ld.volatile.global.u32 	%r85, [%rd14+16];
	add.s32 	%r104, %r85, %r104;
$L__BB18_42:
	@%p19 bra 	$L__BB18_44;
	ld.volatile.global.u32 	%r86, [%rd13+8];
	add.s32 	%r87, %r86, %r104;
	ld.volatile.global.u32 	%r88, [%rd13+4];
	add.s32 	%r89, %r87, %r88;
	st.volatile.global.u32 	[%rd13], %r89;
$L__BB18_44:
	// begin inline asm
	fence.acq_rel.sys;
	// end inline asm
$L__BB18_45:
	@%p19 bra 	$L__BB18_47;
	ld.volatile.global.u32 	%r90, [%rd13];
	mul.wide.u32 	%rd36, %r4, 4;
	add.s64 	%rd37, %rd2, %rd36;
	st.volatile.global.u32 	[%rd37], %r90;
	mov.b32 	%r91, 0;
	st.global.u32 	[retirementCount], %r91;
$L__BB18_47:
	ret;

}
	// .globl	_Z16reduceSinglePassILj1ELb0EEvPKiPViS3_jb
.visible .entry _Z16reduceSinglePassILj1ELb0EEvPKiPViS3_jb(
	.param .u64 .ptr .align 1 _Z16reduceSinglePassILj1ELb0EEvPKiPViS3_jb_param_0,
	.param .u64 .ptr .align 1 _Z16reduceSinglePassILj1ELb0EEvPKiPViS3_jb_param_1,
	.param .u64 .ptr .align 1 _Z16reduceSinglePassILj1ELb0EEvPKiPViS3_jb_param_2,
	.param .u32 _Z16reduceSinglePassILj1ELb0EEvPKiPViS3_jb_param_3,
	.param .u8 _Z16reduceSinglePassILj1ELb0EEvPKiPViS3_jb_param_4
)
{
	.reg .pred 	%p<33>;
	.reg .b16 	%rs<8>;
	.reg .b32 	%r<44>;
	.reg .b64 	%rd<33>;
	// demoted variable
	.shared .align 1 .u8 _ZZ16reduceSinglePassILj1ELb0EEvPKiPViS3_jbE6amLast;
	ld.param.u64 	%rd14, [_Z16reduceSinglePassILj1ELb0EEvPKiPViS3_jb_param_1];
	ld.param.u64 	%rd15, [_Z16reduceSinglePassILj1ELb0EEvPKiPViS3_jb_param_2];
	ld.param.s8 	%rs1, [_Z16reduceSinglePassILj1ELb0EEvPKiPViS3_jb_param_4];
	cvta.to.global.u64 	%rd1, %rd14;
	cvta.to.global.u64 	%rd2, %rd15;
	mov.u32 	%r1, %ctaid.x;
	mul.wide.u32 	%rd16, %r1, 4;
	add.s64 	%rd3, %rd2, %rd16;
	mov.u32 	%r2, %tid.x;
	mov.u32 	%r3, %nctaid.x;
	setp.eq.s16 	%p2, %rs1, 0;
	add.s64 	%rd4, %rd1, %rd16;
	mul.wide.u32 	%rd17, %r2, 4;
	add.s64 	%rd5, %rd3, %rd17;
	mov.u32 	%r14, _ZZ11reduceBlockILj1EEvPViijbE4lock;
	add.s32 	%r4, %r14, %r2;
	@%p2 bra 	$L__BB19_3;
	ld.volatile.global.u32 	%r15, [%rd5];
	setp.eq.s32 	%p3, %r15, 0;
	@%p3 bra 	$L__BB19_3;
	mov.b16 	%rs2, 1;
	st.volatile.shared.u8 	[%r4], %rs2;
	bra.uni 	$L__BB19_11;
$L__BB19_3:
	mov.b16 	%rs3, 0;
	st.volatile.shared.u8 	[%r4], %rs3;
	membar.gl;
	bar.sync 	0;
	setp.gt.u32 	%p5, %r2, 31;
	mov.pred 	%p32, 0;
	@%p5 bra 	$L__BB19_13;
	setp.gt.u32 	%p6, %r2, 15;
	@%p6 bra 	$L__BB19_10;
	ld.volatile.global.u32 	%r16, [%rd5+128];
	setp.gt.u32 	%p7, %r2, 7;
	@%p7 bra 	$L__BB19_10;
	ld.volatile.global.u32 	%r17, [%rd5+64];
	setp.gt.u32 	%p8, %r2, 3;
	@%p8 bra 	$L__BB19_10;
	ld.volatile.global.u32 	%r18, [%rd5+32];
	setp.gt.u32 	%p9, %r2, 1;
	@%p9 bra 	$L__BB19_10;
	ld.volatile.global.u32 	%r19, [%rd5+16];
	setp.ne.s32 	%p10, %r2, 0;
	@%p10 bra 	$L__BB19_10;
	ld.volatile.global.u32 	%r20, [%rd3+8];
$L__BB19_10:
	// begin inline asm
	fence.acq_rel.sys;
	// end inline asm
$L__BB19_11:
	setp.ne.s32 	%p12, %r2, 0;
	mov.pred 	%p32, 0;
	@%p12 bra 	$L__BB19_13;
	ld.volatile.global.u32 	%r21, [%rd3];
	st.volatile.global.u32 	[%rd4], %r21;
	mov.pred 	%p32, -1;
$L__BB19_13:
	setp.lt.u32 	%p14, %r3, 2;
	@%p14 bra 	$L__BB19_38;
	add.s64 	%rd18, %rd14, %rd16;
	ld.volatile.global.u32 	%r22, [%rd4];
	// begin inline asm
	st.relaxed.gpu.s32 [%rd18], %r22;
	// end inline asm
	not.pred 	%p15, %p32;
	@%p15 bra 	$L__BB19_16;
	atom.global.inc.u32 	%r23, [retirementCount], %r3;
	add.s32 	%r24, %r3, -1;
	setp.eq.s32 	%p16, %r23, %r24;
	selp.u16 	%rs4, 1, 0, %p16;
	st.shared.u8 	[_ZZ16reduceSinglePassILj1ELb0EEvPKiPViS3_jbE6amLast], %rs4;
$L__BB19_16:
	bar.sync 	0;
	ld.shared.u8 	%rs5, [_ZZ16reduceSinglePassILj1ELb0EEvPKiPViS3_jbE6amLast];
	setp.eq.s16 	%p17, %rs5, 0;
	@%p17 bra 	$L__BB19_38;
	setp.ge.u32 	%p18, %r2, %r3;
	@%p18 bra 	$L__BB19_24;
	sub.s32 	%r25, %r3, %r2;
	and.b32  	%r5, %r25, 3;
	setp.eq.s32 	%p19, %r5, 0;
	mov.u32 	%r42, %r2;
	@%p19 bra 	$L__BB19_21;
	add.s64 	%rd31, %rd14, %rd17;
	neg.s32 	%r41, %r5;
	add.s32 	%r42, %r2, %r5;
$L__BB19_20:
	.pragma "nounroll";
	// begin inline asm
	ld.relaxed.gpu.s32 %r26, [%rd31];
	// end inline asm
	add.s64 	%rd31, %rd31, 4;
	add.s32 	%r41, %r41, 1;
	setp.ne.s32 	%p20, %r41, 0;
	@%p20 bra 	$L__BB19_20;
$L__BB19_21:
	sub.s32 	%r27, %r2, %r3;
	setp.gt.u32 	%p21, %r27, -4;
	@%p21 bra 	$L__BB19_24;
	sub.s32 	%r43, %r42, %r3;
	mul.wide.u32 	%rd22, %r42, 4;
	add.s64 	%rd32, %rd14, %rd22;
$L__BB19_23:
	// begin inline asm
	ld.relaxed.gpu.s32 %r28, [%rd32];
	// end inline asm
	add.s64 	%rd24, %rd32, 4;
	// begin inline asm
	ld.relaxed.gpu.s32 %r29, [%rd24];
	// end inline asm
	add.s64 	%rd25, %rd32, 8;
	// begin inline asm
	ld.relaxed.gpu.s32 %r30, [%rd25];
	// end inline asm
	add.s64 	%rd26, %rd32, 12;
	// begin inline asm
	ld.relaxed.gpu.s32 %r31, [%rd26];
	// end inline asm
	add.s32 	%r43, %r43, 4;
	add.s64 	%rd32, %rd32, 16;
	setp.ne.s32 	%p22, %r43, 0;
	@%p22 bra 	$L__BB19_23;
$L__BB19_24:
	setp.eq.s16 	%p23, %rs1, 0;
	mov.u32 	%r32, %ntid.x;
	mul.wide.u32 	%rd27, %r32, 4;
	add.s64 	%rd12, %rd2, %rd27;
	add.s64 	%rd13, %rd12, %rd17;
	@%p23 bra 	$L__BB19_27;
	ld.volatile.global.u32 	%r33, [%rd13];
	setp.eq.s32 	%p24, %r33, 0;
	@%p24 bra 	$L__BB19_27;
	mov.b16 	%rs6, 1;
	st.volatile.shared.u8 	[%r4], %rs6;
	bra.uni 	$L__BB19_36;
$L__BB19_27:
	mov.b16 	%rs7, 0;
	st.volatile.shared.u8 	[%r4], %rs7;
	membar.gl;
	bar.sync 	0;
	setp.gt.u32 	%p25, %r2, 31;
	@%p25 bra 	$L__BB19_36;
	setp.gt.u32 	%p26, %r2, 15;
	@%p26 bra 	$L__BB19_33;
	ld.volatile.global.u32 	%r34, [%rd13+128];
	setp.gt.u32 	%p27, %r2, 7;
	@%p27 bra 	$L__BB19_33;
	ld.volatile.global.u32 	%r35, [%rd13+64];
	setp.gt.u32 	%p28, %r2, 3;
	@%p28 bra 	$L__BB19_33;
	ld.volatile.global.u32 	%r36, [%rd13+32];
	setp.gt.u32 	%p29, %r2, 1;
	@%p29 bra 	$L__BB19_33;
	ld.volatile.global.u32 	%r37, [%rd13+16];
$L__BB19_33:
	@%p15 bra 	$L__BB19_35;
	ld.volatile.global.u32 	%r38, [%rd12+8];
$L__BB19_35:
	// begin inline asm
	fence.acq_rel.sys;
	// end inline asm
$L__BB19_36:
	@%p15 bra 	$L__BB19_38;
	ld.volatile.global.u32 	%r39, [%rd12];
	mul.wide.u32 	%rd29, %r3, 4;
	add.s64 	%rd30, %rd1, %rd29;
	st.volatile.global.u32 	[%rd30], %r39;
	mov.b32 	%r40, 0;
	st.global.u32 	[retirementCount], %r40;
$L__BB19_38:
	ret;

}


// ===== COMPILED SASS (sm_100) =====

	.target	sm_100

	.elftype	@"ET_EXEC"


//--------------------- .note.nv.tkinfo           --------------------------
	.section	.note.nv.tkinfo,"",@"SHT_NOTE"
	.sectionflags	@"SHF_NOTE_NV_TKINFO"
	.tkinfo
        /*0018*/ 	.word	0x00000002
        /*0030*/ 	.string	""
        /*0030*/ 	.string	"ptxas"
        /*0030*/ 	.string	"Cuda compilation tools, release 13.0, V13.0.88"
        /*0030*/ 	.string	"Build cuda_13.0.r13.0/compiler.36424714_0"
        /*0030*/ 	.string	"-arch sm_100 -m 64 "



//--------------------- .note.nv.cuinfo           --------------------------
	.section	.note.nv.cuinfo,"",@"SHT_NOTE"
	.sectionflags	@"SHF_NOTE_NV_CUINFO"
        /*0018*/ 	.short	0x0002
        /*001a*/ 	.short	0x0064
        /*001c*/ 	.short	0x0082
	.zero		2


//--------------------- .nv.info                  --------------------------
	.section	.nv.info,"",@"SHT_CUDA_INFO"
	.align	4


	//----- nvinfo : EIATTR_REGCOUNT
	.align		4
        /*0000*/ 	.byte	0x04, 0x2f
        /*0002*/ 	.short	(.L_2 - .L_1)
	.align		4
.L_1:
        /*0004*/ 	.word	index@(_Z16reduceSinglePassILj512ELb1EEvPKiPViS3_jb)
        /*0008*/ 	.word	0x0000001c


	//----- nvinfo : EIATTR_FRAME_SIZE
	.align		4
.L_2:
        /*000c*/ 	.byte	0x04, 0x11
        /*000e*/ 	.short	(.L_4 - .L_3)
	.align		4
.L_3:
        /*0010*/ 	.word	index@(_Z16reduceSinglePassILj512ELb1EEvPKiPViS3_jb)
        /*0014*/ 	.word	0x00000000


	//----- nvinfo : EIATTR_REGCOUNT
	.align		4
.L_4:
        /*0018*/ 	.byte	0x04, 0x2f
        /*001a*/ 	.short	(.L_6 - .L_5)
	.align		4
.L_5:
        /*001c*/ 	.word	index@(_Z16reduceSinglePassILj256ELb1EEvPKiPViS3_jb)
        /*0020*/ 	.word	0x0000001c


	//----- nvinfo : EIATTR_FRAME_SIZE
	.align		4
.L_6:
        /*0024*/ 	.byte	0x04, 0x11
        /*0026*/ 	.short	(.L_8 - .L_7)
	.align		4
.L_7:
        /*0028*/ 	.word	index@(_Z16reduceSinglePassILj256ELb1EEvPKiPViS3_jb)
        /*002c*/ 	.word	0x00000000


	//----- nvinfo : EIATTR_REGCOUNT
	.align		4
.L_8:
        /*0030*/ 	.byte	0x04, 0x2f
        /*0032*/ 	.short	(.L_10 - .L_9)
	.align		4
.L_9:
        /*0034*/ 	.word	index@(_Z16reduceSinglePassILj128ELb1EEvPKiPViS3_jb)
        /*0038*/ 	.word	0x0000001c


	//----- nvinfo : EIATTR_FRAME_SIZE
	.align		4
.L_10:
        /*003c*/ 	.byte	0x04, 0x11
        /*003e*/ 	.short	(.L_12 - .L_11)
	.align		4
.L_11:
        /*0040*/ 	.word	index@(_Z16reduceSinglePassILj128ELb1EEvPKiPViS3_jb)
        /*0044*/ 	.word	0x00000000


	//----- nvinfo : EIATTR_REGCOUNT
	.align		4
.L_12:
        /*0048*/ 	.byte	0x04, 0x2f
        /*004a*/ 	.short	(.L_14 - .L_13)
	.align		4
.L_13:
        /*004c*/ 	.word	index@(_Z16reduceSinglePassILj64ELb1EEvPKiPViS3_jb)
        /*0050*/ 	.word	0x0000001d


	//----- nvinfo : EIATTR_FRAME_SIZE
	.align		4
.L_14:
        /*0054*/ 	.byte	0x04, 0x11
        /*0056*/ 	.short	(.L_16 - .L_15)
	.align		4
.L_15:
        /*0058*/ 	.word	index@(_Z16reduceSinglePassILj64ELb1EEvPKiPViS3_jb)
        /*005c*/ 	.word	0x00000000


	//----- nvinfo : EIATTR_REGCOUNT
	.align		4
.L_16:
        /*0060*/ 	.byte	0x04, 0x2f
        /*0062*/ 	.short	(.L_18 - .L_17)
	.align		4
.L_17:
        /*0064*/ 	.word	index@(_Z16reduceSinglePassILj32ELb1EEvPKiPViS3_jb)
        /*0068*/ 	.word	0x0000001d


	//----- nvinfo : EIATTR_FRAME_SIZE
	.align		4
.L_18:
        /*006c*/ 	.byte	0x04, 0x11
        /*006e*/ 	.short	(.L_20 - .L_19)
	.align		4
.L_19:
        /*0070*/ 	.word	index@(_Z16reduceSinglePassILj32ELb1EEvPKiPViS3_jb)
        /*0074*/ 	.word	0x00000000


	//----- nvinfo : EIATTR_REGCOUNT
	.align		4
.L_20:
        /*0078*/ 	.byte	0x04, 0x2f
        /*007a*/ 	.short	(.L_22 - .L_21)
	.align		4
.L_21:
        /*007c*/ 	.word	index@(_Z16reduceSinglePassILj16ELb1EEvPKiPViS3_jb)
        /*0080*/ 	.word	0x0000001d


	//----- nvinfo : EIATTR_FRAME_SIZE
	.align		4
.L_22:
        /*0084*/ 	.byte	0x04, 0x11
        /*0086*/ 	.short	(.L_24 - .L_23)
	.align		4
.L_23:
        /*0088*/ 	.word	index@(_Z16reduceSinglePassILj16ELb1EEvPKiPViS3_jb)
        /*008c*/ 	.word	0x00000000


	//----- nvinfo : EIATTR_REGCOUNT
	.align		4
.L_24:
        /*0090*/ 	.byte	0x04, 0x2f
        /*0092*/ 	.short	(.L_26 - .L_25)
	.align		4
.L_25:
        /*0094*/ 	.word	index@(_Z16reduceSinglePassILj8ELb1EEvPKiPViS3_jb)
        /*0098*/ 	.word	0x0000001d


	//----- nvinfo : EIATTR_FRAME_SIZE
	.align		4
.L_26:
        /*009c*/ 	.byte	0x04, 0x11
        /*009e*/ 	.short	(.L_28 - .L_27)
	.align		4
.L_27:
        /*00a0*/ 	.word	index@(_Z16reduceSinglePassILj8ELb1EEvPKiPViS3_jb)
        /*00a4*/ 	.word	0x00000000


	//----- nvinfo : EIATTR_REGCOUNT
	.align		4
.L_28:
        /*00a8*/ 	.byte	0x04, 0x2f
        /*00aa*/ 	.short	(.L_30 - .L_29)
	.align		4
.L_29:
        /*00ac*/ 	.word	index@(_Z16reduceSinglePassILj4ELb1EEvPKiPViS3_jb)
        /*00b0*/ 	.word	0x0000001d


	//----- nvinfo : EIATTR_FRAME_SIZE
	.align		4
.L_30:
        /*00b4*/ 	.byte	0x04, 0x11
        /*00b6*/ 	.short	(.L_32 - .L_31)
	.align		4
.L_31:
        /*00b8*/ 	.word	index@(_Z16reduceSinglePassILj4ELb1EEvPKiPViS3_jb)
        /*00bc*/ 	.word	0x00000000


	//----- nvinfo : EIATTR_REGCOUNT
	.align		4
.L_32:
        /*00c0*/ 	.byte	0x04, 0x2f
        /*00c2*/ 	.short	(.L_34 - .L_33)
	.align		4
.L_33:
        /*00c4*/ 	.word	index@(_Z16reduceSinglePassILj2ELb1EEvPKiPViS3_jb)
        /*00c8*/ 	.word	0x0000001d


	//----- nvinfo : EIATTR_FRAME_SIZE
	.align		4
.L_34:
        /*00cc*/ 	.byte	0x04, 0x11
        /*00ce*/ 	.short	(.L_36 - .L_35)
	.align		4
.L_35:
        /*00d0*/ 	.word	index@(_Z16reduceSinglePassILj2ELb1EEvPKiPViS3_jb)
        /*00d4*/ 	.word	0x00000000


	//----- nvinfo : EIATTR_REGCOUNT
	.align		4
.L_36:
        /*00d8*/ 	.byte	0x04, 0x2f
        /*00da*/ 	.short	(.L_38 - .L_37)
	.align		4
.L_37:
        /*00dc*/ 	.word	index@(_Z16reduceSinglePassILj1ELb1EEvPKiPViS3_jb)
        /*00e0*/ 	.word	0x00000010


	//----- nvinfo : EIATTR_FRAME_SIZE
	.align		4
.L_38:
        /*00e4*/ 	.byte	0x04, 0x11
        /*00e6*/ 	.short	(.L_40 - .L_39)
	.align		4
.L_39:
        /*00e8*/ 	.word	index@(_Z16reduceSinglePassILj1ELb1EEvPKiPViS3_jb)
        /*00ec*/ 	.word	0x00000000


	//----- nvinfo : EIATTR_REGCOUNT
	.align		4
.L_40:
        /*00f0*/ 	.byte	0x04, 0x2f
        /*00f2*/ 	.short	(.L_42 - .L_41)
	.align		4
.L_41:
        /*00f4*/ 	.word	index@(_Z16reduceSinglePassILj512ELb0EEvPKiPViS3_jb)
        /*00f8*/ 	.word	0x0000001c


	//----- nvinfo : EIATTR_FRAME_SIZE
	.align		4
.L_42:
        /*00fc*/ 	.byte	0x04, 0x11
        /*00fe*/ 	.short	(.L_44 - .L_43)
	.align		4
.L_43:
        /*0100*/ 	.word	index@(_Z16reduceSinglePassILj512ELb0EEvPKiPViS3_jb)
        /*0104*/ 	.word	0x00000000


	//----- nvinfo : EIATTR_REGCOUNT
	.align		4
.L_44:
        /*0108*/ 	.byte	0x04, 0x2f
        /*010a*/ 	.short	(.L_46 - .L_45)
	.align		4
.L_45:
        /*010c*/ 	.word	index@(_Z16reduceSinglePassILj256ELb0EEvPKiPViS3_jb)
        /*0110*/ 	.word	0x0000001c


	//----- nvinfo : EIATTR_FRAME_SIZE
	.align		4
.L_46:
        /*0114*/ 	.byte	0x04, 0x11
        /*0116*/ 	.short	(.L_48 - .L_47)
	.align		4
.L_47:
        /*0118*/ 	.word	index@(_Z16reduceSinglePassILj256ELb0EEvPKiPViS3_jb)
        /*011c*/ 	.word	0x00000000


	//----- nvinfo : EIATTR_REGCOUNT
	.align		4
.L_48:
        /*0120*/ 	.byte	0x04, 0x2f
        /*0122*/ 	.short	(.L_50 - .L_49)
	.align		4
.L_49:
        /*0124*/ 	.word	index@(_Z16reduceSinglePassILj128ELb0EEvPKiPViS3_jb)
        /*0128*/ 	.word	0x0000001c


	//----- nvinfo : EIATTR_FRAME_SIZE
	.align		4
.L_50:
        /*012c*/ 	.byte	0x04, 0x11
        /*012e*/ 	.short	(.L_52 - .L_51)
	.align		4
.L_51:
        /*0130*/ 	.word	index@(_Z16reduceSinglePassILj128ELb0EEvPKiPViS3_jb)
        /*0134*/ 	.word	0x00000000


	//----- nvinfo : EIATTR_REGCOUNT
	.align		4
.L_52:
        /*0138*/ 	.byte	0x04, 0x2f
        /*013a*/ 	.short	(.L_54 - .L_53)
	.align		4
.L_53:
        /*013c*/ 	.word	index@(_Z16reduceSinglePassILj64ELb0EEvPKiPViS3_jb)
        /*0140*/ 	.word	0x0000001d


	//----- nvinfo : EIATTR_FRAME_SIZE
	.align		4
.L_54:
        /*0144*/ 	.byte	0x04, 0x11
        /*0146*/ 	.short	(.L_56 - .L_55)
	.align		4
.L_55:
        /*0148*/ 	.word	index@(_Z16reduceSinglePassILj64ELb0EEvPKiPViS3_jb)
        /*014c*/ 	.word	0x00000000


	//----- nvinfo : EIATTR_REGCOUNT
	.align		4
.L_56:
        /*0150*/ 	.byte	0x04, 0x2f
        /*0152*/ 	.short	(.L_58 - .L_57)
	.align		4
.L_57:
        /*0154*/ 	.word	index@(_Z16reduceSinglePassILj32ELb0EEvPKiPViS3_jb)
        /*0158*/ 	.word	0x0000001d


	//----- nvinfo : EIATTR_FRAME_SIZE
	.align		4
.L_58:
        /*015c*/ 	.byte	0x04, 0x11
        /*015e*/ 	.short	(.L_60 - .L_59)
	.align		4
.L_59:
        /*0160*/ 	.word	index@(_Z16reduceSinglePassILj32ELb0EEvPKiPViS3_jb)
        /*0164*/ 	.word	0x00000000


	//----- nvinfo : EIATTR_REGCOUNT
	.align		4
.L_60:
        /*0168*/ 	.byte	0x04, 0x2f
        /*016a*/ 	.short	(.L_62 - .L_61)
	.align		4
.L_61:
        /*016c*/ 	.word	index@(_Z16reduceSinglePassILj16ELb0EEvPKiPViS3_jb)
        /*0170*/ 	.word	0x0000001d


	//----- nvinfo : EIATTR_FRAME_SIZE
	.align		4
.L_62:
        /*0174*/ 	.byte	0x04, 0x11
        /*0176*/ 	.short	(.L_64 - .L_63)
	.align		4
.L_63:
        /*0178*/ 	.word	index@(_Z16reduceSinglePassILj16ELb0EEvPKiPViS3_jb)
        /*017c*/ 	.word	0x00000000


	//----- nvinfo : EIATTR_REGCOUNT
	.align		4
.L_64:
        /*0180*/ 	.byte	0x04, 0x2f
        /*0182*/ 	.short	(.L_66 - .L_65)
	.align		4
.L_65:
        /*0184*/ 	.word	index@(_Z16reduceSinglePassILj8ELb0EEvPKiPViS3_jb)
        /*0188*/ 	.word	0x0000001d


	//----- nvinfo : EIATTR_FRAME_SIZE
	.align		4
.L_66:
        /*018c*/ 	.byte	0x04, 0x11
        /*018e*/ 	.short	(.L_68 - .L_67)
	.align		4
.L_67:
        /*0190*/ 	.word	index@(_Z16reduceSinglePassILj8ELb0EEvPKiPViS3_jb)
        /*0194*/ 	.word	0x00000000


	//----- nvinfo : EIATTR_REGCOUNT
	.align		4
.L_68:
        /*0198*/ 	.byte	0x04, 0x2f
        /*019a*/ 	.short	(.L_70 - .L_69)
	.align		4
.L_69:
        /*019c*/ 	.word	index@(_Z16reduceSinglePassILj4ELb0EEvPKiPViS3_jb)
        /*01a0*/ 	.word	0x0000001d


	//----- nvinfo : EIATTR_FRAME_SIZE
	.align		4
.L_70:
        /*01a4*/ 	.byte	0x04, 0x11
        /*01a6*/ 	.short	(.L_72 - .L_71)
	.align		4
.L_71:
        /*01a8*/ 	.word	index@(_Z16reduceSinglePassILj4ELb0EEvPKiPViS3_jb)
        /*01ac*/ 	.word	0x00000000


	//----- nvinfo : EIATTR_REGCOUNT
	.align		4
.L_72:
        /*01b0*/ 	.byte	0x04, 0x2f
        /*01b2*/ 	.short	(.L_74 - .L_73)
	.align		4
.L_73:
        /*01b4*/ 	.word	index@(_Z16reduceSinglePassILj2ELb0EEvPKiPViS3_jb)
        /*01b8*/ 	.word	0x0000001d


	//----- nvinfo : EIATTR_FRAME_SIZE
	.align		4
.L_74:
        /*01bc*/ 	.byte	0x04, 0x11
        /*01be*/ 	.short	(.L_76 - .L_75)
	.align		4
.L_75:
        /*01c0*/ 	.word	index@(_Z16reduceSinglePassILj2ELb0EEvPKiPViS3_jb)
        /*01c4*/ 	.word	0x00000000


	//----- nvinfo : EIATTR_REGCOUNT
	.align		4
.L_76:
        /*01c8*/ 	.byte	0x04, 0x2f
        /*01ca*/ 	.short	(.L_78 - .L_77)
	.align		4
.L_77:
        /*01cc*/ 	.word	index@(_Z16reduceSinglePassILj1ELb0EEvPKiPViS3_jb)
        /*01d0*/ 	.word	0x00000010


	//----- nvinfo : EIATTR_FRAME_SIZE
	.align		4
.L_78:
        /*01d4*/ 	.byte	0x04, 0x11
        /*01d6*/ 	.short	(.L_80 - .L_79)
	.align		4
.L_79:
        /*01d8*/ 	.word	index@(_Z16reduceSinglePassILj1ELb0EEvPKiPViS3_jb)
        /*01dc*/ 	.word	0x00000000


	//----- nvinfo : EIATTR_MIN_STACK_SIZE
	.align		4
.L_80:
        /*01e0*/ 	.byte	0x04, 0x12
        /*01e2*/ 	.short	(.L_82 - .L_81)
	.align		4
.L_81:
        /*01e4*/ 	.word	index@(_Z16reduceSinglePassILj1ELb0EEvPKiPViS3_jb)
        /*01e8*/ 	.word	0x00000000


	//----- nvinfo : EIATTR_MIN_STACK_SIZE
	.align		4
.L_82:
        /*01ec*/ 	.byte	0x04, 0x12
        /*01ee*/ 	.short	(.L_84 - .L_83)
	.align		4
.L_83:
        /*01f0*/ 	.word	index@(_Z16reduceSinglePassILj2ELb0EEvPKiPViS3_jb)
        /*01f4*/ 	.word	0x00000000


	//----- nvinfo : EIATTR_MIN_STACK_SIZE
	.align		4
.L_84:
        /*01f8*/ 	.byte	0x04, 0x12
        /*01fa*/ 	.short	(.L_86 - .L_85)
	.align		4
.L_85:
        /*01fc*/ 	.word	index@(_Z16reduceSinglePassILj4ELb0EEvPKiPViS3_jb)
        /*0200*/ 	.word	0x00000000


	//----- nvinfo : EIATTR_MIN_STACK_SIZE
	.align		4
.L_86:
        /*0204*/ 	.byte	0x04, 0x12
        /*0206*/ 	.short	(.L_88 - .L_87)
	.align		4
.L_87:
        /*0208*/ 	.word	index@(_Z16reduceSinglePassILj8ELb0EEvPKiPViS3_jb)
        /*020c*/ 	.word	0x00000000


	//----- nvinfo : EIATTR_MIN_STACK_SIZE
	.align		4
.L_88:
        /*0210*/ 	.byte	0x04, 0x12
        /*0212*/ 	.short	(.L_90 - .L_89)
	.align		4
.L_89:
        /*0214*/ 	.word	index@(_Z16reduceSinglePassILj16ELb0EEvPKiPViS3_jb)
        /*0218*/ 	.word	0x00000000


	//----- nvinfo : EIATTR_MIN_STACK_SIZE
	.align		4
.L_90:
        /*021c*/ 	.byte	0x04, 0x12
        /*021e*/ 	.short	(.L_92 - .L_91)
	.align		4
.L_91:
        /*0220*/ 	.word	index@(_Z16reduceSinglePassILj32ELb0EEvPKiPViS3_jb)
        /*0224*/ 	.word	0x00000000


	//----- nvinfo : EIATTR_MIN_STACK_SIZE
	.align		4
.L_92:
        /*0228*/ 	.byte	0x04, 0x12
        /*022a*/ 	.short	(.L_94 - .L_93)
	.align		4
.L_93:
        /*022c*/ 	.word	index@(_Z16reduceSinglePassILj64ELb0EEvPKiPViS3_jb)
        /*0230*/ 	.word	0x00000000


	//----- nvinfo : EIATTR_MIN_STACK_SIZE
	.align		4
.L_94:
        /*0234*/ 	.byte	0x04, 0x12
        /*0236*/ 	.short	(.L_96 - .L_95)
	.align		4
.L_95:
        /*0238*/ 	.word	index@(_Z16reduceSinglePassILj128ELb0EEvPKiPViS3_jb)
        /*023c*/ 	.word	0x00000000


	//----- nvinfo : EIATTR_MIN_STACK_SIZE
	.align		4
.L_96:
        /*0240*/ 	.byte	0x04, 0x12
        /*0242*/ 	.short	(.L_98 - .L_97)
	.align		4
.L_97:
        /*0244*/ 	.word	index@(_Z16reduceSinglePassILj256ELb0EEvPKiPViS3_jb)
        /*0248*/ 	.word	0x00000000


	//----- nvinfo : EIATTR_MIN_STACK_SIZE
	.align		4
.L_98:
        /*024c*/ 	.byte	0x04, 0x12
        /*024e*/ 	.short	(.L_100 - .L_99)
	.align		4
.L_99:
        /*0250*/ 	.word	index@(_Z16reduceSinglePassILj512ELb0EEvPKiPViS3_jb)
        /*0254*/ 	.word	0x00000000


	//----- nvinfo : EIATTR_MIN_STACK_SIZE
	.align		4
.L_100:
        /*0258*/ 	.byte	0x04, 0x12
        /*025a*/ 	.short	(.L_102 - .L_101)
	.align		4
.L_101:
        /*025c*/ 	.word	index@(_Z16reduceSinglePassILj1ELb1EEvPKiPViS3_jb)
        /*0260*/ 	.word	0x00000000


	//----- nvinfo : EIATTR_MIN_STACK_SIZE
	.align		4
.L_102:
        /*0264*/ 	.byte	0x04, 0x12
        /*0266*/ 	.short	(.L_104 - .L_103)
	.align		4
.L_103:
        /*0268*/ 	.word	index@(_Z16reduceSinglePassILj2ELb1EEvPKiPViS3_jb)
        /*026c*/ 	.word	0x00000000


	//----- nvinfo : EIATTR_MIN_STACK_SIZE
	.align		4
.L_104:
        /*0270*/ 	.byte	0x04, 0x12
        /*0272*/ 	.short	(.L_106 - .L_105)
	.align		4
.L_105:
        /*0274*/ 	.word	index@(_Z16reduceSinglePassILj4ELb1EEvPKiPViS3_jb)
        /*0278*/ 	.word	0x00000000


	//----- nvinfo : EIATTR_MIN_STACK_SIZE
	.align		4
.L_106:
        /*027c*/ 	.byte	0x04, 0x12
        /*027e*/ 	.short	(.L_108 - .L_107)
	.align		4
.L_107:
        /*0280*/ 	.word	index@(_Z16reduceSinglePassILj8ELb1EEvPKiPViS3_jb)
        /*0284*/ 	.word	0x00000000


	//----- nvinfo : EIATTR_MIN_STACK_SIZE
	.align		4
.L_108:
        /*0288*/ 	.byte	0x04, 0x12
        /*028a*/ 	.short	(.L_110 - .L_109)
	.align		4
.L_109:
        /*028c*/ 	.word	index@(_Z16reduceSinglePassILj16ELb1EEvPKiPViS3_jb)
        /*0290*/ 	.word	0x00000000


	//----- nvinfo : EIATTR_MIN_STACK_SIZE
	.align		4
.L_110:
        /*0294*/ 	.byte	0x04, 0x12
        /*0296*/ 	.short	(.L_112 - .L_111)
	.align		4
.L_111:
        /*0298*/ 	.word	index@(_Z16reduceSinglePassILj32ELb1EEvPKiPViS3_jb)
        /*029c*/ 	.word	0x00000000


	//----- nvinfo : EIATTR_MIN_STACK_SIZE
	.align		4
.L_112:
        /*02a0*/ 	.byte	0x04, 0x12
        /*02a2*/ 	.short	(.L_114 - .L_113)
	.align		4
.L_113:
        /*02a4*/ 	.word	index@(_Z16reduceSinglePassILj64ELb1EEvPKiPViS3_jb)
        /*02a8*/ 	.word	0x00000000


	//----- nvinfo : EIATTR_MIN_STACK_SIZE
	.align		4
.L_114:
        /*02ac*/ 	.byte	0x04, 0x12
        /*02ae*/ 	.short	(.L_116 - .L_115)
	.align		4
.L_115:
        /*02b0*/ 	.word	index@(_Z16reduceSinglePassILj128ELb1EEvPKiPViS3_jb)
        /*02b4*/ 	.word	0x00000000


	//----- nvinfo : EIATTR_MIN_STACK_SIZE
	.align		4
.L_116:
        /*02b8*/ 	.byte	0x04, 0x12
        /*02ba*/ 	.short	(.L_118 - .L_117)
	.align		4
.L_117:
        /*02bc*/ 	.word	index@(_Z16reduceSinglePassILj256ELb1EEvPKiPViS3_jb)
        /*02c0*/ 	.word	0x00000000


	//----- nvinfo : EIATTR_MIN_STACK_SIZE
	.align		4
.L_118:
        /*02c4*/ 	.byte	0x04, 0x12
        /*02c6*/ 	.short	(.L_120 - .L_119)
	.align		4
.L_119:
        /*02c8*/ 	.word	index@(_Z16reduceSinglePassILj512ELb1EEvPKiPViS3_jb)
        /*02cc*/ 	.word	0x00000000
.L_120:


//--------------------- .nv.compat                --------------------------
	.section	.nv.compat,"",@"SHT_CUDA_COMPAT_INFO"
	.align	4
        /*0000*/ 	.byte	0x02, 0x09, 0x00, 0x00, 0x02, 0x02, 0x01, 0x00, 0x02, 0x05, 0x05, 0x00, 0x03, 0x07, 0x01, 0x01
        /*0010*/ 	.byte	0x02, 0x03, 0x00, 0x00, 0x02, 0x06, 0x01, 0x00, 0x04, 0x0b, 0x08, 0x00, 0x09, 0x00, 0x00, 0x00
        /*0020*/ 	.byte	0x00, 0x00, 0x00, 0x00


//--------------------- .nv.info._Z16reduceSinglePassILj1ELb0EEvPKiPViS3_jb --------------------------
	.section	.nv.info._Z16reduceSinglePassILj1ELb0EEvPKiPViS3_jb,"",@"SHT_CUDA_INFO"
	.sectionflags	@""
	.align	4


	//----- nvinfo : EIATTR_CUDA_API_VERSION
	.align		4
        /*0000*/ 	.byte	0x04, 0x37
        /*0002*/ 	.short	(.L_122 - .L_121)
.L_121:
        /*0004*/ 	.word	0x00000082


	//----- nvinfo : EIATTR_KPARAM_INFO
	.align		4
.L_122:
        /*0008*/ 	.byte	0x04, 0x17
        /*000a*/ 	.short	(.L_124 - .L_123)
.L_123:
        /*000c*/ 	.word	0x00000000
        /*0010*/ 	.short	0x0004
        /*0012*/ 	.short	0x001c
        /*0014*/ 	.byte	0x00, 0xf0, 0x05, 0x00


	//----- nvinfo : EIATTR_KPARAM_INFO
	.align		4
.L_124:
        /*0018*/ 	.byte	0x04, 0x17
        /*001a*/ 	.short	(.L_126 - .L_125)
.L_125:
        /*001c*/ 	.word	0x00000000
        /*0020*/ 	.short	0x0003
        /*0022*/ 	.short	0x0018
        /*0024*/ 	.byte	0x00, 0xf0, 0x11, 0x00


	//----- nvinfo : EIATTR_KPARAM_INFO
	.align		4
.L_126:
        /*0028*/ 	.byte	0x04, 0x17
        /*002a*/ 	.short	(.L_128 - .L_127)
.L_127:
        /*002c*/ 	.word	0x00000000
        /*0030*/ 	.short	0x0002
        /*0032*/ 	.short	0x0010
        /*0034*/ 	.byte	0x00, 0xf5, 0x21, 0x00


	//----- nvinfo : EIATTR_KPARAM_INFO
	.align		4
.L_128:
        /*0038*/ 	.byte	0x04, 0x17
        /*003a*/ 	.short	(.L_130 - .L_129)
.L_129:
        /*003c*/ 	.word	0x00000000
        /*0040*/ 	.short	0x0001
        /*0042*/ 	.short	0x0008
        /*0044*/ 	.byte	0x00, 0xf5, 0x21, 0x00


	//----- nvinfo : EIATTR_KPARAM_INFO
	.align		4
.L_130:
        /*0048*/ 	.byte	0x04, 0x17
        /*004a*/ 	.short	(.L_132 - .L_131)
.L_131:
        /*004c*/ 	.word	0x00000000
        /*0050*/ 	.short	0x0000
        /*0052*/ 	.short	0x0000
        /*0054*/ 	.byte	0x00, 0xf5, 0x21, 0x00


	//----- nvinfo : EIATTR_SPARSE_MMA_MASK
	.align		4
.L_132:
        /*0058*/ 	.byte	0x03, 0x50
        /*005a*/ 	.short	0x0000


	//----- nvinfo : EIATTR_MAXREG_COUNT
	.align		4
        /*005c*/ 	.byte	0x03, 0x1b
        /*005e*/ 	.short	0x00ff


	//----- nvinfo : EIATTR_NUM_BARRIERS
	.align		4
        /*0060*/ 	.byte	0x02, 0x4c
        /*0062*/ 	.byte	0x01
	.zero		1


	//----- nvinfo : EIATTR_MERCURY_ISA_VERSION
	.align		4
        /*0064*/ 	.byte	0x03, 0x5f
        /*0066*/ 	.short	0x0101


	//----- nvinfo : EIATTR_VRC_CTA_INIT_COUNT
	.align		4
        /*0068*/ 	.byte	0x02, 0x4a
	.zero		1
	.zero		1


	//----- nvinfo : EIATTR_EXIT_INSTR_OFFSETS
	.align		4
        /*006c*/ 	.byte	0x04, 0x1c
        /*006e*/ 	.short	(.L_134 - .L_133)


	//   ....[0]....
.L_133:
        /*0070*/ 	.word	0x000003f0


	//   ....[1]....
        /*0074*/ 	.word	0x000004f0


	//   ....[2]....
        /*0078*/ 	.word	0x000007a0


	//   ....[3]....
        /*007c*/ 	.word	0x00000800


	//----- nvinfo : EIATTR_CRS_STACK_SIZE
	.align		4
.L_134:
        /*0080*/ 	.byte	0x04, 0x1e
        /*0082*/ 	.short	(.L_136 - .L_135)
.L_135:
        /*0084*/ 	.word	0x00000000


	//----- nvinfo : EIATTR_CBANK_PARAM_SIZE
	.align		4
.L_136:
        /*0088*/ 	.byte	0x03, 0x19
        /*008a*/ 	.short	0x001d


	//----- nvinfo : EIATTR_PARAM_CBANK
	.align		4
        /*008c*/ 	.byte	0x04, 0x0a
        /*008e*/ 	.short	(.L_138 - .L_137)
	.align		4
.L_137:
        /*0090*/ 	.word	index@(.nv.constant0._Z16reduceSinglePassILj1ELb0EEvPKiPViS3_jb)
        /*0094*/ 	.short	0x0380
        /*0096*/ 	.short	0x001d


	//----- nvinfo : EIATTR_SW_WAR
	.align		4
.L_138:
        /*0098*/ 	.byte	0x04, 0x36
        /*009a*/ 	.short	(.L_140 - .L_139)
.L_139:
        /*009c*/ 	.word	0x00000008
.L_140:


//--------------------- .nv.info._Z16reduceSinglePassILj2ELb0EEvPKiPViS3_jb --------------------------
	.section	.nv.info._Z16reduceSinglePassILj2ELb0EEvPKiPViS3_jb,"",@"SHT_CUDA_INFO"
	.sectionflags	@""
	.align	4


	//----- nvinfo : EIATTR_CUDA_API_VERSION
	.align		4
        /*0000*/ 	.byte	0x04, 0x37
        /*0002*/ 	.short	(.L_142 - .L_141)
.L_141:
        /*0004*/ 	.word	0x00000082


	//----- nvinfo : EIATTR_KPARAM_INFO
	.align		4
.L_142:
        /*0008*/ 	.byte	0x04, 0x17
        /*000a*/ 	.short	(.L_144 - .L_143)
.L_143:
        /*000c*/ 	.word	0x00000000
        /*0010*/ 	.short	0x0004
        /*0012*/ 	.short	0x001c
        /*0014*/ 	.byte	0x00, 0xf0, 0x05, 0x00


	//----- nvinfo : EIATTR_KPARAM_INFO
	.align		4
.L_144:
        /*0018*/ 	.byte	0x04, 0x17
        /*001a*/ 	.short	(.L_146 - .L_145)
.L_145:
        /*001c*/ 	.word	0x00000000
        /*0020*/ 	.short	0x0003
        /*0022*/ 	.short	0x0018
        /*0024*/ 	.byte	0x00, 0xf0, 0x11, 0x00


	//----- nvinfo : EIATTR_KPARAM_INFO
	.align		4
.L_146:
        /*0028*/ 	.byte	0x04, 0x17
        /*002a*/ 	.short	(.L_148 - .L_147)
.L_147:
        /*002c*/ 	.word	0x00000000
        /*0030*/ 	.short	0x0002
        /*0032*/ 	.short	0x0010
        /*0034*/ 	.byte	0x00, 0xf5, 0x21, 0x00


	//----- nvinfo : EIATTR_KPARAM_INFO
	.align		4
.L_148:
        /*0038*/ 	.byte	0x04, 0x17
        /*003a*/ 	.short	(.L_150 - .L_149)
.L_149:
        /*003c*/ 	.word	0x00000000
        /*0040*/ 	.short	0x0001
        /*0042*/ 	.short	0x0008
        /*0044*/ 	.byte	0x00, 0xf5, 0x21, 0x00


	//----- nvinfo : EIATTR_KPARAM_INFO
	.align		4
.L_150:
        /*0048*/ 	.byte	0x04, 0x17
        /*004a*/ 	.short	(.L_152 - .L_151)
.L_151:
        /*004c*/ 	.word	0x00000000
        /*0050*/ 	.short	0x0000
        /*0052*/ 	.short	0x0000
        /*0054*/ 	.byte	0x00, 0xf5, 0x21, 0x00


	//----- nvinfo : EIATTR_SPARSE_MMA_MASK
	.align		4
.L_152:
        /*0058*/ 	.byte	0x03, 0x50
        /*005a*/ 	.short	0x0000


	//----- nvinfo : EIATTR_MAXREG_COUNT
	.align		4
        /*005c*/ 	.byte	0x03, 0x1b
        /*005e*/ 	.short	0x00ff


	//----- nvinfo : EIATTR_NUM_BARRIERS
	.align		4
        /*0060*/ 	.byte	0x02, 0x4c
        /*0062*/ 	.byte	0x01
	.zero		1


	//----- nvinfo : EIATTR_MERCURY_ISA_VERSION
	.align		4
        /*0064*/ 	.byte	0x03, 0x5f
        /*0066*/ 	.short	0x0101


	//----- nvinfo : EIATTR_VRC_CTA_INIT_COUNT
	.align		4
        /*0068*/ 	.byte	0x02, 0x4a
	.zero		1
	.zero		1


	//----- nvinfo : EIATTR_EXIT_INSTR_OFFSETS
	.align		4
        /*006c*/ 	.byte	0x04, 0x1c
        /*006e*/ 	.short	(.L_154 - .L_153)


	//   ....[0]....
.L_153:
        /*0070*/ 	.word	0x000005d0


	//   ....[1]....
        /*0074*/ 	.word	0x000006d0


	//   ....[2]....
        /*0078*/ 	.word	0x00001170


	//   ....[3]....
        /*007c*/ 	.word	0x000011d0


	//----- nvinfo : EIATTR_CRS_STACK_SIZE
	.align		4
.L_154:
        /*0080*/ 	.byte	0x04, 0x1e
        /*0082*/ 	.short	(.L_156 - .L_155)
.L_155:
        /*0084*/ 	.word	0x00000000


	//----- nvinfo : EIATTR_CBANK_PARAM_SIZE
	.align		4
.L_156:
        /*0088*/ 	.byte	0x03, 0x19
        /*008a*/ 	.short	0x001d


	//----- nvinfo : EIATTR_PARAM_CBANK
	.align		4
        /*008c*/ 	.byte	0x04, 0x0a
        /*008e*/ 	.short	(.L_158 - .L_157)
	.align		4
.L_157:
        /*0090*/ 	.word	index@(.nv.constant0._Z16reduceSinglePassILj2ELb0EEvPKiPViS3_jb)
        /*0094*/ 	.short	0x0380
        /*0096*/ 	.short	0x001d


	//----- nvinfo : EIATTR_SW_WAR
	.align		4
.L_158:
        /*0098*/ 	.byte	0x04, 0x36
        /*009a*/ 	.short	(.L_160 - .L_159)
.L_159:
        /*009c*/ 	.word	0x00000008
.L_160:


//--------------------- .nv.info._Z16reduceSinglePassILj4ELb0EEvPKiPViS3_jb --------------------------
	.section	.nv.info._Z16reduceSinglePassILj4ELb0EEvPKiPViS3_jb,"",@"SHT_CUDA_INFO"
	.sectionflags	@""
	.align	4


	//----- nvinfo : EIATTR_CUDA_API_VERSION
	.align		4
        /*0000*/ 	.byte	0x04, 0x37
        /*0002*/ 	.short	(.L_162 - .L_161)
.L_161:
        /*0004*/ 	.word	0x00000082


	//----- nvinfo : EIATTR_KPARAM_INFO
	.align		4
.L_162:
        /*0008*/ 	.byte	0x04, 0x17
        /*000a*/ 	.short	(.L_164 - .L_163)
.L_163:
        /*000c*/ 	.word	0x00000000
        /*0010*/ 	.short	0x0004
        /*0012*/ 	.short	0x001c
        /*0014*/ 	.byte	0x00, 0xf0, 0x05, 0x00


	//----- nvinfo : EIATTR_KPARAM_INFO
	.align		4
.L_164:
        /*0018*/ 	.byte	0x04, 0x17
        /*001a*/ 	.short	(.L_166 - .L_165)
.L_165:
        /*001c*/ 	.word	0x00000000
        /*0020*/ 	.short	0x0003
        /*0022*/ 	.short	0x0018
        /*0024*/ 	.byte	0x00, 0xf0, 0x11, 0x00


	//----- nvinfo : EIATTR_KPARAM_INFO
	.align		4
.L_166:
        /*0028*/ 	.byte	0x04, 0x17
        /*002a*/ 	.short	(.L_168 - .L_167)
.L_167:
        /*002c*/ 	.word	0x00000000
        /*0030*/ 	.short	0x0002
        /*0032*/ 	.short	0x0010
        /*0034*/ 	.byte	0x00, 0xf5, 0x21, 0x00


	//----- nvinfo : EIATTR_KPARAM_INFO
	.align		4
.L_168:
        /*0038*/ 	.byte	0x04, 0x17
        /*003a*/ 	.short	(.L_170 - .L_169)
.L_169:
        /*003c*/ 	.word	0x00000000
        /*0040*/ 	.short	0x0001
        /*0042*/ 	.short	0x0008
        /*0044*/ 	.byte	0x00, 0xf5, 0x21, 0x00


	//----- nvinfo : EIATTR_KPARAM_INFO
	.align		4
.L_170:
        /*0048*/ 	.byte	0x04, 0x17
        /*004a*/ 	.short	(.L_172 - .L_171)
.L_171:
        /*004c*/ 	.word	0x00000000
        /*0050*/ 	.short	0x0000
        /*0052*/ 	.short	0x0000
        /*0054*/ 	.byte	0x00, 0xf5, 0x21, 0x00


	//----- nvinfo : EIATTR_SPARSE_MMA_MASK
	.align		4
.L_172:
        /*0058*/ 	.byte	0x03, 0x50
        /*005a*/ 	.short	0x0000


	//----- nvinfo : EIATTR_MAXREG_COUNT
	.align		4
        /*005c*/ 	.byte	0x03, 0x1b
        /*005e*/ 	.short	0x00ff


	//----- nvinfo : EIATTR_NUM_BARRIERS
	.align		4
        /*0060*/ 	.byte	0x02, 0x4c
        /*0062*/ 	.byte	0x01
	.zero		1


	//----- nvinfo : EIATTR_MERCURY_ISA_VERSION
	.align		4
        /*0064*/ 	.byte	0x03, 0x5f
        /*0066*/ 	.short	0x0101


	//----- nvinfo : EIATTR_VRC_CTA_INIT_COUNT
	.align		4
        /*0068*/ 	.byte	0x02, 0x4a
	.zero		1
	.zero		1


	//----- nvinfo : EIATTR_EXIT_INSTR_OFFSETS
	.align		4
        /*006c*/ 	.byte	0x04, 0x1c
        /*006e*/ 	.short	(.L_174 - .L_173)


	//   ....[0]....
.L_173:
        /*0070*/ 	.word	0x000007b0


	//   ....[1]....
        /*0074*/ 	.word	0x000008b0


	//   ....[2]....
        /*0078*/ 	.word	0x000014f0


	//   ....[3]....
        /*007c*/ 	.word	0x00001550


	//----- nvinfo : EIATTR_CRS_STACK_SIZE
	.align		4
.L_174:
        /*0080*/ 	.byte	0x04, 0x1e
        /*0082*/ 	.short	(.L_176 - .L_175)
.L_175:
        /*0084*/ 	.word	0x00000000


	//----- nvinfo : EIATTR_CBANK_PARAM_SIZE
	.align		4
.L_176:
        /*0088*/ 	.byte	0x03, 0x19
        /*008a*/ 	.short	0x001d


	//----- nvinfo : EIATTR_PARAM_CBANK
	.align		4
        /*008c*/ 	.byte	0x04, 0x0a
        /*008e*/ 	.short	(.L_178 - .L_177)
	.align		4
.L_177:
        /*0090*/ 	.word	index@(.nv.constant0._Z16reduceSinglePassILj4ELb0EEvPKiPViS3_jb)
        /*0094*/ 	.short	0x0380
        /*0096*/ 	.short	0x001d


	//----- nvinfo : EIATTR_SW_WAR
	.align		4
.L_178:
        /*0098*/ 	.byte	0x04, 0x36
        /*009a*/ 	.short	(.L_180 - .L_179)
.L_179:
        /*009c*/ 	.word	0x00000008
.L_180:


//--------------------- .nv.info._Z16reduceSinglePassILj8ELb0EEvPKiPViS3_jb --------------------------
	.section	.nv.info._Z16reduceSinglePassILj8ELb0EEvPKiPViS3_jb,"",@"SHT_CUDA_INFO"
	.sectionflags	@""
	.align	4


	//----- nvinfo : EIATTR_CUDA_API_VERSION
	.align		4
        /*0000*/ 	.byte	0x04, 0x37
        /*0002*/ 	.short	(.L_182 - .L_181)
.L_181:
        /*0004*/ 	.word	0x00000082


	//----- nvinfo : EIATTR_KPARAM_INFO
	.align		4
.L_182:
        /*0008*/ 	.byte	0x04, 0x17
        /*000a*/ 	.short	(.L_184 - .L_183)
.L_183:
        /*000c*/ 	.word	0x00000000
        /*0010*/ 	.short	0x0004
        /*0012*/ 	.short	0x001c
        /*0014*/ 	.byte	0x00, 0xf0, 0x05, 0x00


	//----- nvinfo : EIATTR_KPARAM_INFO
	.align		4
.L_184:
        /*0018*/ 	.byte	0x04, 0x17
        /*001a*/ 	.short	(.L_186 - .L_185)
.L_185:
        /*001c*/ 	.word	0x00000000
        /*0020*/ 	.short	0x0003
        /*0022*/ 	.short	0x0018
        /*0024*/ 	.byte	0x00, 0xf0, 0x11, 0x00


	//----- nvinfo : EIATTR_KPARAM_INFO
	.align		4
.L_186:
        /*0028*/ 	.byte	0x04, 0x17
        /*002a*/ 	.short	(.L_188 - .L_187)
.L_187:
        /*002c*/ 	.word	0x00000000
        /*0030*/ 	.short	0x0002
        /*0032*/ 	.short	0x0010
        /*0034*/ 	.byte	0x00, 0xf5, 0x21, 0x00


	//----- nvinfo : EIATTR_KPARAM_INFO
	.align		4
.L_188:
        /*0038*/ 	.byte	0x04, 0x17
        /*003a*/ 	.short	(.L_190 - .L_189)
.L_189:
        /*003c*/ 	.word	0x00000000
        /*0040*/ 	.short	0x0001
        /*0042*/ 	.short	0x0008
        /*0044*/ 	.byte	0x00, 0xf5, 0x21, 0x00


	//----- nvinfo : EIATTR_KPARAM_INFO
	.align		4
.L_190:
        /*0048*/ 	.byte	0x04, 0x17
        /*004a*/ 	.short	(.L_192 - .L_191)
.L_191:
        /*004c*/ 	.word	0x00000000
        /*0050*/ 	.short	0x0000
        /*0052*/ 	.short	0x0000
        /*0054*/ 	.byte	0x00, 0xf5, 0x21, 0x00


	//----- nvinfo : EIATTR_SPARSE_MMA_MASK
	.align		4
.L_192:
        /*0058*/ 	.byte	0x03, 0x50
        /*005a*/ 	.short	0x0000


	//----- nvinfo : EIATTR_MAXREG_COUNT
	.align		4
        /*005c*/ 	.byte	0x03, 0x1b
        /*005e*/ 	.short	0x00ff


	//----- nvinfo : EIATTR_NUM_BARRIERS
	.align		4
        /*0060*/ 	.byte	0x02, 0x4c
        /*0062*/ 	.byte	0x01
	.zero		1


	//----- nvinfo : EIATTR_MERCURY_ISA_VERSION
	.align		4
        /*0064*/ 	.byte	0x03, 0x5f
        /*0066*/ 	.short	0x0101


	//----- nvinfo : EIATTR_VRC_CTA_INIT_COUNT
	.align		4
        /*0068*/ 	.byte	0x02, 0x4a
	.zero		1
	.zero		1


	//----- nvinfo : EIATTR_EXIT_INSTR_OFFSETS
	.align		4
        /*006c*/ 	.byte	0x04, 0x1c
        /*006e*/ 	.short	(.L_194 - .L_193)


	//   ....[0]....
.L_193:
        /*0070*/ 	.word	0x000009a0


	//   ....[1]....
        /*0074*/ 	.word	0x00000aa0


	//   ....[2]....
        /*0078*/ 	.word	0x000018d0


	//   ....[3]....
        /*007c*/ 	.word	0x00001930


	//----- nvinfo : EIATTR_CRS_STACK_SIZE
	.align		4
.L_194:
        /*0080*/ 	.byte	0x04, 0x1e
        /*0082*/ 	.short	(.L_196 - .L_195)
.L_195:
        /*0084*/ 	.word	0x00000000


	//----- nvinfo : EIATTR_CBANK_PARAM_SIZE
	.align		4
.L_196:
        /*0088*/ 	.byte	0x03, 0x19
        /*008a*/ 	.short	0x001d


	//----- nvinfo : EIATTR_PARAM_CBANK
	.align		4
        /*008c*/ 	.byte	0x04, 0x0a
        /*008e*/ 	.short	(.L_198 - .L_197)
	.align		4
.L_197:
        /*0090*/ 	.word	index@(.nv.constant0._Z16reduceSinglePassILj8ELb0EEvPKiPViS3_jb)
        /*0094*/ 	.short	0x0380
        /*0096*/ 	.short	0x001d


	//----- nvinfo : EIATTR_SW_WAR
	.align		4
.L_198:
        /*0098*/ 	.byte	0x04, 0x36
        /*009a*/ 	.short	(.L_200 - .L_199)
.L_199:
        /*009c*/ 	.word	0x00000008
.L_200:


//--------------------- .nv.info._Z16reduceSinglePassILj16ELb0EEvPKiPViS3_jb --------------------------
	.section	.nv.info._Z16reduceSinglePassILj16ELb0EEvPKiPViS3_jb,"",@"SHT_CUDA_INFO"
	.sectionflags	@""
	.align	4


	//----- nvinfo : EIATTR_CUDA_API_VERSION
	.align		4
        /*0000*/ 	.byte	0x04, 0x37
        /*0002*/ 	.short	(.L_202 - .L_201)
.L_201:
        /*0004*/ 	.word	0x00000082


	//----- nvinfo : EIATTR_KPARAM_INFO
	.align		4
.L_202:
        /*0008*/ 	.byte	0x04, 0x17
        /*000a*/ 	.short	(.L_204 - .L_203)
.L_203:
        /*000c*/ 	.word	0x00000000
        /*0010*/ 	.short	0x0004
        /*0012*/ 	.short	0x001c
        /*0014*/ 	.byte	0x00, 0xf0, 0x05, 0x00


	//----- nvinfo : EIATTR_KPARAM_INFO
	.align		4
.L_204:
        /*0018*/ 	.byte	0x04, 0x17
        /*001a*/ 	.short	(.L_206 - .L_205)
.L_205:
        /*001c*/ 	.word	0x00000000
        /*0020*/ 	.short	0x0003
        /*0022*/ 	.short	0x0018
        /*0024*/ 	.byte	0x00, 0xf0, 0x11, 0x00


	//----- nvinfo : EIATTR_KPARAM_INFO
	.align		4
.L_206:
        /*0028*/ 	.byte	0x04, 0x17
        /*002a*/ 	.short	(.L_208 - .L_207)
.L_207:
        /*002c*/ 	.word	0x00000000
        /*0030*/ 	.short	0x0002
        /*0032*/ 	.short	0x0010
        /*0034*/ 	.byte	0x00, 0xf5, 0x21, 0x00


	//----- nvinfo : EIATTR_KPARAM_INFO
	.align		4
.L_208:
        /*0038*/ 	.byte	0x04, 0x17
        /*003a*/ 	.short	(.L_210 - .L_209)
.L_209:
        /*003c*/ 	.word	0x00000000
        /*0040*/ 	.short	0x0001
        /*0042*/ 	.short	0x0008
        /*0044*/ 	.byte	0x00, 0xf5, 0x21, 0x00


	//----- nvinfo : EIATTR_KPARAM_INFO
	.align		4
.L_210:
        /*0048*/ 	.byte	0x04, 0x17
        /*004a*/ 	.short	(.L_212 - .L_211)
.L_211:
        /*004c*/ 	.word	0x00000000
        /*0050*/ 	.short	0x0000
        /*0052*/ 	.short	0x0000
        /*0054*/ 	.byte	0x00, 0xf5, 0x21, 0x00


	//----- nvinfo : EIATTR_SPARSE_MMA_MASK
	.align		4
.L_212:
        /*0058*/ 	.byte	0x03, 0x50
        /*005a*/ 	.short	0x0000


	//----- nvinfo : EIATTR_MAXREG_COUNT
	.align		4
        /*005c*/ 	.byte	0x03, 0x1b
        /*005e*/ 	.short	0x00ff


	//----- nvinfo : EIATTR_NUM_BARRIERS
	.align		4
        /*0060*/ 	.byte	0x02, 0x4c
        /*0062*/ 	.byte	0x01
	.zero		1


	//----- nvinfo : EIATTR_MERCURY_ISA_VERSION
	.align		4
        /*0064*/ 	.byte	0x03, 0x5f
        /*0066*/ 	.short	0x0101


	//----- nvinfo : EIATTR_VRC_CTA_INIT_COUNT
	.align		4
        /*0068*/ 	.byte	0x02, 0x4a
	.zero		1
	.zero		1


	//----- nvinfo : EIATTR_EXIT_INSTR_OFFSETS
	.align		4
        /*006c*/ 	.byte	0x04, 0x1c
        /*006e*/ 	.short	(.L_214 - .L_213)


	//   ....[0]....
.L_213:
        /*0070*/ 	.word	0x00000bb0


	//   ....[1]....
        /*0074*/ 	.word	0x00000cb0


	//   ....[2]....
        /*0078*/ 	.word	0x00001cd0


	//   ....[3]....
        /*007c*/ 	.word	0x00001d30


	//----- nvinfo : EIATTR_CRS_STACK_SIZE
	.align		4
.L_214:
        /*0080*/ 	.byte	0x04, 0x1e
        /*0082*/ 	.short	(.L_216 - .L_215)
.L_215:
        /*0084*/ 	.word	0x00000000


	//----- nvinfo : EIATTR_CBANK_PARAM_SIZE
	.align		4
.L_216:
        /*0088*/ 	.byte	0x03, 0x19
        /*008a*/ 	.short	0x001d


	//----- nvinfo : EIATTR_PARAM_CBANK
	.align		4
        /*008c*/ 	.byte	0x04, 0x0a
        /*008e*/ 	.short	(.L_218 - .L_217)
	.align		4
.L_217:
        /*0090*/ 	.word	index@(.nv.constant0._Z16reduceSinglePassILj16ELb0EEvPKiPViS3_jb)
        /*0094*/ 	.short	0x0380
        /*0096*/ 	.short	0x001d


	//----- nvinfo : EIATTR_SW_WAR
	.align		4
.L_218:
        /*0098*/ 	.byte	0x04, 0x36
        /*009a*/ 	.short	(.L_220 - .L_219)
.L_219:
        /*009c*/ 	.word	0x00000008
.L_220:


//--------------------- .nv.info._Z16reduceSinglePassILj32ELb0EEvPKiPViS3_jb --------------------------
	.section	.nv.info._Z16reduceSinglePassILj32ELb0EEvPKiPViS3_jb,"",@"SHT_CUDA_INFO"
	.sectionflags	@""
	.align	4


	//----- nvinfo : EIATTR_CUDA_API_VERSION
	.align		4
        /*0000*/ 	.byte	0x04, 0x37
        /*0002*/ 	.short	(.L_222 - .L_221)
.L_221:
        /*0004*/ 	.word	0x00000082


	//----- nvinfo : EIATTR_KPARAM_INFO
	.align		4
.L_222:
        /*0008*/ 	.byte	0x04, 0x17
        /*000a*/ 	.short	(.L_224 - .L_223)
.L_223:
        /*000c*/ 	.word	0x00000000
        /*0010*/ 	.short	0x0004
        /*0012*/ 	.short	0x001c
        /*0014*/ 	.byte	0x00, 0xf0, 0x05, 0x00


	//----- nvinfo : EIATTR_KPARAM_INFO
	.align		4
.L_224:
        /*0018*/ 	.byte	0x04, 0x17
        /*001a*/ 	.short	(.L_226 - .L_225)
.L_225:
        /*001c*/ 	.word	0x00000000
        /*0020*/ 	.short	0x0003
        /*0022*/ 	.short	0x0018
        /*0024*/ 	.byte	0x00, 0xf0, 0x11, 0x00


	//----- nvinfo : EIATTR_KPARAM_INFO
	.align		4
.L_226:
        /*0028*/ 	.byte	0x04, 0x17
        /*002a*/ 	.short	(.L_228 - .L_227)
.L_227:
        /*002c*/ 	.word	0x00000000
        /*0030*/ 	.short	0x0002
        /*0032*/ 	.short	0x0010
        /*0034*/ 	.byte	0x00, 0xf5, 0x21, 0x00


	//----- nvinfo : EIATTR_KPARAM_INFO
	.align		4
.L_228:
        /*0038*/ 	.byte	0x04, 0x17
        /*003a*/ 	.short	(.L_230 - .L_229)
.L_229:
        /*003c*/ 	.word	0x00000000
        /*0040*/ 	.short	0x0001
        /*0042*/ 	.short	0x0008
        /*0044*/ 	.byte	0x00, 0xf5, 0x21, 0x00


	//----- nvinfo : EIATTR_KPARAM_INFO
	.align		4
.L_230:
        /*0048*/ 	.byte	0x04, 0x17
        /*004a*/ 	.short	(.L_232 - .L_231)
.L_231:
        /*004c*/ 	.word	0x00000000
        /*0050*/ 	.short	0x0000
        /*0052*/ 	.short	0x0000
        /*0054*/ 	.byte	0x00, 0xf5, 0x21, 0x00


	//----- nvinfo : EIATTR_SPARSE_MMA_MASK
	.align		4
.L_232:
        /*0058*/ 	.byte	0x03, 0x50
        /*005a*/ 	.short	0x0000


	//----- nvinfo : EIATTR_MAXREG_COUNT
	.align		4
        /*005c*/ 	.byte	0x03, 0x1b
        /*005e*/ 	.short	0x00ff


	//----- nvinfo : EIATTR_NUM_BARRIERS
	.align		4
        /*0060*/ 	.byte	0x02, 0x4c
        /*0062*/ 	.byte	0x01
	.zero		1


	//----- nvinfo : EIATTR_MERCURY_ISA_VERSION
	.align		4
        /*0064*/ 	.byte	0x03, 0x5f
        /*0066*/ 	.short	0x0101


	//----- nvinfo : EIATTR_VRC_CTA_INIT_COUNT
	.align		4
        /*0068*/ 	.byte	0x02, 0x4a
	.zero		1
	.zero		1


	//----- nvinfo : EIATTR_EXIT_INSTR_OFFSETS
	.align		4
        /*006c*/ 	.byte	0x04, 0x1c
        /*006e*/ 	.short	(.L_234 - .L_233)


	//   ....[0]....
.L_233:
        /*0070*/ 	.word	0x00000d60


	//   ....[1]....
        /*0074*/ 	.word	0x00000e60


	//   ....[2]....
        /*0078*/ 	.word	0x00002040


	//   ....[3]....
        /*007c*/ 	.word	0x000020a0


	//----- nvinfo : EIATTR_CRS_STACK_SIZE
	.align		4
.L_234:
        /*0080*/ 	.byte	0x04, 0x1e
        /*0082*/ 	.short	(.L_236 - .L_235)
.L_235:
        /*0084*/ 	.word	0x00000000


	//----- nvinfo : EIATTR_CBANK_PARAM_SIZE
	.align		4
.L_236:
        /*0088*/ 	.byte	0x03, 0x19
        /*008a*/ 	.short	0x001d


	//----- nvinfo : EIATTR_PARAM_CBANK
	.align		4
        /*008c*/ 	.byte	0x04, 0x0a
        /*008e*/ 	.short	(.L_238 - .L_237)
	.align		4
.L_237:
        /*0090*/ 	.word	index@(.nv.constant0._Z16reduceSinglePassILj32ELb0EEvPKiPViS3_jb)
        /*0094*/ 	.short	0x0380
        /*0096*/ 	.short	0x001d


	//----- nvinfo : EIATTR_SW_WAR
	.align		4
.L_238:
        /*0098*/ 	.byte	0x04, 0x36
        /*009a*/ 	.short	(.L_240 - .L_239)
.L_239:
        /*009c*/ 	.word	0x00000008
.L_240:


//--------------------- .nv.info._Z16reduceSinglePassILj64ELb0EEvPKiPViS3_jb --------------------------
	.section	.nv.info._Z16reduceSinglePassILj64ELb0EEvPKiPViS3_jb,"",@"SHT_CUDA_INFO"
	.sectionflags	@""
	.align	4


	//----- nvinfo : EIATTR_CUDA_API_VERSION
	.align		4
        /*0000*/ 	.byte	0x04, 0x37
        /*0002*/ 	.short	(.L_242 - .L_241)
.L_241:
        /*0004*/ 	.word	0x00000082


	//----- nvinfo : EIATTR_KPARAM_INFO
	.align		4
.L_242:
        /*0008*/ 	.byte	0x04, 0x17
        /*000a*/ 	.short	(.L_244 - .L_243)
.L_243:
        /*000c*/ 	.word	0x00000000
        /*0010*/ 	.short	0x0004
        /*0012*/ 	.short	0x001c
        /*0014*/ 	.byte	0x00, 0xf0, 0x05, 0x00


	//----- nvinfo : EIATTR_KPARAM_INFO
	.align		4
.L_244:
        /*0018*/ 	.byte	0x04, 0x17
        /*001a*/ 	.short	(.L_246 - .L_245)
.L_245:
        /*001c*/ 	.word	0x00000000
        /*0020*/ 	.short	0x0003
        /*0022*/ 	.short	0x0018
        /*0024*/ 	.byte	0x00, 0xf0, 0x11, 0x00


	//----- nvinfo : EIATTR_KPARAM_INFO
	.align		4
.L_246:
        /*0028*/ 	.byte	0x04, 0x17
        /*002a*/ 	.short	(.L_248 - .L_247)
.L_247:
        /*002c*/ 	.word	0x00000000
        /*0030*/ 	.short	0x0002
        /*0032*/ 	.short	0x0010
        /*0034*/ 	.byte	0x00, 0xf5, 0x21, 0x00


	//----- nvinfo : EIATTR_KPARAM_INFO
	.align		4
.L_248:
        /*0038*/ 	.byte	0x04, 0x17
        /*003a*/ 	.short	(.L_250 - .L_249)
.L_249:
        /*003c*/ 	.word	0x00000000
        /*0040*/ 	.short	0x0001
        /*0042*/ 	.short	0x0008
        /*0044*/ 	.byte	0x00, 0xf5, 0x21, 0x00


	//----- nvinfo : EIATTR_KPARAM_INFO
	.align		4
.L_250:
        /*0048*/ 	.byte	0x04, 0x17
        /*004a*/ 	.short	(.L_252 - .L_251)
.L_251:
        /*004c*/ 	.word	0x00000000
        /*0050*/ 	.short	0x0000
        /*0052*/ 	.short	0x0000
        /*0054*/ 	.byte	0x00, 0xf5, 0x21, 0x00


	//----- nvinfo : EIATTR_SPARSE_MMA_MASK
	.align		4
.L_252:
        /*0058*/ 	.byte	0x03, 0x50
        /*005a*/ 	.short	0x0000


	//----- nvinfo : EIATTR_MAXREG_COUNT
	.align		4
        /*005c*/ 	.byte	0x03, 0x1b
        /*005e*/ 	.short	0x00ff


	//----- nvinfo : EIATTR_NUM_BARRIERS
	.align		4
        /*0060*/ 	.byte	0x02, 0x4c
        /*0062*/ 	.byte	0x01
	.zero		1


	//----- nvinfo : EIATTR_MERCURY_ISA_VERSION
	.align		4
        /*0064*/ 	.byte	0x03, 0x5f
        /*0066*/ 	.short	0x0101


	//----- nvinfo : EIATTR_VRC_CTA_INIT_COUNT
	.align		4
        /*0068*/ 	.byte	0x02, 0x4a
	.zero		1
	.zero		1


	//----- nvinfo : EIATTR_EXIT_INSTR_OFFSETS
	.align		4
        /*006c*/ 	.byte	0x04, 0x1c
        /*006e*/ 	.short	(.L_254 - .L_253)


	//   ....[0]....
.L_253:
        /*0070*/ 	.word	0x00000ef0


	//   ....[1]....
        /*0074*/ 	.word	0x00000ff0


	//   ....[2]....
        /*0078*/ 	.word	0x00002350


	//   ....[3]....
        /*007c*/ 	.word	0x000023b0


	//----- nvinfo : EIATTR_CRS_STACK_SIZE
	.align		4
.L_254:
        /*0080*/ 	.byte	0x04, 0x1e
        /*0082*/ 	.short	(.L_256 - .L_255)
.L_255:
        /*0084*/ 	.word	0x00000000


	//----- nvinfo : EIATTR_CBANK_PARAM_SIZE
	.align		4
.L_256:
        /*0088*/ 	.byte	0x03, 0x19
        /*008a*/ 	.short	0x001d


	//----- nvinfo : EIATTR_PARAM_CBANK
	.align		4
        /*008c*/ 	.byte	0x04, 0x0a
        /*008e*/ 	.short	(.L_258 - .L_257)
	.align		4
.L_257:
        /*0090*/ 	.word	index@(.nv.constant0._Z16reduceSinglePassILj64ELb0EEvPKiPViS3_jb)
        /*0094*/ 	.short	0x0380
        /*0096*/ 	.short	0x001d


	//----- nvinfo : EIATTR_SW_WAR
	.align		4
.L_258:
        /*0098*/ 	.byte	0x04, 0x36
        /*009a*/ 	.short	(.L_260 - .L_259)
.L_259:
        /*009c*/ 	.word	0x00000008
.L_260:


//--------------------- .nv.info._Z16reduceSinglePassILj128ELb0EEvPKiPViS3_jb --------------------------
	.section	.nv.info._Z16reduceSinglePassILj128ELb0EEvPKiPViS3_jb,"",@"SHT_CUDA_INFO"
	.sectionflags	@""
	.align	4


	//----- nvinfo : EIATTR_CUDA_API_VERSION
	.align		4
        /*0000*/ 	.byte	0x04, 0x37
        /*0002*/ 	.short	(.L_262 - .L_261)
.L_261:
        /*0004*/ 	.word	0x00000082


	//----- nvinfo : EIATTR_KPARAM_INFO
	.align		4
.L_262:
        /*0008*/ 	.byte	0x04, 0x17
        /*000a*/ 	.short	(.L_264 - .L_263)
.L_263:
        /*000c*/ 	.word	0x00000000
        /*0010*/ 	.short	0x0004
        /*0012*/ 	.short	0x001c
        /*0014*/ 	.byte	0x00, 0xf0, 0x05, 0x00


	//----- nvinfo : EIATTR_KPARAM_INFO
	.align		4
.L_264:
        /*0018*/ 	.byte	0x04, 0x17
        /*001a*/ 	.short	(.L_266 - .L_265)
.L_265:
        /*001c*/ 	.word	0x00000000
        /*0020*/ 	.short	0x0003
        /*0022*/ 	.short	0x0018
        /*0024*/ 	.byte	0x00, 0xf0, 0x11, 0x00


	//----- nvinfo : EIATTR_KPARAM_INFO
	.align		4
.L_266:
        /*0028*/ 	.byte	0x04, 0x17
        /*002a*/ 	.short	(.L_268 - .L_267)
.L_267:
        /*002c*/ 	.word	0x00000000
        /*0030*/ 	.short	0x0002
        /*0032*/ 	.short	0x0010
        /*0034*/ 	.byte	0x00, 0xf5, 0x21, 0x00


	//----- nvinfo : EIATTR_KPARAM_INFO
	.align		4
.L_268:
        /*0038*/ 	.byte	0x04, 0x17
        /*003a*/ 	.short	(.L_270 - .L_269)
.L_269:
        /*003c*/ 	.word	0x00000000
        /*0040*/ 	.short	0x0001
        /*0042*/ 	.short	0x0008
        /*0044*/ 	.byte	0x00, 0xf5, 0x21, 0x00


	//----- nvinfo : EIATTR_KPARAM_INFO
	.align		4
.L_270:
        /*0048*/ 	.byte	0x04, 0x17
        /*004a*/ 	.short	(.L_272 - .L_271)
.L_271:
        /*004c*/ 	.word	0x00000000
        /*0050*/ 	.short	0x0000
        /*0052*/ 	.short	0x0000
        /*0054*/ 	.byte	0x00, 0xf5, 0x21, 0x00


	//----- nvinfo : EIATTR_SPARSE_MMA_MASK
	.align		4
.L_272:
        /*0058*/ 	.byte	0x03, 0x50
        /*005a*/ 	.short	0x0000


	//----- nvinfo : EIATTR_MAXREG_COUNT
	.align		4
        /*005c*/ 	.byte	0x03, 0x1b
        /*005e*/ 	.short	0x00ff


	//----- nvinfo : EIATTR_NUM_BARRIERS
	.align		4
        /*0060*/ 	.byte	0x02, 0x4c
        /*0062*/ 	.byte	0x01
	.zero		1


	//----- nvinfo : EIATTR_MERCURY_ISA_VERSION
	.align		4
        /*0064*/ 	.byte	0x03, 0x5f
        /*0066*/ 	.short	0x0101


	//----- nvinfo : EIATTR_VRC_CTA_INIT_COUNT
	.align		4
        /*0068*/ 	.byte	0x02, 0x4a
	.zero		1
	.zero		1


	//----- nvinfo : EIATTR_EXIT_INSTR_OFFSETS
	.align		4
        /*006c*/ 	.byte	0x04, 0x1c
        /*006e*/ 	.short	(.L_274 - .L_273)


	//   ....[0]....
.L_273:
        /*0070*/ 	.word	0x00000d70


	//   ....[1]....
        /*0074*/ 	.word	0x00000e70


	//   ....[2]....
        /*0078*/ 	.word	0x00002020


	//   ....[3]....
        /*007c*/ 	.word	0x00002080


	//----- nvinfo : EIATTR_CRS_STACK_SIZE
	.align		4
.L_274:
        /*0080*/ 	.byte	0x04, 0x1e
        /*0082*/ 	.short	(.L_276 - .L_275)
.L_275:
        /*0084*/ 	.word	0x00000000


	//----- nvinfo : EIATTR_CBANK_PARAM_SIZE
	.align		4
.L_276:
        /*0088*/ 	.byte	0x03, 0x19
        /*008a*/ 	.short	0x001d


	//----- nvinfo : EIATTR_PARAM_CBANK
	.align		4
        /*008c*/ 	.byte	0x04, 0x0a
        /*008e*/ 	.short	(.L_278 - .L_277)
	.align		4
.L_277:
        /*0090*/ 	.word	index@(.nv.constant0._Z16reduceSinglePassILj128ELb0EEvPKiPViS3_jb)
        /*0094*/ 	.short	0x0380
        /*0096*/ 	.short	0x001d


	//----- nvinfo : EIATTR_SW_WAR
	.align		4
.L_278:
        /*0098*/ 	.byte	0x04, 0x36
        /*009a*/ 	.short	(.L_280 - .L_279)
.L_279:
        /*009c*/ 	.word	0x00000008
.L_280:


//--------------------- .nv.info._Z16reduceSinglePassILj256ELb0EEvPKiPViS3_jb --------------------------
	.section	.nv.info._Z16reduceSinglePassILj256ELb0EEvPKiPViS3_jb,"",@"SHT_CUDA_INFO"
	.sectionflags	@""
	.align	4


	//----- nvinfo : EIATTR_CUDA_API_VERSION
	.align		4
        /*0000*/ 	.byte	0x04, 0x37
        /*0002*/ 	.short	(.L_282 - .L_281)
.L_281:
        /*0004*/ 	.word	0x00000082


	//----- nvinfo : EIATTR_KPARAM_INFO
	.align		4
.L_282:
        /*0008*/ 	.byte	0x04, 0x17
        /*000a*/ 	.short	(.L_284 - .L_283)
.L_283:
        /*000c*/ 	.word	0x00000000
        /*0010*/ 	.short	0x0004
        /*0012*/ 	.short	0x001c
        /*0014*/ 	.byte	0x00, 0xf0, 0x05, 0x00


	//----- nvinfo : EIATTR_KPARAM_INFO
	.align		4
.L_284:
        /*0018*/ 	.byte	0x04, 0x17
        /*001a*/ 	.short	(.L_286 - .L_285)
.L_285:
        /*001c*/ 	.word	0x00000000
        /*0020*/ 	.short	0x0003
        /*0022*/ 	.short	0x0018
        /*0024*/ 	.byte	0x00, 0xf0, 0x11, 0x00


	//----- nvinfo : EIATTR_KPARAM_INFO
	.align		4
.L_286:
        /*0028*/ 	.byte	0x04, 0x17
        /*002a*/ 	.short	(.L_288 - .L_287)
.L_287:
        /*002c*/ 	.word	0x00000000
        /*0030*/ 	.short	0x0002
        /*0032*/ 	.short	0x0010
        /*0034*/ 	.byte	0x00, 0xf5, 0x21, 0x00


	//----- nvinfo : EIATTR_KPARAM_INFO
	.align		4
.L_288:
        /*0038*/ 	.byte	0x04, 0x17
        /*003a*/ 	.short	(.L_290 - .L_289)
.L_289:
        /*003c*/ 	.word	0x00000000
        /*0040*/ 	.short	0x0001
        /*0042*/ 	.short	0x0008
        /*0044*/ 	.byte	0x00, 0xf5, 0x21, 0x00


	//----- nvinfo : EIATTR_KPARAM_INFO
	.align		4
.L_290:
        /*0048*/ 	.byte	0x04, 0x17
        /*004a*/ 	.short	(.L_292 - .L_291)
.L_291:
        /*004c*/ 	.word	0x00000000
        /*0050*/ 	.short	0x0000
        /*0052*/ 	.short	0x0000
        /*0054*/ 	.byte	0x00, 0xf5, 0x21, 0x00


	//----- nvinfo : EIATTR_SPARSE_MMA_MASK
	.align		4
.L_292:
        /*0058*/ 	.byte	0x03, 0x50
        /*005a*/ 	.short	0x0000


	//----- nvinfo : EIATTR_MAXREG_COUNT
	.align		4
        /*005c*/ 	.byte	0x03, 0x1b
        /*005e*/ 	.short	0x00ff


	//----- nvinfo : EIATTR_NUM_BARRIERS
	.align		4
        /*0060*/ 	.byte	0x02, 0x4c
        /*0062*/ 	.byte	0x01
	.zero		1


	//----- nvinfo : EIATTR_MERCURY_ISA_VERSION
	.align		4
        /*0064*/ 	.byte	0x03, 0x5f
        /*0066*/ 	.short	0x0101


	//----- nvinfo : EIATTR_VRC_CTA_INIT_COUNT
	.align		4
        /*0068*/ 	.byte	0x02, 0x4a
	.zero		1
	.zero		1


	//----- nvinfo : EIATTR_EXIT_INSTR_OFFSETS
	.align		4
        /*006c*/ 	.byte	0x04, 0x1c
        /*006e*/ 	.short	(.L_294 - .L_293)


	//   ....[0]....
.L_293:
        /*0070*/ 	.word	0x00000e80


	//   ....[1]....
        /*0074*/ 	.word	0x00000f80


	//   ....[2]....
        /*0078*/ 	.word	0x00002240


	//   ....[3]....
        /*007c*/ 	.word	0x000022a0


	//----- nvinfo : EIATTR_CRS_STACK_SIZE
	.align		4
.L_294:
        /*0080*/ 	.byte	0x04, 0x1e
        /*0082*/ 	.short	(.L_296 - .L_295)
.L_295:
        /*0084*/ 	.word	0x00000000


	//----- nvinfo : EIATTR_CBANK_PARAM_SIZE
	.align		4
.L_296:
        /*0088*/ 	.byte	0x03, 0x19
        /*008a*/ 	.short	0x001d


	//----- nvinfo : EIATTR_PARAM_CBANK
	.align		4
        /*008c*/ 	.byte	0x04, 0x0a
        /*008e*/ 	.short	(.L_298 - .L_297)
	.align		4
.L_297:
        /*0090*/ 	.word	index@(.nv.constant0._Z16reduceSinglePassILj256ELb0EEvPKiPViS3_jb)
        /*0094*/ 	.short	0x0380
        /*0096*/ 	.short	0x001d


	//----- nvinfo : EIATTR_SW_WAR
	.align		4
.L_298:
        /*0098*/ 	.byte	0x04, 0x36
        /*009a*/ 	.short	(.L_300 - .L_299)
.L_299:
        /*009c*/ 	.word	0x00000008
.L_300:


//--------------------- .nv.info._Z16reduceSinglePassILj512ELb0EEvPKiPViS3_jb --------------------------
	.section	.nv.info._Z16reduceSinglePassILj512ELb0EEvPKiPViS3_jb,"",@"SHT_CUDA_INFO"
	.sectionflags	@""
	.align	4


	//----- nvinfo : EIATTR_CUDA_API_VERSION
	.align		4
        /*0000*/ 	.byte	0x04, 0x37
        /*0002*/ 	.short	(.L_302 - .L_301)
.L_301:
        /*0004*/ 	.word	0x00000082


	//----- nvinfo : EIATTR_KPARAM_INFO
	.align		4
.L_302:
        /*0008*/ 	.byte	0x04, 0x17
        /*000a*/ 	.short	(.L_304 - .L_303)
.L_303:
        /*000c*/ 	.word	0x00000000
        /*0010*/ 	.short	0x0004
        /*0012*/ 	.short	0x001c
        /*0014*/ 	.byte	0x00, 0xf0, 0x05, 0x00


	//----- nvinfo : EIATTR_KPARAM_INFO
	.align		4
.L_304:
        /*0018*/ 	.byte	0x04, 0x17
        /*001a*/ 	.short	(.L_306 - .L_305)
.L_305:
        /*001c*/ 	.word	0x00000000
        /*0020*/ 	.short	0x0003
        /*0022*/ 	.short	0x0018
        /*0024*/ 	.byte	0x00, 0xf0, 0x11, 0x00


	//----- nvinfo : EIATTR_KPARAM_INFO
	.align		4
.L_306:
        /*0028*/ 	.byte	0x04, 0x17
        /*002a*/ 	.short	(.L_308 - .L_307)
.L_307:
        /*002c*/ 	.word	0x00000000
        /*0030*/ 	.short	0x0002
        /*0032*/ 	.short	0x0010
        /*0034*/ 	.byte	0x00, 0xf5, 0x21, 0x00


	//----- nvinfo : EIATTR_KPARAM_INFO
	.align		4
.L_308:
        /*0038*/ 	.byte	0x04, 0x17
        /*003a*/ 	.short	(.L_310 - .L_309)
.L_309:
        /*003c*/ 	.word	0x00000000
        /*0040*/ 	.short	0x0001
        /*0042*/ 	.short	0x0008
        /*0044*/ 	.byte	0x00, 0xf5, 0x21, 0x00


	//----- nvinfo : EIATTR_KPARAM_INFO
	.align		4
.L_310:
        /*0048*/ 	.byte	0x04, 0x17
        /*004a*/ 	.short	(.L_312 - .L_311)
.L_311:
        /*004c*/ 	.word	0x00000000
        /*0050*/ 	.short	0x0000
        /*0052*/ 	.short	0x0000
        /*0054*/ 	.byte	0x00, 0xf5, 0x21, 0x00


	//----- nvinfo : EIATTR_SPARSE_MMA_MASK
	.align		4
.L_312:
        /*0058*/ 	.byte	0x03, 0x50
        /*005a*/ 	.short	0x0000


	//----- nvinfo : EIATTR_MAXREG_COUNT
	.align		4
        /*005c*/ 	.byte	0x03, 0x1b
        /*005e*/ 	.short	0x00ff


	//----- nvinfo : EIATTR_NUM_BARRIERS
	.align		4
        /*0060*/ 	.byte	0x02, 0x4c
        /*0062*/ 	.byte	0x01
	.zero		1


	//----- nvinfo : EIATTR_MERCURY_ISA_VERSION
	.align		4
        /*0064*/ 	.byte	0x03, 0x5f
        /*0066*/ 	.short	0x0101


	//----- nvinfo : EIATTR_VRC_CTA_INIT_COUNT
	.align		4
        /*0068*/ 	.byte	0x02, 0x4a
	.zero		1
	.zero		1


	//----- nvinfo : EIATTR_EXIT_INSTR_OFFSETS
	.align		4
        /*006c*/ 	.byte	0x04, 0x1c
        /*006e*/ 	.short	(.L_314 - .L_313)


	//   ....[0]....
.L_313:
        /*0070*/ 	.word	0x00000f90


	//   ....[1]....
        /*0074*/ 	.word	0x00001090


	//   ....[2]....
        /*0078*/ 	.word	0x00002460


	//   ....[3]....
        /*007c*/ 	.word	0x000024c0


	//----- nvinfo : EIATTR_CRS_STACK_SIZE
	.align		4
.L_314:
        /*0080*/ 	.byte	0x04, 0x1e
        /*0082*/ 	.short	(.L_316 - .L_315)
.L_315:
        /*0084*/ 	.word	0x00000000


	//----- nvinfo : EIATTR_CBANK_PARAM_SIZE
	.align		4
.L_316:
        /*0088*/ 	.byte	0x03, 0x19
        /*008a*/ 	.short	0x001d


	//----- nvinfo : EIATTR_PARAM_CBANK
	.align		4
        /*008c*/ 	.byte	0x04, 0x0a
        /*008e*/ 	.short	(.L_318 - .L_317)
	.align		4
.L_317:
        /*0090*/ 	.word	index@(.nv.constant0._Z16reduceSinglePassILj512ELb0EEvPKiPViS3_jb)
        /*0094*/ 	.short	0x0380
        /*0096*/ 	.short	0x001d


	//----- nvinfo : EIATTR_SW_WAR
	.align		4
.L_318:
        /*0098*/ 	.byte	0x04, 0x36
        /*009a*/ 	.short	(.L_320 - .L_319)
.L_319:
        /*009c*/ 	.word	0x00000008
.L_320:


//--------------------- .nv.info._Z16reduceSinglePassILj1ELb1EEvPKiPViS3_jb --------------------------
	.section	.nv.info._Z16reduceSinglePassILj1ELb1EEvPKiPViS3_jb,"",@"SHT_CUDA_INFO"
	.sectionflags	@""
	.align	4


	//----- nvinfo : EIATTR_CUDA_API_VERSION
	.align		4
        /*0000*/ 	.byte	0x04, 0x37
        /*0002*/ 	.short	(.L_322 - .L_321)
.L_321:
        /*0004*/ 	.word	0x00000082


	//----- nvinfo : EIATTR_KPARAM_INFO
	.align		4
.L_322:
        /*0008*/ 	.byte	0x04, 0x17
        /*000a*/ 	.short	(.L_324 - .L_323)
.L_323:
        /*000c*/ 	.word	0x00000000
        /*0010*/ 	.short	0x0004
        /*0012*/ 	.short	0x001c
        /*0014*/ 	.byte	0x00, 0xf0, 0x05, 0x00


	//----- nvinfo : EIATTR_KPARAM_INFO
	.align		4
.L_324:
        /*0018*/ 	.byte	0x04, 0x17
        /*001a*/ 	.short	(.L_326 - .L_325)
.L_325:
        /*001c*/ 	.word	0x00000000
        /*0020*/ 	.short	0x0003
        /*0022*/ 	.short	0x0018
        /*0024*/ 	.byte	0x00, 0xf0, 0x11, 0x00


	//----- nvinfo : EIATTR_KPARAM_INFO
	.align		4
.L_326:
        /*0028*/ 	.byte	0x04, 0x17
        /*002a*/ 	.short	(.L_328 - .L_327)
.L_327:
        /*002c*/ 	.word	0x00000000
        /*0030*/ 	.short	0x0002
        /*0032*/ 	.short	0x0010
        /*0034*/ 	.byte	0x00, 0xf5, 0x21, 0x00


	//----- nvinfo : EIATTR_KPARAM_INFO
	.align		4
.L_328:
        /*0038*/ 	.byte	0x04, 0x17
        /*003a*/ 	.short	(.L_330 - .L_329)
.L_329:
        /*003c*/ 	.word	0x00000000
        /*0040*/ 	.short	0x0001
        /*0042*/ 	.short	0x0008
        /*0044*/ 	.byte	0x00, 0xf5, 0x21, 0x00


	//----- nvinfo : EIATTR_KPARAM_INFO
	.align		4
.L_330:
        /*0048*/ 	.byte	0x04, 0x17
        /*004a*/ 	.short	(.L_332 - .L_331)
.L_331:
        /*004c*/ 	.word	0x00000000
        /*0050*/ 	.short	0x0000
        /*0052*/ 	.short	0x0000
        /*0054*/ 	.byte	0x00, 0xf5, 0x21, 0x00


	//----- nvinfo : EIATTR_SPARSE_MMA_MASK
	.align		4
.L_332:
        /*0058*/ 	.byte	0x03, 0x50
        /*005a*/ 	.short	0x0000


	//----- nvinfo : EIATTR_MAXREG_COUNT
	.align		4
        /*005c*/ 	.byte	0x03, 0x1b
        /*005e*/ 	.short	0x00ff


	//----- nvinfo : EIATTR_NUM_BARRIERS
	.align		4
        /*0060*/ 	.byte	0x02, 0x4c
        /*0062*/ 	.byte	0x01
	.zero		1


	//----- nvinfo : EIATTR_MERCURY_ISA_VERSION
	.align		4
        /*0064*/ 	.byte	0x03, 0x5f
        /*0066*/ 	.short	0x0101


	//----- nvinfo : EIATTR_VRC_CTA_INIT_COUNT
	.align		4
        /*0068*/ 	.byte	0x02, 0x4a
	.zero		1
	.zero		1


	//----- nvinfo : EIATTR_EXIT_INSTR_OFFSETS
	.align		4
        /*006c*/ 	.byte	0x04, 0x1c
        /*006e*/ 	.short	(.L_334 - .L_333)


	//   ....[0]....
.L_333:
        /*0070*/ 	.word	0x000003f0


	//   ....[1]....
        /*0074*/ 	.word	0x000004f0


	//   ....[2]....
        /*0078*/ 	.word	0x000007a0


	//   ....[3]....
        /*007c*/ 	.word	0x00000800


	//----- nvinfo : EIATTR_CRS_STACK_SIZE
	.align		4
.L_334:
        /*0080*/ 	.byte	0x04, 0x1e
        /*0082*/ 	.short	(.L_336 - .L_335)
.L_335:
        /*0084*/ 	.word	0x00000000


	//----- nvinfo : EIATTR_CBANK_PARAM_SIZE
	.align		4
.L_336:
        /*0088*/ 	.byte	0x03, 0x19
        /*008a*/ 	.short	0x001d


	//----- nvinfo : EIATTR_PARAM_CBANK
	.align		4
        /*008c*/ 	.byte	0x04, 0x0a
        /*008e*/ 	.short	(.L_338 - .L_337)
	.align		4
.L_337:
        /*0090*/ 	.word	index@(.nv.constant0._Z16reduceSinglePassILj1ELb1EEvPKiPViS3_jb)
        /*0094*/ 	.short	0x0380
        /*0096*/ 	.short	0x001d


	//----- nvinfo : EIATTR_SW_WAR
	.align		4
.L_338:
        /*0098*/ 	.byte	0x04, 0x36
        /*009a*/ 	.short	(.L_340 - .L_339)
.L_339:
        /*009c*/ 	.word	0x00000008
.L_340:


//--------------------- .nv.info._Z16reduceSinglePassILj2ELb1EEvPKiPViS3_jb --------------------------
	.section	.nv.info._Z16reduceSinglePassILj2ELb1EEvPKiPViS3_jb,"",@"SHT_CUDA_INFO"
	.sectionflags	@""
	.align	4


	//----- nvinfo : EIATTR_CUDA_API_VERSION
	.align		4
        /*0000*/ 	.byte	0x04, 0x37
        /*0002*/ 	.short	(.L_342 - .L_341)
.L_341:
        /*0004*/ 	.word	0x00000082


	//----- nvinfo : EIATTR_KPARAM_INFO
	.align		4
.L_342:
        /*0008*/ 	.byte	0x04, 0x17
        /*000a*/ 	.short	(.L_344 - .L_343)
.L_343:
        /*000c*/ 	.word	0x00000000
        /*0010*/ 	.short	0x0004
        /*0012*/ 	.short	0x001c
        /*0014*/ 	.byte	0x00, 0xf0, 0x05, 0x00


	//----- nvinfo : EIATTR_KPARAM_INFO
	.align		4
.L_344:
        /*0018*/ 	.byte	0x04, 0x17
        /*001a*/ 	.short	(.L_346 - .L_345)
.L_345:
        /*001c*/ 	.word	0x00000000
        /*0020*/ 	.short	0x0003
        /*0022*/ 	.short	0x0018
        /*0024*/ 	.byte	0x00, 0xf0, 0x11, 0x00


	//----- nvinfo : EIATTR_KPARAM_INFO
	.align		4
.L_346:
        /*0028*/ 	.byte	0x04, 0x17
        /*002a*/ 	.short	(.L_348 - .L_347)
.L_347:
        /*002c*/ 	.word	0x00000000
        /*0030*/ 	.short	0x0002
        /*0032*/ 	.short	0x0010
        /*0034*/ 	.byte	0x00, 0xf5, 0x21, 0x00


	//----- nvinfo : EIATTR_KPARAM_INFO
	.align		4
.L_348:
        /*0038*/ 	.byte	0x04, 0x17
        /*003a*/ 	.short	(.L_350 - .L_349)
.L_349:
        /*003c*/ 	.word	0x00000000
        /*0040*/ 	.short	0x0001
        /*0042*/ 	.short	0x0008
        /*0044*/ 	.byte	0x00, 0xf5, 0x21, 0x00


	//----- nvinfo : EIATTR_KPARAM_INFO
	.align		4
.L_350:
        /*0048*/ 	.byte	0x04, 0x17
        /*004a*/ 	.short	(.L_352 - .L_351)
.L_351:
        /*004c*/ 	.word	0x00000000
        /*0050*/ 	.short	0x0000
        /*0052*/ 	.short	0x0000
        /*0054*/ 	.byte	0x00, 0xf5, 0x21, 0x00


	//----- nvinfo : EIATTR_SPARSE_MMA_MASK
	.align		4
.L_352:
        /*0058*/ 	.byte	0x03, 0x50
        /*005a*/ 	.short	0x0000


	//----- nvinfo : EIATTR_MAXREG_COUNT
	.align		4
        /*005c*/ 	.byte	0x03, 0x1b
        /*005e*/ 	.short	0x00ff


	//----- nvinfo : EIATTR_NUM_BARRIERS
	.align		4
        /*0060*/ 	.byte	0x02, 0x4c
        /*0062*/ 	.byte	0x01
	.zero		1


	//----- nvinfo : EIATTR_MERCURY_ISA_VERSION
	.align		4
        /*0064*/ 	.byte	0x03, 0x5f
        /*0066*/ 	.short	0x0101


	//----- nvinfo : EIATTR_VRC_CTA_INIT_COUNT
	.align		4
        /*0068*/ 	.byte	0x02, 0x4a
	.zero		1
	.zero		1


	//----- nvinfo : EIATTR_EXIT_INSTR_OFFSETS
	.align		4
        /*006c*/ 	.byte	0x04, 0x1c
        /*006e*/ 	.short	(.L_354 - .L_353)


	//   ....[0]....
.L_353:
        /*0070*/ 	.word	0x000005a0


	//   ....[1]....
        /*0074*/ 	.word	0x000006a0


	//   ....[2]....
        /*0078*/ 	.word	0x00001140


	//   ....[3]....
        /*007c*/ 	.word	0x000011a0


	//----- nvinfo : EIATTR_CRS_STACK_SIZE
	.align		4
.L_354:
        /*0080*/ 	.byte	0x04, 0x1e
        /*0082*/ 	.short	(.L_356 - .L_355)
.L_355:
        /*0084*/ 	.word	0x00000000


	//----- nvinfo : EIATTR_CBANK_PARAM_SIZE
	.align		4
.L_356:
        /*0088*/ 	.byte	0x03, 0x19
        /*008a*/ 	.short	0x001d


	//----- nvinfo : EIATTR_PARAM_CBANK
	.align		4
        /*008c*/ 	.byte	0x04, 0x0a
        /*008e*/ 	.short	(.L_358 - .L_357)
	.align		4
.L_357:
        /*0090*/ 	.word	index@(.nv.constant0._Z16reduceSinglePassILj2ELb1EEvPKiPViS3_jb)
        /*0094*/ 	.short	0x0380
        /*0096*/ 	.short	0x001d


	//----- nvinfo : EIATTR_SW_WAR
	.align		4
.L_358:
        /*0098*/ 	.byte	0x04, 0x36
        /*009a*/ 	.short	(.L_360 - .L_359)
.L_359:
        /*009c*/ 	.word	0x00000008
.L_360:


//--------------------- .nv.info._Z16reduceSinglePassILj4ELb1EEvPKiPViS3_jb --------------------------
	.section	.nv.info._Z16reduceSinglePassILj4ELb1EEvPKiPViS3_jb,"",@"SHT_CUDA_INFO"
	.sectionflags	@""
	.align	4


	//----- nvinfo : EIATTR_CUDA_API_VERSION
	.align		4
        /*0000*/ 	.byte	0x04, 0x37
        /*0002*/ 	.short	(.L_362 - .L_361)
.L_361:
        /*0004*/ 	.word	0x00000082


	//----- nvinfo : EIATTR_KPARAM_INFO
	.align		4
.L_362:
        /*0008*/ 	.byte	0x04, 0x17
        /*000a*/ 	.short	(.L_364 - .L_363)
.L_363:
        /*000c*/ 	.word	0x00000000
        /*0010*/ 	.short	0x0004
        /*0012*/ 	.short	0x001c
        /*0014*/ 	.byte	0x00, 0xf0, 0x05, 0x00


	//----- nvinfo : EIATTR_KPARAM_INFO
	.align		4
.L_364:
        /*0018*/ 	.byte	0x04, 0x17
        /*001a*/ 	.short	(.L_366 - .L_365)
.L_365:
        /*001c*/ 	.word	0x00000000
        /*0020*/ 	.short	0x0003
        /*0022*/ 	.short	0x0018
        /*0024*/ 	.byte	0x00, 0xf0, 0x11, 0x00


	//----- nvinfo : EIATTR_KPARAM_INFO
	.align		4
.L_366:
        /*0028*/ 	.byte	0x04, 0x17
        /*002a*/ 	.short	(.L_368 - .L_367)
.L_367:
        /*002c*/ 	.word	0x00000000
        /*0030*/ 	.short	0x0002
        /*0032*/ 	.short	0x0010
        /*0034*/ 	.byte	0x00, 0xf5, 0x21, 0x00


	//----- nvinfo : EIATTR_KPARAM_INFO
	.align		4
.L_368:
        /*0038*/ 	.byte	0x04, 0x17
        /*003a*/ 	.short	(.L_370 - .L_369)
.L_369:
        /*003c*/ 	.word	0x00000000
        /*0040*/ 	.short	0x0001
        /*0042*/ 	.short	0x0008
        /*0044*/ 	.byte	0x00, 0xf5, 0x21, 0x00


	//----- nvinfo : EIATTR_KPARAM_INFO
	.align		4
.L_370:
        /*0048*/ 	.byte	0x04, 0x17
        /*004a*/ 	.short	(.L_372 - .L_371)
.L_371:
        /*004c*/ 	.word	0x00000000
        /*0050*/ 	.short	0x0000
        /*0052*/ 	.short	0x0000
        /*0054*/ 	.byte	0x00, 0xf5, 0x21, 0x00


	//----- nvinfo : EIATTR_SPARSE_MMA_MASK
	.align		4
.L_372:
        /*0058*/ 	.byte	0x03, 0x50
        /*005a*/ 	.short	0x0000


	//----- nvinfo : EIATTR_MAXREG_COUNT
	.align		4
        /*005c*/ 	.byte	0x03, 0x1b
        /*005e*/ 	.short	0x00ff


	//----- nvinfo : EIATTR_NUM_BARRIERS
	.align		4
        /*0060*/ 	.byte	0x02, 0x4c
        /*0062*/ 	.byte	0x01
	.zero		1


	//----- nvinfo : EIATTR_MERCURY_ISA_VERSION
	.align		4
        /*0064*/ 	.byte	0x03, 0x5f
        /*0066*/ 	.short	0x0101


	//----- nvinfo : EIATTR_VRC_CTA_INIT_COUNT
	.align		4
        /*0068*/ 	.byte	0x02, 0x4a
	.zero		1
	.zero		1


	//----- nvinfo : EIATTR_EXIT_INSTR_OFFSETS
	.align		4
        /*006c*/ 	.byte	0x04, 0x1c
        /*006e*/ 	.short	(.L_374 - .L_373)


	//   ....[0]....
.L_373:
        /*0070*/ 	.word	0x00000780


	//   ....[1]....
        /*0074*/ 	.word	0x00000880


	//   ....[2]....
        /*0078*/ 	.word	0x000014c0


	//   ....[3]....
        /*007c*/ 	.word	0x00001520


	//----- nvinfo : EIATTR_CRS_STACK_SIZE
	.align		4
.L_374:
        /*0080*/ 	.byte	0x04, 0x1e
        /*0082*/ 	.short	(.L_376 - .L_375)
.L_375:
        /*0084*/ 	.word	0x00000000


	//----- nvinfo : EIATTR_CBANK_PARAM_SIZE
	.align		4
.L_376:
        /*0088*/ 	.byte	0x03, 0x19
        /*008a*/ 	.short	0x001d


	//----- nvinfo : EIATTR_PARAM_CBANK
	.align		4
        /*008c*/ 	.byte	0x04, 0x0a
        /*008e*/ 	.short	(.L_378 - .L_377)
	.align		4
.L_377:
        /*0090*/ 	.word	index@(.nv.constant0._Z16reduceSinglePassILj4ELb1EEvPKiPViS3_jb)
        /*0094*/ 	.short	0x0380
        /*0096*/ 	.short	0x001d


	//----- nvinfo : EIATTR_SW_WAR
	.align		4
.L_378:
        /*0098*/ 	.byte	0x04, 0x36
        /*009a*/ 	.short	(.L_380 - .L_379)
.L_379:
        /*009c*/ 	.word	0x00000008
.L_380:


//--------------------- .nv.info._Z16reduceSinglePassILj8ELb1EEvPKiPViS3_jb --------------------------
	.section	.nv.info._Z16reduceSinglePassILj8ELb1EEvPKiPViS3_jb,"",@"SHT_CUDA_INFO"
	.sectionflags	@""
	.align	4


	//----- nvinfo : EIATTR_CUDA_API_VERSION
	.align		4
        /*0000*/ 	.byte	0x04, 0x37
        /*0002*/ 	.short	(.L_382 - .L_381)
.L_381:
        /*0004*/ 	.word	0x00000082


	//----- nvinfo : EIATTR_KPARAM_INFO
	.align		4
.L_382:
        /*0008*/ 	.byte	0x04, 0x17
        /*000a*/ 	.short	(.L_384 - .L_383)
.L_383:
        /*000c*/ 	.word	0x00000000
        /*0010*/ 	.short	0x0004
        /*0012*/ 	.short	0x001c
        /*0014*/ 	.byte	0x00, 0xf0, 0x05, 0x00


	//----- nvinfo : EIATTR_KPARAM_INFO
	.align		4
.L_384:
        /*0018*/ 	.byte	0x04, 0x17
        /*001a*/ 	.short	(.L_386 - .L_385)
.L_385:
        /*001c*/ 	.word	0x00000000
        /*0020*/ 	.short	0x0003
        /*0022*/ 	.short	0x0018
        /*0024*/ 	.byte	0x00, 0xf0, 0x11, 0x00


	//----- nvinfo : EIATTR_KPARAM_INFO
	.align		4
.L_386:
        /*0028*/ 	.byte	0x04, 0x17
        /*002a*/ 	.short	(.L_388 - .L_387)
.L_387:
        /*002c*/ 	.word	0x00000000
        /*0030*/ 	.short	0x0002
        /*0032*/ 	.short	0x0010
        /*0034*/ 	.byte	0x00, 0xf5, 0x21, 0x00


	//----- nvinfo : EIATTR_KPARAM_INFO
	.align		4
.L_388:
        /*0038*/ 	.byte	0x04, 0x17
        /*003a*/ 	.short	(.L_390 - .L_389)
.L_389:
        /*003c*/ 	.word	0x00000000
        /*0040*/ 	.short	0x0001
        /*0042*/ 	.short	0x0008
        /*0044*/ 	.byte	0x00, 0xf5, 0x21, 0x00


	//----- nvinfo : EIATTR_KPARAM_INFO
	.align		4
.L_390:
        /*0048*/ 	.byte	0x04, 0x17
        /*004a*/ 	.short	(.L_392 - .L_391)
.L_391:
        /*004c*/ 	.word	0x00000000
        /*0050*/ 	.short	0x0000
        /*0052*/ 	.short	0x0000
        /*0054*/ 	.byte	0x00, 0xf5, 0x21, 0x00


	//----- nvinfo : EIATTR_SPARSE_MMA_MASK
	.align		4
.L_392:
        /*0058*/ 	.byte	0x03, 0x50
        /*005a*/ 	.short	0x0000


	//----- nvinfo : EIATTR_MAXREG_COUNT
	.align		4
        /*005c*/ 	.byte	0x03, 0x1b
        /*005e*/ 	.short	0x00ff


	//----- nvinfo : EIATTR_NUM_BARRIERS
	.align		4
        /*0060*/ 	.byte	0x02, 0x4c
        /*0062*/ 	.byte	0x01
	.zero		1


	//----- nvinfo : EIATTR_MERCURY_ISA_VERSION
	.align		4
        /*0064*/ 	.byte	0x03, 0x5f
        /*0066*/ 	.short	0x0101


	//----- nvinfo : EIATTR_VRC_CTA_INIT_COUNT
	.align		4
        /*0068*/ 	.byte	0x02, 0x4a
	.zero		1
	.zero		1


	//----- nvinfo : EIATTR_EXIT_INSTR_OFFSETS
	.align		4
        /*006c*/ 	.byte	0x04, 0x1c
        /*006e*/ 	.short	(.L_394 - .L_393)


	//   ....[0]....
.L_393:
        /*0070*/ 	.word	0x00000980


	//   ....[1]....
        /*0074*/ 	.word	0x00000a80


	//   ....[2]....
        /*0078*/ 	.word	0x000018b0


	//   ....[3]....
        /*007c*/ 	.word	0x00001910


	//----- nvinfo : EIATTR_CRS_STACK_SIZE
	.align		4
.L_394:
        /*0080*/ 	.byte	0x04, 0x1e
        /*0082*/ 	.short	(.L_396 - .L_395)
.L_395:
        /*0084*/ 	.word	0x00000000


	//----- nvinfo : EIATTR_CBANK_PARAM_SIZE
	.align		4
.L_396:
        /*0088*/ 	.byte	0x03, 0x19
        /*008a*/ 	.short	0x001d


	//----- nvinfo : EIATTR_PARAM_CBANK
	.align		4
        /*008c*/ 	.byte	0x04, 0x0a
        /*008e*/ 	.short	(.L_398 - .L_397)
	.align		4
.L_397:
        /*0090*/ 	.word	index@(.nv.constant0._Z16reduceSinglePassILj8ELb1EEvPKiPViS3_jb)
        /*0094*/ 	.short	0x0380
        /*0096*/ 	.short	0x001d


	//----- nvinfo : EIATTR_SW_WAR
	.align		4
.L_398:
        /*0098*/ 	.byte	0x04, 0x36
        /*009a*/ 	.short	(.L_400 - .L_399)
.L_399:
        /*009c*/ 	.word	0x00000008
.L_400:


//--------------------- .nv.info._Z16reduceSinglePassILj16ELb1EEvPKiPViS3_jb --------------------------
	.section	.nv.info._Z16reduceSinglePassILj16ELb1EEvPKiPViS3_jb,"",@"SHT_CUDA_INFO"
	.sectionflags	@""
	.align	4


	//----- nvinfo : EIATTR_CUDA_API_VERSION
	.align		4
        /*0000*/ 	.byte	0x04, 0x37
        /*0002*/ 	.short	(.L_402 - .L_401)
.L_401:
        /*0004*/ 	.word	0x00000082


	//----- nvinfo : EIATTR_KPARAM_INFO
	.align		4
.L_402:
        /*0008*/ 	.byte	0x04, 0x17
        /*000a*/ 	.short	(.L_404 - .L_403)
.L_403:
        /*000c*/ 	.word	0x00000000
        /*0010*/ 	.short	0x0004
        /*0012*/ 	.short	0x001c
        /*0014*/ 	.byte	0x00, 0xf0, 0x05, 0x00


	//----- nvinfo : EIATTR_KPARAM_INFO
	.align		4
.L_404:
        /*0018*/ 	.byte	0x04, 0x17
        /*001a*/ 	.short	(.L_406 - .L_405)
.L_405:
        /*001c*/ 	.word	0x00000000
        /*0020*/ 	.short	0x0003
        /*0022*/ 	.short	0x0018
        /*0024*/ 	.byte	0x00, 0xf0, 0x11, 0x00


	//----- nvinfo : EIATTR_KPARAM_INFO
	.align		4
.L_406:
        /*0028*/ 	.byte	0x04, 0x17
        /*002a*/ 	.short	(.L_408 - .L_407)
.L_407:
        /*002c*/ 	.word	0x00000000
        /*0030*/ 	.short	0x0002
        /*0032*/ 	.short	0x0010
        /*0034*/ 	.byte	0x00, 0xf5, 0x21, 0x00


	//----- nvinfo : EIATTR_KPARAM_INFO
	.align		4
.L_408:
        /*0038*/ 	.byte	0x04, 0x17
        /*003a*/ 	.short	(.L_410 - .L_409)
.L_409:
        /*003c*/ 	.word	0x00000000
        /*0040*/ 	.short	0x0001
        /*0042*/ 	.short	0x0008
        /*0044*/ 	.byte	0x00, 0xf5, 0x21, 0x00


	//----- nvinfo : EIATTR_KPARAM_INFO
	.align		4
.L_410:
        /*0048*/ 	.byte	0x04, 0x17
        /*004a*/ 	.short	(.L_412 - .L_411)
.L_411:
        /*004c*/ 	.word	0x00000000
        /*0050*/ 	.short	0x0000
        /*0052*/ 	.short	0x0000
        /*0054*/ 	.byte	0x00, 0xf5, 0x21, 0x00


	//----- nvinfo : EIATTR_SPARSE_MMA_MASK
	.align		4
.L_412:
        /*0058*/ 	.byte	0x03, 0x50
        /*005a*/ 	.short	0x0000


	//----- nvinfo : EIATTR_MAXREG_COUNT
	.align		4
        /*005c*/ 	.byte	0x03, 0x1b
        /*005e*/ 	.short	0x00ff


	//----- nvinfo : EIATTR_NUM_BARRIERS
	.align		4
        /*0060*/ 	.byte	0x02, 0x4c
        /*0062*/ 	.byte	0x01
	.zero		1


	//----- nvinfo : EIATTR_MERCURY_ISA_VERSION
	.align		4
        /*0064*/ 	.byte	0x03, 0x5f
        /*0066*/ 	.short	0x0101


	//----- nvinfo : EIATTR_VRC_CTA_INIT_COUNT
	.align		4
        /*0068*/ 	.byte	0x02, 0x4a
	.zero		1
	.zero		1


	//----- nvinfo : EIATTR_EXIT_INSTR_OFFSETS
	.align		4
        /*006c*/ 	.byte	0x04, 0x1c
        /*006e*/ 	.short	(.L_414 - .L_413)


	//   ....[0]....
.L_413:
        /*0070*/ 	.word	0x00000b80


	//   ....[1]....
        /*0074*/ 	.word	0x00000c80


	//   ....[2]....
        /*0078*/ 	.word	0x00001ca0


	//   ....[3]....
        /*007c*/ 	.word	0x00001d00


	//----- nvinfo : EIATTR_CRS_STACK_SIZE
	.align		4
.L_414:
        /*0080*/ 	.byte	0x04, 0x1e
        /*0082*/ 	.short	(.L_416 - .L_415)
.L_415:
        /*0084*/ 	.word	0x00000000


	//----- nvinfo : EIATTR_CBANK_PARAM_SIZE
	.align		4
.L_416:
        /*0088*/ 	.byte	0x03, 0x19
        /*008a*/ 	.short	0x001d


	//----- nvinfo : EIATTR_PARAM_CBANK
	.align		4
        /*008c*/ 	.byte	0x04, 0x0a
        /*008e*/ 	.short	(.L_418 - .L_417)
	.align		4
.L_417:
        /*0090*/ 	.word	index@(.nv.constant0._Z16reduceSinglePassILj16ELb1EEvPKiPViS3_jb)
        /*0094*/ 	.short	0x0380
        /*0096*/ 	.short	0x001d


	//----- nvinfo : EIATTR_SW_WAR
	.align		4
.L_418:
        /*0098*/ 	.byte	0x04, 0x36
        /*009a*/ 	.short	(.L_420 - .L_419)
.L_419:
        /*009c*/ 	.word	0x00000008
.L_420:


//--------------------- .nv.info._Z16reduceSinglePassILj32ELb1EEvPKiPViS3_jb --------------------------
	.section	.nv.info._Z16reduceSinglePassILj32ELb1EEvPKiPViS3_jb,"",@"SHT_CUDA_INFO"
	.sectionflags	@""
	.align	4


	//----- nvinfo : EIATTR_CUDA_API_VERSION
	.align		4
        /*0000*/ 	.byte	0x04, 0x37
        /*0002*/ 	.short	(.L_422 - .L_421)
.L_421:
        /*0004*/ 	.word	0x00000082


	//----- nvinfo : EIATTR_KPARAM_INFO
	.align		4
.L_422:
        /*0008*/ 	.byte	0x04, 0x17
        /*000a*/ 	.short	(.L_424 - .L_423)
.L_423:
        /*000c*/ 	.word	0x00000000
        /*0010*/ 	.short	0x0004
        /*0012*/ 	.short	0x001c
        /*0014*/ 	.byte	0x00, 0xf0, 0x05, 0x00


	//----- nvinfo : EIATTR_KPARAM_INFO
	.align		4
.L_424:
        /*0018*/ 	.byte	0x04, 0x17
        /*001a*/ 	.short	(.L_426 - .L_425)
.L_425:
        /*001c*/ 	.word	0x00000000
        /*0020*/ 	.short	0x0003
        /*0022*/ 	.short	0x0018
        /*0024*/ 	.byte	0x00, 0xf0, 0x11, 0x00


	//----- nvinfo : EIATTR_KPARAM_INFO
	.align		4
.L_426:
        /*0028*/ 	.byte	0x04, 0x17
        /*002a*/ 	.short	(.L_428 - .L_427)
.L_427:
        /*002c*/ 	.word	0x00000000
        /*0030*/ 	.short	0x0002
        /*0032*/ 	.short	0x0010
        /*0034*/ 	.byte	0x00, 0xf5, 0x21, 0x00


	//----- nvinfo : EIATTR_KPARAM_INFO
	.align		4
.L_428:
        /*0038*/ 	.byte	0x04, 0x17
        /*003a*/ 	.short	(.L_430 - .L_429)
.L_429:
        /*003c*/ 	.word	0x00000000
        /*0040*/ 	.short	0x0001
        /*0042*/ 	.short	0x0008
        /*0044*/ 	.byte	0x00, 0xf5, 0x21, 0x00


	//----- nvinfo : EIATTR_KPARAM_INFO
	.align		4
.L_430:
        /*0048*/ 	.byte	0x04, 0x17
        /*004a*/ 	.short	(.L_432 - .L_431)
.L_431:
        /*004c*/ 	.word	0x00000000
        /*0050*/ 	.short	0x0000
        /*0052*/ 	.short	0x0000
        /*0054*/ 	.byte	0x00, 0xf5, 0x21, 0x00


	//----- nvinfo : EIATTR_SPARSE_MMA_MASK
	.align		4
.L_432:
        /*0058*/ 	.byte	0x03, 0x50
        /*005a*/ 	.short	0x0000


	//----- nvinfo : EIATTR_MAXREG_COUNT
	.align		4
        /*005c*/ 	.byte	0x03, 0x1b
        /*005e*/ 	.short	0x00ff


	//----- nvinfo : EIATTR_NUM_BARRIERS
	.align		4
        /*0060*/ 	.byte	0x02, 0x4c
        /*0062*/ 	.byte	0x01
	.zero		1


	//----- nvinfo : EIATTR_MERCURY_ISA_VERSION
	.align		4
        /*0064*/ 	.byte	0x03, 0x5f
        /*0066*/ 	.short	0x0101


	//----- nvinfo : EIATTR_VRC_CTA_INIT_COUNT
	.align		4
        /*0068*/ 	.byte	0x02, 0x4a
	.zero		1
	.zero		1


	//----- nvinfo : EIATTR_EXIT_INSTR_OFFSETS
	.align		4
        /*006c*/ 	.byte	0x04, 0x1c
        /*006e*/ 	.short	(.L_434 - .L_433)


	//   ....[0]....
.L_433:
        /*0070*/ 	.word	0x00000d30


	//   ....[1]....
        /*0074*/ 	.word	0x00000e30


	//   ....[2]....
        /*0078*/ 	.word	0x00002010


	//   ....[3]....
        /*007c*/ 	.word	0x00002070


	//----- nvinfo : EIATTR_CRS_STACK_SIZE
	.align		4
.L_434:
        /*0080*/ 	.byte	0x04, 0x1e
        /*0082*/ 	.short	(.L_436 - .L_435)
.L_435:
        /*0084*/ 	.word	0x00000000


	//----- nvinfo : EIATTR_CBANK_PARAM_SIZE
	.align		4
.L_436:
        /*0088*/ 	.byte	0x03, 0x19
        /*008a*/ 	.short	0x001d


	//----- nvinfo : EIATTR_PARAM_CBANK
	.align		4
        /*008c*/ 	.byte	0x04, 0x0a
        /*008e*/ 	.short	(.L_438 - .L_437)
	.align		4
.L_437:
        /*0090*/ 	.word	index@(.nv.constant0._Z16reduceSinglePassILj32ELb1EEvPKiPViS3_jb)
        /*0094*/ 	.short	0x0380
        /*0096*/ 	.short	0x001d


	//----- nvinfo : EIATTR_SW_WAR
	.align		4
.L_438:
        /*0098*/ 	.byte	0x04, 0x36
        /*009a*/ 	.short	(.L_440 - .L_439)
.L_439:
        /*009c*/ 	.word	0x00000008
.L_440:


//--------------------- .nv.info._Z16reduceSinglePassILj64ELb1EEvPKiPViS3_jb --------------------------
	.section	.nv.info._Z16reduceSinglePassILj64ELb1EEvPKiPViS3_jb,"",@"SHT_CUDA_INFO"
	.sectionflags	@""
	.align	4


	//----- nvinfo : EIATTR_CUDA_API_VERSION
	.align		4
        /*0000*/ 	.byte	0x04, 0x37
        /*0002*/ 	.short	(.L_442 - .L_441)
.L_441:
        /*0004*/ 	.word	0x00000082


	//----- nvinfo : EIATTR_KPARAM_INFO
	.align		4
.L_442:
        /*0008*/ 	.byte	0x04, 0x17
        /*000a*/ 	.short	(.L_444 - .L_443)
.L_443:
        /*000c*/ 	.word	0x00000000
        /*0010*/ 	.short	0x0004
        /*0012*/ 	.short	0x001c
        /*0014*/ 	.byte	0x00, 0xf0, 0x05, 0x00


	//----- nvinfo : EIATTR_KPARAM_INFO
	.align		4
.L_444:
        /*0018*/ 	.byte	0x04, 0x17
        /*001a*/ 	.short	(.L_446 - .L_445)
.L_445:
        /*001c*/ 	.word	0x00000000
        /*0020*/ 	.short	0x0003
        /*0022*/ 	.short	0x0018
        /*0024*/ 	.byte	0x00, 0xf0, 0x11, 0x00


	//----- nvinfo : EIATTR_KPARAM_INFO
	.align		4
.L_446:
        /*0028*/ 	.byte	0x04, 0x17
        /*002a*/ 	.short	(.L_448 - .L_447)
.L_447:
        /*002c*/ 	.word	0x00000000
        /*0030*/ 	.short	0x0002
        /*0032*/ 	.short	0x0010
        /*0034*/ 	.byte	0x00, 0xf5, 0x21, 0x00


	//----- nvinfo : EIATTR_KPARAM_INFO
	.align		4
.L_448:
        /*0038*/ 	.byte	0x04, 0x17
        /*003a*/ 	.short	(.L_450 - .L_449)
.L_449:
        /*003c*/ 	.word	0x00000000
        /*0040*/ 	.short	0x0001
        /*0042*/ 	.short	0x0008
        /*0044*/ 	.byte	0x00, 0xf5, 0x21, 0x00


	//----- nvinfo : EIATTR_KPARAM_INFO
	.align		4
.L_450:
        /*0048*/ 	.byte	0x04, 0x17
        /*004a*/ 	.short	(.L_452 - .L_451)
.L_451:
        /*004c*/ 	.word	0x00000000
        /*0050*/ 	.short	0x0000
        /*0052*/ 	.short	0x0000
        /*0054*/ 	.byte	0x00, 0xf5, 0x21, 0x00


	//----- nvinfo : EIATTR_SPARSE_MMA_MASK
	.align		4
.L_452:
        /*0058*/ 	.byte	0x03, 0x50
        /*005a*/ 	.short	0x0000


	//----- nvinfo : EIATTR_MAXREG_COUNT
	.align		4
        /*005c*/ 	.byte	0x03, 0x1b
        /*005e*/ 	.short	0x00ff


	//----- nvinfo : EIATTR_NUM_BARRIERS
	.align		4
        /*0060*/ 	.byte	0x02, 0x4c
        /*0062*/ 	.byte	0x01
	.zero		1


	//----- nvinfo : EIATTR_MERCURY_ISA_VERSION
	.align		4
        /*0064*/ 	.byte	0x03, 0x5f
        /*0066*/ 	.short	0x0101


	//----- nvinfo : EIATTR_VRC_CTA_INIT_COUNT
	.align		4
        /*0068*/ 	.byte	0x02, 0x4a
	.zero		1
	.zero		1


	//----- nvinfo : EIATTR_EXIT_INSTR_OFFSETS
	.align		4
        /*006c*/ 	.byte	0x04, 0x1c
        /*006e*/ 	.short	(.L_454 - .L_453)


	//   ....[0]....
.L_453:
        /*0070*/ 	.word	0x00000ec0


	//   ....[1]....
        /*0074*/ 	.word	0x00000fc0


	//   ....[2]....
        /*0078*/ 	.word	0x00002320


	//   ....[3]....
        /*007c*/ 	.word	0x00002380


	//----- nvinfo : EIATTR_CRS_STACK_SIZE
	.align		4
.L_454:
        /*0080*/ 	.byte	0x04, 0x1e
        /*0082*/ 	.short	(.L_456 - .L_455)
.L_455:
        /*0084*/ 	.word	0x00000000


	//----- nvinfo : EIATTR_CBANK_PARAM_SIZE
	.align		4
.L_456:
        /*0088*/ 	.byte	0x03, 0x19
        /*008a*/ 	.short	0x001d


	//----- nvinfo : EIATTR_PARAM_CBANK
	.align		4
        /*008c*/ 	.byte	0x04, 0x0a
        /*008e*/ 	.short	(.L_458 - .L_457)
	.align		4
.L_457:
        /*0090*/ 	.word	index@(.nv.constant0._Z16reduceSinglePassILj64ELb1EEvPKiPViS3_jb)
        /*0094*/ 	.short	0x0380
        /*0096*/ 	.short	0x001d


	//----- nvinfo : EIATTR_SW_WAR
	.align		4
.L_458:
        /*0098*/ 	.byte	0x04, 0x36
        /*009a*/ 	.short	(.L_460 - .L_459)
.L_459:
        /*009c*/ 	.word	0x00000008
.L_460:


//--------------------- .nv.info._Z16reduceSinglePassILj128ELb1EEvPKiPViS3_jb --------------------------
	.section	.nv.info._Z16reduceSinglePassILj128ELb1EEvPKiPViS3_jb,"",@"SHT_CUDA_INFO"
	.sectionflags	@""
	.align	4


	//----- nvinfo : EIATTR_CUDA_API_VERSION
	.align		4
        /*0000*/ 	.byte	0x04, 0x37
        /*0002*/ 	.short	(.L_462 - .L_461)
.L_461:
        /*0004*/ 	.word	0x00000082


	//----- nvinfo : EIATTR_KPARAM_INFO
	.align		4
.L_462:
        /*0008*/ 	.byte	0x04, 0x17
        /*000a*/ 	.short	(.L_464 - .L_463)
.L_463:
        /*000c*/ 	.word	0x00000000
        /*0010*/ 	.short	0x0004
        /*0012*/ 	.short	0x001c
        /*0014*/ 	.byte	0x00, 0xf0, 0x05, 0x00


	//----- nvinfo : EIATTR_KPARAM_INFO
	.align		4
.L_464:
        /*0018*/ 	.byte	0x04, 0x17
        /*001a*/ 	.short	(.L_466 - .L_465)
.L_465:
        /*001c*/ 	.word	0x00000000
        /*0020*/ 	.short	0x0003
        /*0022*/ 	.short	0x0018
        /*0024*/ 	.byte	0x00, 0xf0, 0x11, 0x00


	//----- nvinfo : EIATTR_KPARAM_INFO
	.align		4
.L_466:
        /*0028*/ 	.byte	0x04, 0x17
        /*002a*/ 	.short	(.L_468 - .L_467)
.L_467:
        /*002c*/ 	.word	0x00000000
        /*0030*/ 	.short	0x0002
        /*0032*/ 	.short	0x0010
        /*0034*/ 	.byte	0x00, 0xf5, 0x21, 0x00


	//----- nvinfo : EIATTR_KPARAM_INFO
	.align		4
.L_468:
        /*0038*/ 	.byte	0x04, 0x17
        /*003a*/ 	.short	(.L_470 - .L_469)
.L_469:
        /*003c*/ 	.word	0x00000000
        /*0040*/ 	.short	0x0001
        /*0042*/ 	.short	0x0008
        /*0044*/ 	.byte	0x00, 0xf5, 0x21, 0x00


	//----- nvinfo : EIATTR_KPARAM_INFO
	.align		4
.L_470:
        /*0048*/ 	.byte	0x04, 0x17
        /*004a*/ 	.short	(.L_472 - .L_471)
.L_471:
        /*004c*/ 	.word	0x00000000
        /*0050*/ 	.short	0x0000
        /*0052*/ 	.short	0x0000
        /*0054*/ 	.byte	0x00, 0xf5, 0x21, 0x00


	//----- nvinfo : EIATTR_SPARSE_MMA_MASK
	.align		4
.L_472:
        /*0058*/ 	.byte	0x03, 0x50
        /*005a*/ 	.short	0x0000


	//----- nvinfo : EIATTR_MAXREG_COUNT
	.align		4
        /*005c*/ 	.byte	0x03, 0x1b
        /*005e*/ 	.short	0x00ff


	//----- nvinfo : EIATTR_NUM_BARRIERS
	.align		4
        /*0060*/ 	.byte	0x02, 0x4c
        /*0062*/ 	.byte	0x01
	.zero		1


	//----- nvinfo : EIATTR_MERCURY_ISA_VERSION
	.align		4
        /*0064*/ 	.byte	0x03, 0x5f
        /*0066*/ 	.short	0x0101


	//----- nvinfo : EIATTR_VRC_CTA_INIT_COUNT
	.align		4
        /*0068*/ 	.byte	0x02, 0x4a
	.zero		1
	.zero		1


	//----- nvinfo : EIATTR_EXIT_INSTR_OFFSETS
	.align		4
        /*006c*/ 	.byte	0x04, 0x1c
        /*006e*/ 	.short	(.L_474 - .L_473)


	//   ....[0]....
.L_473:
        /*0070*/ 	.word	0x00000d30


	//   ....[1]....
        /*0074*/ 	.word	0x00000e30


	//   ....[2]....
        /*0078*/ 	.word	0x00001fe0


	//   ....[3]....
        /*007c*/ 	.word	0x00002040


	//----- nvinfo : EIATTR_CRS_STACK_SIZE
	.align		4
.L_474:
        /*0080*/ 	.byte	0x04, 0x1e
        /*0082*/ 	.short	(.L_476 - .L_475)
.L_475:
        /*0084*/ 	.word	0x00000000


	//----- nvinfo : EIATTR_CBANK_PARAM_SIZE
	.align		4
.L_476:
        /*0088*/ 	.byte	0x03, 0x19
        /*008a*/ 	.short	0x001d


	//----- nvinfo : EIATTR_PARAM_CBANK
	.align		4
        /*008c*/ 	.byte	0x04, 0x0a
        /*008e*/ 	.short	(.L_478 - .L_477)
	.align		4
.L_477:
        /*0090*/ 	.word	index@(.nv.constant0._Z16reduceSinglePassILj128ELb1EEvPKiPViS3_jb)
        /*0094*/ 	.short	0x0380
        /*0096*/ 	.short	0x001d


	//----- nvinfo : EIATTR_SW_WAR
	.align		4
.L_478:
        /*0098*/ 	.byte	0x04, 0x36
        /*009a*/ 	.short	(.L_480 - .L_479)
.L_479:
        /*009c*/ 	.word	0x00000008
.L_480:


//--------------------- .nv.info._Z16reduceSinglePassILj256ELb1EEvPKiPViS3_jb --------------------------
	.section	.nv.info._Z16reduceSinglePassILj256ELb1EEvPKiPViS3_jb,"",@"SHT_CUDA_INFO"
	.sectionflags	@""
	.align	4


	//----- nvinfo : EIATTR_CUDA_API_VERSION
	.align		4
        /*0000*/ 	.byte	0x04, 0x37
        /*0002*/ 	.short	(.L_482 - .L_481)
.L_481:
        /*0004*/ 	.word	0x00000082


	//----- nvinfo : EIATTR_KPARAM_INFO
	.align		4
.L_482:
        /*0008*/ 	.byte	0x04, 0x17
        /*000a*/ 	.short	(.L_484 - .L_483)
.L_483:
        /*000c*/ 	.word	0x00000000
        /*0010*/ 	.short	0x0004
        /*0012*/ 	.short	0x001c
        /*0014*/ 	.byte	0x00, 0xf0, 0x05, 0x00


	//----- nvinfo : EIATTR_KPARAM_INFO
	.align		4
.L_484:
        /*0018*/ 	.byte	0x04, 0x17
        /*001a*/ 	.short	(.L_486 - .L_485)
.L_485:
        /*001c*/ 	.word	0x00000000
        /*0020*/ 	.short	0x0003
        /*0022*/ 	.short	0x0018
        /*0024*/ 	.byte	0x00, 0xf0, 0x11, 0x00


	//----- nvinfo : EIATTR_KPARAM_INFO
	.align		4
.L_486:
        /*0028*/ 	.byte	0x04, 0x17
        /*002a*/ 	.short	(.L_488 - .L_487)
.L_487:
        /*002c*/ 	.word	0x00000000
        /*0030*/ 	.short	0x0002
        /*0032*/ 	.short	0x0010
        /*0034*/ 	.byte	0x00, 0xf5, 0x21, 0x00


	//----- nvinfo : EIATTR_KPARAM_INFO
	.align		4
.L_488:
        /*0038*/ 	.byte	0x04, 0x17
        /*003a*/ 	.short	(.L_490 - .L_489)
.L_489:
        /*003c*/ 	.word	0x00000000
        /*0040*/ 	.short	0x0001
        /*0042*/ 	.short	0x0008
        /*0044*/ 	.byte	0x00, 0xf5, 0x21, 0x00


	//----- nvinfo : EIATTR_KPARAM_INFO
	.align		4
.L_490:
        /*0048*/ 	.byte	0x04, 0x17
        /*004a*/ 	.short	(.L_492 - .L_491)
.L_491:
        /*004c*/ 	.word	0x00000000
        /*0050*/ 	.short	0x0000
        /*0052*/ 	.short	0x0000
        /*0054*/ 	.byte	0x00, 0xf5, 0x21, 0x00


	//----- nvinfo : EIATTR_SPARSE_MMA_MASK
	.align		4
.L_492:
        /*0058*/ 	.byte	0x03, 0x50
        /*005a*/ 	.short	0x0000


	//----- nvinfo : EIATTR_MAXREG_COUNT
	.align		4
        /*005c*/ 	.byte	0x03, 0x1b
        /*005e*/ 	.short	0x00ff


	//----- nvinfo : EIATTR_NUM_BARRIERS
	.align		4
        /*0060*/ 	.byte	0x02, 0x4c
        /*0062*/ 	.byte	0x01
	.zero		1


	//----- nvinfo : EIATTR_MERCURY_ISA_VERSION
	.align		4
        /*0064*/ 	.byte	0x03, 0x5f
        /*0066*/ 	.short	0x0101


	//----- nvinfo : EIATTR_VRC_CTA_INIT_COUNT
	.align		4
        /*0068*/ 	.byte	0x02, 0x4a
	.zero		1
	.zero		1


	//----- nvinfo : EIATTR_EXIT_INSTR_OFFSETS
	.align		4
        /*006c*/ 	.byte	0x04, 0x1c
        /*006e*/ 	.short	(.L_494 - .L_493)


	//   ....[0]....
.L_493:
        /*0070*/ 	.word	0x00000e40


	//   ....[1]....
        /*0074*/ 	.word	0x00000f40


	//   ....[2]....
        /*0078*/ 	.word	0x00002200


	//   ....[3]....
        /*007c*/ 	.word	0x00002260


	//----- nvinfo : EIATTR_CRS_STACK_SIZE
	.align		4
.L_494:
        /*0080*/ 	.byte	0x04, 0x1e
        /*0082*/ 	.short	(.L_496 - .L_495)
.L_495:
        /*0084*/ 	.word	0x00000000


	//----- nvinfo : EIATTR_CBANK_PARAM_SIZE
	.align		4
.L_496:
        /*0088*/ 	.byte	0x03, 0x19
        /*008a*/ 	.short	0x001d


	//----- nvinfo : EIATTR_PARAM_CBANK
	.align		4
        /*008c*/ 	.byte	0x04, 0x0a
        /*008e*/ 	.short	(.L_498 - .L_497)
	.align		4
.L_497:
        /*0090*/ 	.word	index@(.nv.constant0._Z16reduceSinglePassILj256ELb1EEvPKiPViS3_jb)
        /*0094*/ 	.short	0x0380
        /*0096*/ 	.short	0x001d


	//----- nvinfo : EIATTR_SW_WAR
	.align		4
.L_498:
        /*0098*/ 	.byte	0x04, 0x36
        /*009a*/ 	.short	(.L_500 - .L_499)
.L_499:
        /*009c*/ 	.word	0x00000008
.L_500:


//--------------------- .nv.info._Z16reduceSinglePassILj512ELb1EEvPKiPViS3_jb --------------------------
	.section	.nv.info._Z16reduceSinglePassILj512ELb1EEvPKiPViS3_jb,"",@"SHT_CUDA_INFO"
	.sectionflags	@""
	.align	4


	//----- nvinfo : EIATTR_CUDA_API_VERSION
	.align		4
        /*0000*/ 	.byte	0x04, 0x37
        /*0002*/ 	.short	(.L_502 - .L_501)
.L_501:
        /*0004*/ 	.word	0x00000082


	//----- nvinfo : EIATTR_KPARAM_INFO
	.align		4
.L_502:
        /*0008*/ 	.byte	0x04, 0x17
        /*000a*/ 	.short	(.L_504 - .L_503)
.L_503:
        /*000c*/ 	.word	0x00000000
        /*0010*/ 	.short	0x0004
        /*0012*/ 	.short	0x001c
        /*0014*/ 	.byte	0x00, 0xf0, 0x05, 0x00


	//----- nvinfo : EIATTR_KPARAM_INFO
	.align		4
.L_504:
        /*0018*/ 	.byte	0x04, 0x17
        /*001a*/ 	.short	(.L_506 - .L_505)
.L_505:
        /*001c*/ 	.word	0x00000000
        /*0020*/ 	.short	0x0003
        /*0022*/ 	.short	0x0018
        /*0024*/ 	.byte	0x00, 0xf0, 0x11, 0x00


	//----- nvinfo : EIATTR_KPARAM_INFO
	.align		4
.L_506:
        /*0028*/ 	.byte	0x04, 0x17
        /*002a*/ 	.short	(.L_508 - .L_507)
.L_507:
        /*002c*/ 	.word	0x00000000
        /*0030*/ 	.short	0x0002
        /*0032*/ 	.short	0x0010
        /*0034*/ 	.byte	0x00, 0xf5, 0x21, 0x00


	//----- nvinfo : EIATTR_KPARAM_INFO
	.align		4
.L_508:
        /*0038*/ 	.byte	0x04, 0x17
        /*003a*/ 	.short	(.L_510 - .L_509)
.L_509:
        /*003c*/ 	.word	0x00000000
        /*0040*/ 	.short	0x0001
        /*0042*/ 	.short	0x0008
        /*0044*/ 	.byte	0x00, 0xf5, 0x21, 0x00


	//----- nvinfo : EIATTR_KPARAM_INFO
	.align		4
.L_510:
        /*0048*/ 	.byte	0x04, 0x17
        /*004a*/ 	.short	(.L_512 - .L_511)
.L_511:
        /*004c*/ 	.word	0x00000000
        /*0050*/ 	.short	0x0000
        /*0052*/ 	.short	0x0000
        /*0054*/ 	.byte	0x00, 0xf5, 0x21, 0x00


	//----- nvinfo : EIATTR_SPARSE_MMA_MASK
	.align		4
.L_512:
        /*0058*/ 	.byte	0x03, 0x50
        /*005a*/ 	.short	0x0000


	//----- nvinfo : EIATTR_MAXREG_COUNT
	.align		4
        /*005c*/ 	.byte	0x03, 0x1b
        /*005e*/ 	.short	0x00ff


	//----- nvinfo : EIATTR_NUM_BARRIERS
	.align		4
        /*0060*/ 	.byte	0x02, 0x4c
        /*0062*/ 	.byte	0x01
	.zero		1


	//----- nvinfo : EIATTR_MERCURY_ISA_VERSION
	.align		4
        /*0064*/ 	.byte	0x03, 0x5f
        /*0066*/ 	.short	0x0101


	//----- nvinfo : EIATTR_VRC_CTA_INIT_COUNT
	.align		4
        /*0068*/ 	.byte	0x02, 0x4a
	.zero		1
	.zero		1


	//----- nvinfo : EIATTR_EXIT_INSTR_OFFSETS
	.align		4
        /*006c*/ 	.byte	0x04, 0x1c
        /*006e*/ 	.short	(.L_514 - .L_513)


	//   ....[0]....
.L_513:
        /*0070*/ 	.word	0x00000f60


	//   ....[1]....
        /*0074*/ 	.word	0x00001060


	//   ....[2]....
        /*0078*/ 	.word	0x00002430


	//   ....[3]....
        /*007c*/ 	.word	0x00002490


	//----- nvinfo : EIATTR_CRS_STACK_SIZE
	.align		4
.L_514:
        /*0080*/ 	.byte	0x04, 0x1e
        /*0082*/ 	.short	(.L_516 - .L_515)
.L_515:
        /*0084*/ 	.word	0x00000000


	//----- nvinfo : EIATTR_CBANK_PARAM_SIZE
	.align		4
.L_516:
        /*0088*/ 	.byte	0x03, 0x19
        /*008a*/ 	.short	0x001d


	//----- nvinfo : EIATTR_PARAM_CBANK
	.align		4
        /*008c*/ 	.byte	0x04, 0x0a
        /*008e*/ 	.short	(.L_518 - .L_517)
	.align		4
.L_517:
        /*0090*/ 	.word	index@(.nv.constant0._Z16reduceSinglePassILj512ELb1EEvPKiPViS3_jb)
        /*0094*/ 	.short	0x0380
        /*0096*/ 	.short	0x001d


	//----- nvinfo : EIATTR_SW_WAR
	.align		4
.L_518:
        /*0098*/ 	.byte	0x04, 0x36
        /*009a*/ 	.short	(.L_520 - .L_519)
.L_519:
        /*009c*/ 	.word	0x00000008
.L_520:


//--------------------- .nv.callgraph             --------------------------
	.section	.nv.callgraph,"",@"SHT_CUDA_CALLGRAPH"
	.align	4
	.sectionentsize	8
	.align		4
        /*0000*/ 	.word	0x00000000
	.align		4
        /*0004*/ 	.word	0xffffffff
	.align		4
        /*0008*/ 	.word	0x00000000
	.align		4
        /*000c*/ 	.word	0xfffffffe
	.align		4
        /*0010*/ 	.word	0x00000000
	.align		4
        /*0014*/ 	.word	0xfffffffd
	.align		4
        /*0018*/ 	.word	0x00000000
	.align		4
        /*001c*/ 	.word	0xfffffffc


//--------------------- .nv.constant4             --------------------------
	.section	.nv.constant4,"a",@progbits
	.align	8
	.align		8
.nv.constant4:
        /*0000*/ 	.dword	retirementCount


//--------------------- .text._Z16reduceSinglePassILj1ELb0EEvPKiPViS3_jb --------------------------
	.section	.text._Z16reduceSinglePassILj1ELb0EEvPKiPViS3_jb,"ax",@progbits
	.align	128
        .global         _Z16reduceSinglePassILj1ELb0EEvPKiPViS3_jb
        .type           _Z16reduceSinglePassILj1ELb0EEvPKiPViS3_jb,@function
        .size           _Z16reduceSinglePassILj1ELb0EEvPKiPViS3_jb,(.L_x_1234 - _Z16reduceSinglePassILj1ELb0EEvPKiPViS3_jb)
        .other          _Z16reduceSinglePassILj1ELb0EEvPKiPViS3_jb,@"STO_CUDA_ENTRY STV_DEFAULT"
_Z16reduceSinglePassILj1ELb0EEvPKiPViS3_jb:
.text._Z16reduceSinglePassILj1ELb0EEvPKiPViS3_jb:
[----:B------:R-:W-:Y:S01]  /*0000*/  LDC R1, c[0x0][0x37c] ;  /* 0x0000df00ff017b82 */ /* 0x000fe20000000800 */
[----:B------:R-:W0:Y:S01]  /*0010*/  S2R R9, SR_CTAID.X ;  /* 0x0000000000097919 */ /* 0x000e220000002500 */
[----:B------:R-:W1:Y:S06]  /*0020*/  LDCU.U8 UR4, c[0x0][0x39c] ;  /* 0x00007380ff0477ac */ /* 0x000e6c0008000000 */
[----:B------:R-:W0:Y:S01]  /*0030*/  LDC.64 R4, c[0x0][0x390] ;  /* 0x0000e400ff047b82 */ /* 0x000e220000000a00 */
[----:B------:R-:W-:Y:S01]  /*0040*/  BSSY.RECONVERGENT B0, `(.L_x_0) ;  /* 0x0000039000007945 */ /* 0x000fe20003800200 */
[----:B------:R-:W2:Y:S01]  /*0050*/  S2R R0, SR_TID.X ;  /* 0x0000000000007919 */ /* 0x000ea20000002100 */
[----:B------:R-:W-:Y:S01]  /*0060*/  UMOV UR6, 0x400 ;  /* 0x0000040000067882 */ /* 0x000fe20000000000 */
[----:B------:R-:W3:Y:S04]  /*0070*/  LDCU.64 UR8, c[0x0][0x358] ;  /* 0x00006b00ff0877ac */ /* 0x000ee80008000a00 */
[----:B------:R-:W4:Y:S08]  /*0080*/  LDC.64 R2, c[0x0][0x388] ;  /* 0x0000e200ff027b82 */ /* 0x000f300000000a00 */
[----:B------:R-:W5:Y:S01]  /*0090*/  S2UR UR7, SR_CgaCtaId ;  /* 0x00000000000779c3 */ /* 0x000f620000008800 */
[----:B-1----:R-:W-:-:S02]  /*00a0*/  UPRMT UR5, UR4, 0x8880, URZ ;  /* 0x0000888004057896 */ /* 0x002fc400080000ff */
[----:B------:R-:W-:Y:S02]  /*00b0*/  UIADD3 UR4, UPT, UPT, UR6, 0x1, URZ ;  /* 0x0000000106047890 */ /* 0x000fe4000fffe0ff */
[----:B------:R-:W-:-:S03]  /*00c0*/  UISETP.NE.AND UP0, UPT, UR5, URZ, UPT ;  /* 0x000000ff0500728c */ /* 0x000fc6000bf05270 */
[----:B------:R-:W1:Y:S01]  /*00d0*/  LDC R7, c[0x0][0x370] ;  /* 0x0000dc00ff077b82 */ /* 0x000e620000000800 */
[----:B0-----:R-:W-:-:S04]  /*00e0*/  IMAD.WIDE.U32 R10, R9, 0x4, R4 ;  /* 0x00000004090a7825 */ /* 0x001fc800078e0004 */
[----:B----4-:R-:W-:-:S04]  /*00f0*/  IMAD.WIDE.U32 R8, R9, 0x4, R2 ;  /* 0x0000000409087825 */ /* 0x010fc800078e0002 */
[----:B--2---:R-:W-:Y:S01]  /*0100*/  IMAD.WIDE.U32 R12, R0, 0x4, R10 ;  /* 0x00000004000c7825 */ /* 0x004fe200078e000a */
[----:B-----5:R-:W-:Y:S01]  /*0110*/  ULEA UR4, UR7, UR4, 0x18 ;  /* 0x0000000407047291 */ /* 0x020fe2000f8ec0ff */
[----:B---3--:R-:W-:Y:S11]  /*0120*/  BRA.U !UP0, `(.L_x_1) ;  /* 0x0000000108147547 */ /* 0x008ff6000b800000 */
[----:B------:R-:W2:Y:S02]  /*0130*/  LDG.E.STRONG.SYS R6, desc[UR8][R12.64] ;  /* 0x000000080c067981 */ /* 0x000ea4000c1f5900 */
[----:B--2---:R-:W-:Y:S01]  /*0140*/  ISETP.NE.AND P0, PT, R6, RZ, PT ;  /* 0x000000ff0600720c */ /* 0x004fe20003f05270 */
[----:B------:R-:W-:-:S12]  /*0150*/  IMAD.MOV.U32 R6, RZ, RZ, 0x1 ;  /* 0x00000001ff067424 */ /* 0x000fd800078e00ff */
[----:B------:R0:W-:Y:S01]  /*0160*/  @P0 STS.U8 [R0+UR4], R6 ;  /* 0x0000000600000988 */ /* 0x0001e20008000004 */
[----:B------:R-:W-:Y:S05]  /*0170*/  @P0 BRA `(.L_x_2) ;  /* 0x00000000007c0947 */ /* 0x000fea0003800000 */
.L_x_1:
[----:B------:R2:W-:Y:S01]  /*0180*/  STS.U8 [R0+UR4], RZ ;  /* 0x000000ff00007988 */ /* 0x0005e20008000004 */
[----:B------:R-:W-:Y:S06]  /*0190*/  MEMBAR.SC.GPU ;  /* 0x0000000000007992 */ /* 0x000fec0000002000 */
[----:B------:R-:W-:-:S00]  /*01a0*/  ERRBAR ;  /* 0x00000000000079ab */ /* 0x000fc00000000000 */
[----:B------:R-:W-:Y:S06]  /*01b0*/  CGAERRBAR ;  /* 0x00000000000075ab */ /* 0x000fec0000000000 */
[----:B------:R-:W-:Y:S01]  /*01c0*/  CCTL.IVALL ;  /* 0x00000000ff00798f */ /* 0x000fe20002000000 */
[----:B------:R-:W-:Y:S01]  /*01d0*/  ISETP.GT.U32.AND P1, PT, R0, 0x1f, PT ;  /* 0x0000001f0000780c */ /* 0x000fe20003f24070 */
[----:B------:R-:W-:Y:S05]  /*01e0*/  WARPSYNC.ALL ;  /* 0x0000000000007948 */ /* 0x000fea0003800000 */
[----:B------:R-:W-:Y:S01]  /*01f0*/  BAR.SYNC.DEFER_BLOCKING 0x0 ;  /* 0x0000000000007b1d */ /* 0x000fe20000010000 */
[----:B------:R-:W-:-:S06]  /*0200*/  PLOP3.LUT P0, PT, PT, PT, PT, 0x8, 0x80 ;  /* 0x000000000080781c */ /* 0x000fcc0003f0e170 */
[----:B--2---:R-:W-:Y:S07]  /*0210*/  @P1 BRA `(.L_x_3) ;  /* 0x00000000006c1947 */ /* 0x004fee0003800000 */
[----:B------:R-:W-:Y:S01]  /*0220*/  ISETP.GT.U32.AND P0, PT, R0, 0xf, PT ;  /* 0x0000000f0000780c */ /* 0x000fe20003f04070 */
[----:B------:R-:W-:-:S12]  /*0230*/  BSSY.RECONVERGENT B1, `(.L_x_4) ;  /* 0x000000f000017945 */ /* 0x000fd80003800200 */
[----:B------:R-:W-:Y:S05]  /*0240*/  @P0 BRA `(.L_x_5) ;  /* 0x0000000000340947 */ /* 0x000fea0003800000 */
[----:B0-----:R2:W5:Y:S01]  /*0250*/  LDG.E.STRONG.SYS R6, desc[UR8][R12.64+0x80] ;  /* 0x000080080c067981 */ /* 0x001562000c1f5900 */
[----:B------:R-:W-:-:S13]  /*0260*/  ISETP.GT.U32.AND P0, PT, R0, 0x7, PT ;  /* 0x000000070000780c */ /* 0x000fda0003f04070 */
[----:B--2---:R-:W-:Y:S05]  /*0270*/  @P0 BRA `(.L_x_5) ;  /* 0x0000000000280947 */ /* 0x004fea0003800000 */
[----:B-----5:R2:W5:Y:S01]  /*0280*/  LDG.E.STRONG.SYS R6, desc[UR8][R12.64+0x40] ;  /* 0x000040080c067981 */ /* 0x020562000c1f5900 */
[----:B------:R-:W-:-:S13]  /*0290*/  ISETP.GT.U32.AND P0, PT, R0, 0x3, PT ;  /* 0x000000030000780c */ /* 0x000fda0003f04070 */
[----:B--2---:R-:W-:Y:S05]  /*02a0*/  @P0 BRA `(.L_x_5) ;  /* 0x00000000001c0947 */ /* 0x004fea0003800000 */
[----:B-----5:R2:W5:Y:S01]  /*02b0*/  LDG.E.STRONG.SYS R6, desc[UR8][R12.64+0x20] ;  /* 0x000020080c067981 */ /* 0x020562000c1f5900 */
[----:B------:R-:W-:-:S13]  /*02c0*/  ISETP.GT.U32.AND P0, PT, R0, 0x1, PT ;  /* 0x000000010000780c */ /* 0x000fda0003f04070 */
[----:B--2---:R-:W-:Y:S05]  /*02d0*/  @P0 BRA `(.L_x_5) ;  /* 0x0000000000100947 */ /* 0x004fea0003800000 */
[----:B------:R2:W5:Y:S01]  /*02e0*/  LDG.E.STRONG.SYS R12, desc[UR8][R12.64+0x10] ;  /* 0x000010080c0c7981 */ /* 0x000562000c1f5900 */
[----:B------:R-:W-:-:S13]  /*02f0*/  ISETP.NE.AND P0, PT, R0, RZ, PT ;  /* 0x000000ff0000720c */ /* 0x000fda0003f05270 */
[----:B--2---:R-:W-:Y:S05]  /*0300*/  @P0 BRA `(.L_x_5) ;  /* 0x0000000000040947 */ /* 0x004fea0003800000 */
[----:B-----5:R2:W5:Y:S02]  /*0310*/  LDG.E.STRONG.SYS R6, desc[UR8][R10.64+0x8] ;  /* 0x000008080a067981 */ /* 0x020564000c1f5900 */
.L_x_5:
[----:B------:R-:W-:Y:S05]  /*0320*/  BSYNC.RECONVERGENT B1 ;  /* 0x0000000000017941 */ /* 0x000fea0003800200 */
.L_x_4:
[----:B------:R-:W-:Y:S06]  /*0330*/  MEMBAR.ALL.SYS ;  /* 0x0000000000007992 */ /* 0x000fec000000b000 */
[----:B------:R-:W-:-:S00]  /*0340*/  ERRBAR ;  /* 0x00000000000079ab */ /* 0x000fc00000000000 */
[----:B------:R-:W-:Y:S06]  /*0350*/  CGAERRBAR ;  /* 0x00000000000075ab */ /* 0x000fec0000000000 */
[----:B012345:R-:W-:Y:S01]  /*0360*/  CCTL.IVALL ;  /* 0x00000000ff00798f */ /* 0x03ffe20002000000 */
.L_x_2:
[----:B------:R-:W-:Y:S02]  /*0370*/  ISETP.NE.AND P1, PT, R0, RZ, PT ;  /* 0x000000ff0000720c */ /* 0x000fe40003f25270 */
[----:B------:R-:W-:-:S11]  /*0380*/  PLOP3.LUT P0, PT, PT, PT, PT, 0x8, 0x80 ;  /* 0x000000000080781c */ /* 0x000fd60003f0e170 */
[----:B------:R-:W-:Y:S05]  /*0390*/  @P1 BRA `(.L_x_3) ;  /* 0x00000000000c1947 */ /* 0x000fea0003800000 */
[----:B--2---:R-:W2:Y:S01]  /*03a0*/  LDG.E.STRONG.SYS R11, desc[UR8][R10.64] ;  /* 0x000000080a0b7981 */ /* 0x004ea2000c1f5900 */
[----:B------:R-:W-:-:S03]  /*03b0*/  PLOP3.LUT P0, PT, PT, PT, PT, 0x80, 0x8 ;  /* 0x000000000008781c */ /* 0x000fc60003f0f070 */
[----:B--2---:R3:W-:Y:S10]  /*03c0*/  STG.E.STRONG.SYS desc[UR8][R8.64], R11 ;  /* 0x0000000b08007986 */ /* 0x0047f4000c115908 */
.L_x_3:
[----:B------:R-:W-:Y:S05]  /*03d0*/  BSYNC.RECONVERGENT B0 ;  /* 0x0000000000007941 */ /* 0x000fea0003800200 */
.L_x_0:
[----:B-1----:R-:W-:-:S13]  /*03e0*/  ISETP.GE.U32.AND P1, PT, R7, 0x2, PT ;  /* 0x000000020700780c */ /* 0x002fda0003f26070 */
[----:B------:R-:W-:Y:S05]  /*03f0*/  @!P1 EXIT ;  /* 0x000000000000994d */ /* 0x000fea0003800000 */
[----:B--23--:R-:W2:Y:S04]  /*0400*/  LDG.E.STRONG.SYS R11, desc[UR8][R8.64] ;  /* 0x00000008080b7981 */ /* 0x00cea8000c1f5900 */
[----:B--2---:R1:W-:Y:S01]  /*0410*/  ST.E.STRONG.GPU desc[UR8][R8.64], R11 ;  /* 0x0000000b08007985 */ /* 0x0043e2000c10f908 */
[----:B------:R-:W-:Y:S05]  /*0420*/  @!P0 BRA `(.L_x_6) ;  /* 0x00000000001c8947 */ /* 0x000fea0003800000 */
[----:B-1----:R-:W1:Y:S02]  /*0430*/  LDC.64 R8, c[0x4][RZ] ;  /* 0x01000000ff087b82 */ /* 0x002e640000000a00 */
[----:B-1----:R-:W2:Y:S01]  /*0440*/  ATOMG.E.INC.STRONG.GPU PT, R8, desc[UR8][R8.64], R7 ;  /* 0x80000007080879a8 */ /* 0x002ea200099ef108 */
[----:B------:R-:W-:Y:S01]  /*0450*/  VIADD R11, R7, 0xffffffff ;  /* 0xffffffff070b7836 */ /* 0x000fe20000000000 */
[----:B------:R-:W-:-:S04]  /*0460*/  ULEA UR5, UR7, UR6, 0x18 ;  /* 0x0000000607057291 */ /* 0x000fc8000f8ec0ff */
[----:B--2---:R-:W-:-:S04]  /*0470*/  ISETP.NE.AND P1, PT, R8, R11, PT ;  /* 0x0000000b0800720c */ /* 0x004fc80003f25270 */
[----:B0----5:R-:W-:-:S05]  /*0480*/  SEL R6, RZ, 0x1, P1 ;  /* 0x00000001ff067807 */ /* 0x021fca0000800000 */
[----:B------:R2:W-:Y:S04]  /*0490*/  STS.U8 [UR5], R6 ;  /* 0x00000006ff007988 */ /* 0x0005e80008000005 */
.L_x_6:
[----:B------:R-:W-:Y:S05]  /*04a0*/  WARPSYNC.ALL ;  /* 0x0000000000007948 */ /* 0x000fea0003800000 */
[----:B------:R-:W-:Y:S01]  /*04b0*/  BAR.SYNC.DEFER_BLOCKING 0x0 ;  /* 0x0000000000007b1d */ /* 0x000fe20000010000 */
[----:B------:R-:W-:-:S09]  /*04c0*/  ULEA UR5, UR7, UR6, 0x18 ;  /* 0x0000000607057291 */ /* 0x000fd2000f8ec0ff */
[----:B0-2--5:R-:W0:Y:S02]  /*04d0*/  LDS.U8 R6, [UR5] ;  /* 0x00000005ff067984 */ /* 0x025e240008000000 */
[----:B0-----:R-:W-:-:S13]  /*04e0*/  ISETP.NE.AND P1, PT, R6, RZ, PT ;  /* 0x000000ff0600720c */ /* 0x001fda0003f25270 */
[----:B------:R-:W-:Y:S05]  /*04f0*/  @!P1 EXIT ;  /* 0x000000000000994d */ /* 0x000fea0003800000 */
[----:B-1----:R-:W0:Y:S01]  /*0500*/  LDC R9, c[0x0][0x360] ;  /* 0x0000d800ff097b82 */ /* 0x002e220000000800 */
[----:B------:R-:W-:Y:S01]  /*0510*/  BSSY.RECONVERGENT B0, `(.L_x_7) ;  /* 0x0000028000007945 */ /* 0x000fe20003800200 */
[----:B0-----:R-:W-:-:S04]  /*0520*/  IMAD.WIDE.U32 R4, R9, 0x4, R4 ;  /* 0x0000000409047825 */ /* 0x001fc800078e0004 */
[----:B------:R-:W-:Y:S01]  /*0530*/  IMAD.WIDE.U32 R8, R0, 0x4, R4 ;  /* 0x0000000400087825 */ /* 0x000fe200078e0004 */
[----:B------:R-:W-:Y:S06]  /*0540*/  BRA.U !UP0, `(.L_x_8) ;  /* 0x0000000108147547 */ /* 0x000fec000b800000 */
[----:B------:R-:W2:Y:S02]  /*0550*/  LDG.E.STRONG.SYS R6, desc[UR8][R8.64] ;  /* 0x0000000808067981 */ /* 0x000ea4000c1f5900 */
[----:B--2---:R-:W-:Y:S01]  /*0560*/  ISETP.NE.AND P1, PT, R6, RZ, PT ;  /* 0x000000ff0600720c */ /* 0x004fe20003f25270 */
[----:B------:R-:W-:-:S12]  /*0570*/  IMAD.MOV.U32 R6, RZ, RZ, 0x1 ;  /* 0x00000001ff067424 */ /* 0x000fd800078e00ff */
[----:B------:R0:W-:Y:S01]  /*0580*/  @P1 STS.U8 [R0+UR4], R6 ;  /* 0x0000000600001988 */ /* 0x0001e20008000004 */
[----:B------:R-:W-:Y:S05]  /*0590*/  @P1 BRA `(.L_x_9) ;  /* 0x00000000007c1947 */ /* 0x000fea0003800000 */
.L_x_8:
[----:B------:R1:W-:Y:S01]  /*05a0*/  STS.U8 [R0+UR4], RZ ;  /* 0x000000ff00007988 */ /* 0x0003e20008000004 */
[----:B------:R-:W-:Y:S06]  /*05b0*/  MEMBAR.SC.GPU ;  /* 0x0000000000007992 */ /* 0x000fec0000002000 */
[----:B------:R-:W-:-:S00]  /*05c0*/  ERRBAR ;  /* 0x00000000000079ab */ /* 0x000fc00000000000 */
[----:B------:R-:W-:Y:S06]  /*05d0*/  CGAERRBAR ;  /* 0x00000000000075ab */ /* 0x000fec0000000000 */
[----:B------:R-:W-:Y:S01]  /*05e0*/  CCTL.IVALL ;  /* 0x00000000ff00798f */ /* 0x000fe20002000000 */
[----:B------:R-:W-:Y:S01]  /*05f0*/  ISETP.GT.U32.AND P1, PT, R0, 0x1f, PT ;  /* 0x0000001f0000780c */ /* 0x000fe20003f24070 */
[----:B------:R-:W-:Y:S05]  /*0600*/  WARPSYNC.ALL ;  /* 0x0000000000007948 */ /* 0x000fea0003800000 */
[----:B------:R-:W-:Y:S07]  /*0610*/  BAR.SYNC.DEFER_BLOCKING 0x0 ;  /* 0x0000000000007b1d */ /* 0x000fee0000010000 */
[----:B-1----:R-:W-:Y:S05]  /*0620*/  @P1 BRA `(.L_x_9) ;  /* 0x0000000000581947 */ /* 0x002fea0003800000 */
[----:B------:R-:W-:Y:S01]  /*0630*/  ISETP.GT.U32.AND P1, PT, R0, 0xf, PT ;  /* 0x0000000f0000780c */ /* 0x000fe20003f24070 */
[----:B------:R-:W-:-:S12]  /*0640*/  BSSY.RECONVERGENT B1, `(.L_x_10) ;  /* 0x000000c000017945 */ /* 0x000fd80003800200 */
[----:B------:R-:W-:Y:S05]  /*0650*/  @P1 BRA `(.L_x_11) ;  /* 0x0000000000281947 */ /* 0x000fea0003800000 */
[----:B0-----:R1:W5:Y:S01]  /*0660*/  LDG.E.STRONG.SYS R6, desc[UR8][R8.64+0x80] ;  /* 0x0000800808067981 */ /* 0x001362000c1f5900 */
[----:B------:R-:W-:-:S13]  /*0670*/  ISETP.GT.U32.AND P1, PT, R0, 0x7, PT ;  /* 0x000000070000780c */ /* 0x000fda0003f24070 */
[----:B-1----:R-:W-:Y:S05]  /*0680*/  @P1 BRA `(.L_x_11) ;  /* 0x00000000001c1947 */ /* 0x002fea0003800000 */
[----:B-----5:R1:W5:Y:S01]  /*0690*/  LDG.E.STRONG.SYS R6, desc[UR8][R8.64+0x40] ;  /* 0x0000400808067981 */ /* 0x020362000c1f5900 */
[----:B------:R-:W-:-:S13]  /*06a0*/  ISETP.GT.U32.AND P1, PT, R0, 0x3, PT ;  /* 0x000000030000780c */ /* 0x000fda0003f24070 */
[----:B-1----:R-:W-:Y:S05]  /*06b0*/  @P1 BRA `(.L_x_11) ;  /* 0x0000000000101947 */ /* 0x002fea0003800000 */
[----:B-----5:R1:W5:Y:S01]  /*06c0*/  LDG.E.STRONG.SYS R6, desc[UR8][R8.64+0x20] ;  /* 0x0000200808067981 */ /* 0x020362000c1f5900 */
[----:B------:R-:W-:-:S13]  /*06d0*/  ISETP.GT.U32.AND P1, PT, R0, 0x1, PT ;  /* 0x000000010000780c */ /* 0x000fda0003f24070 */
[----:B-1----:R-:W-:Y:S05]  /*06e0*/  @P1 BRA `(.L_x_11) ;  /* 0x0000000000041947 */ /* 0x002fea0003800000 */
[----:B------:R1:W5:Y:S02]  /*06f0*/  LDG.E.STRONG.SYS R8, desc[UR8][R8.64+0x10] ;  /* 0x0000100808087981 */ /* 0x000364000c1f5900 */
.L_x_11:
[----:B------:R-:W-:Y:S05]  /*0700*/  BSYNC.RECONVERGENT B1 ;  /* 0x0000000000017941 */ /* 0x000fea0003800200 */
.L_x_10:
[----:B------:R-:W-:Y:S04]  /*0710*/  BSSY.RECONVERGENT B1, `(.L_x_12) ;  /* 0x0000003000017945 */ /* 0x000fe80003800200 */
[----:B------:R-:W-:Y:S05]  /*0720*/  @!P0 BRA `(.L_x_13) ;  /* 0x0000000000048947 */ /* 0x000fea0003800000 */
[----:B0-----:R2:W5:Y:S02]  /*0730*/  LDG.E.STRONG.SYS R0, desc[UR8][R4.64+0x8] ;  /* 0x0000080804007981 */ /* 0x001564000c1f5900 */
.L_x_13:
[----:B------:R-:W-:Y:S05]  /*0740*/  BSYNC.RECONVERGENT B1 ;  /* 0x0000000000017941 */ /* 0x000fea0003800200 */
.L_x_12:
[----:B------:R-:W-:Y:S06]  /*0750*/  MEMBAR.ALL.SYS ;  /* 0x0000000000007992 */ /* 0x000fec000000b000 */
[----:B------:R-:W-:-:S00]  /*0760*/  ERRBAR ;  /* 0x00000000000079ab */ /* 0x000fc00000000000 */
[----:B------:R-:W-:Y:S06]  /*0770*/  CGAERRBAR ;  /* 0x00000000000075ab */ /* 0x000fec0000000000 */
[----:B012345:R-:W-:Y:S01]  /*0780*/  CCTL.IVALL ;  /* 0x00000000ff00798f */ /* 0x03ffe20002000000 */
.L_x_9:
[----:B------:R-:W-:Y:S05]  /*0790*/  BSYNC.RECONVERGENT B0 ;  /* 0x0000000000007941 */ /* 0x000fea0003800200 */
.L_x_7:
[----:B------:R-:W-:Y:S05]  /*07a0*/  @!P0 EXIT ;  /* 0x000000000000894d */ /* 0x000fea0003800000 */
[----:B--2---:R-:W2:Y:S01]  /*07b0*/  LDG.E.STRONG.SYS R5, desc[UR8][R4.64] ;  /* 0x0000000804057981 */ /* 0x004ea2000c1f5900 */
[----:B-1---5:R-:W1:Y:S01]  /*07c0*/  LDC.64 R8, c[0x4][RZ] ;  /* 0x01000000ff087b82 */ /* 0x022e620000000a00 */
[----:B------:R-:W-:-:S05]  /*07d0*/  IMAD.WIDE.U32 R2, R7, 0x4, R2 ;  /* 0x0000000407027825 */ /* 0x000fca00078e0002 */
[----:B--2---:R-:W-:Y:S04]  /*07e0*/  STG.E.STRONG.SYS desc[UR8][R2.64], R5 ;  /* 0x0000000502007986 */ /* 0x004fe8000c115908 */
[----:B-1----:R-:W-:Y:S01]  /*07f0*/  STG.E desc[UR8][R8.64], RZ ;  /* 0x000000ff08007986 */ /* 0x002fe2000c101908 */
[----:B------:R-:W-:Y:S05]  /*0800*/  EXIT ;  /* 0x000000000000794d */ /* 0x000fea0003800000 */
.L_x_14:
[----:B------:R-:W-:-:S00]  /*0810*/  BRA `(.L_x_14) ;  /* 0xfffffffc00fc7947 */ /* 0x000fc0000383ffff */
[----:B------:R-:W-:-:S00]  /*0820*/  NOP ;  /* 0x0000000000007918 */ /* 0x000fc00000000000 */
        /* <DEDUP_REMOVED lines=13> */
.L_x_1234:


//--------------------- .text._Z16reduceSinglePassILj2ELb0EEvPKiPViS3_jb --------------------------
	.section	.text._Z16reduceSinglePassILj2ELb0EEvPKiPViS3_jb,"ax",@progbits
	.align	128
        .global         _Z16reduceSinglePassILj2ELb0EEvPKiPViS3_jb
        .type           _Z16reduceSinglePassILj2ELb0EEvPKiPViS3_jb,@function
        .size           _Z16reduceSinglePassILj2ELb0EEvPKiPViS3_jb,(.L_x_1235 - _Z16reduceSinglePassILj2ELb0EEvPKiPViS3_jb)
        .other          _Z16reduceSinglePassILj2ELb0EEvPKiPViS3_jb,@"STO_CUDA_ENTRY STV_DEFAULT"
_Z16reduceSinglePassILj2ELb0EEvPKiPViS3_jb:
.text._Z16reduceSinglePassILj2ELb0EEvPKiPViS3_jb:
[----:B------:R-:W-:Y:S01]  /*0000*/  LDC R1, c[0x0][0x37c] ;  /* 0x0000df00ff017b82 */ /* 0x000fe20000000800 */
[----:B------:R-:W0:Y:S01]  /*0010*/  S2R R13, SR_CTAID.X ;  /* 0x00000000000d7919 */ /* 0x000e220000002500 */
[----:B------:R-:W1:Y:S06]  /*0020*/  LDCU UR4, c[0x0][0x398] ;  /* 0x00007300ff0477ac */ /* 0x000e6c0008000800 */
[----:B------:R-:W2:Y:S01]  /*0030*/  LDC.64 R2, c[0x0][0x390] ;  /* 0x0000e400ff027b82 */ /* 0x000ea20000000a00 */
[----:B------:R-:W-:Y:S01]  /*0040*/  BSSY.RECONVERGENT B0, `(.L_x_15) ;  /* 0x0000018000007945 */ /* 0x000fe20003800200 */
[----:B------:R-:W0:Y:S01]  /*0050*/  S2R R0, SR_TID.X ;  /* 0x0000000000007919 */ /* 0x000e220000002100 */
[----:B------:R-:W3:Y:S01]  /*0060*/  LDCU.64 UR8, c[0x0][0x358] ;  /* 0x00006b00ff0877ac */ /* 0x000ee20008000a00 */
[----:B------:R-:W-:-:S04]  /*0070*/  IMAD.MOV.U32 R8, RZ, RZ, RZ ;  /* 0x000000ffff087224 */ /* 0x000fc800078e00ff */
[----:B------:R-:W4:Y:S08]  /*0080*/  LDC R9, c[0x0][0x370] ;  /* 0x0000dc00ff097b82 */ /* 0x000f300000000800 */
[----:B------:R-:W2:Y:S01]  /*0090*/  S2UR UR7, SR_CgaCtaId ;  /* 0x00000000000779c3 */ /* 0x000ea20000008800 */
[----:B0-----:R-:W-:-:S05]  /*00a0*/  IMAD R4, R13, 0x4, R0 ;  /* 0x000000040d047824 */ /* 0x001fca00078e0200 */
[----:B-1----:R-:W-:Y:S01]  /*00b0*/  ISETP.GE.U32.AND P0, PT, R4, UR4, PT ;  /* 0x0000000404007c0c */ /* 0x002fe2000bf06070 */
[----:B------:R-:W0:-:S12]  /*00c0*/  LDCU UR4, c[0x0][0x398] ;  /* 0x00007300ff0477ac */ /* 0x000e180008000800 */
[----:B--23--:R-:W-:Y:S05]  /*00d0*/  @P0 BRA `(.L_x_16) ;  /* 0x0000000000380947 */ /* 0x00cfea0003800000 */
[----:B------:R-:W1:Y:S01]  /*00e0*/  LDC.64 R10, c[0x0][0x380] ;  /* 0x0000e000ff0a7b82 */ /* 0x000e620000000a00 */
[----:B------:R-:W-:Y:S02]  /*00f0*/  IMAD.MOV.U32 R12, RZ, RZ, R4 ;  /* 0x000000ffff0c7224 */ /* 0x000fe400078e0004 */
[----:B------:R-:W-:-:S07]  /*0100*/  IMAD.MOV.U32 R8, RZ, RZ, RZ ;  /* 0x000000ffff087224 */ /* 0x000fce00078e00ff */
.L_x_17:
[C---:B------:R-:W-:Y:S02]  /*0110*/  VIADD R7, R12.reuse, 0x2 ;  /* 0x000000020c077836 */ /* 0x040fe40000000000 */
[----:B-1----:R-:W-:-:S03]  /*0120*/  IMAD.WIDE.U32 R4, R12, 0x4, R10 ;  /* 0x000000040c047825 */ /* 0x002fc600078e000a */
[----:B0-----:R-:W-:-:S03]  /*0130*/  ISETP.GE.U32.AND P0, PT, R7, UR4, PT ;  /* 0x0000000407007c0c */ /* 0x001fc6000bf06070 */
[----:B------:R-:W2:Y:S10]  /*0140*/  LDG.E R5, desc[UR8][R4.64] ;  /* 0x0000000804057981 */ /* 0x000eb4000c1e1900 */
[----:B------:R-:W-:-:S06]  /*0150*/  @!P0 IMAD.WIDE.U32 R6, R7, 0x4, R10 ;  /* 0x0000000407068825 */ /* 0x000fcc00078e000a */
[----:B------:R-:W3:Y:S01]  /*0160*/  @!P0 LDG.E R7, desc[UR8][R6.64] ;  /* 0x0000000806078981 */ /* 0x000ee2000c1e1900 */
[----:B----4-:R-:W-:-:S05]  /*0170*/  IMAD R12, R9, 0x4, R12 ;  /* 0x00000004090c7824 */ /* 0x010fca00078e020c */
[----:B------:R-:W-:Y:S01]  /*0180*/  ISETP.GE.U32.AND P1, PT, R12, UR4, PT ;  /* 0x000000040c007c0c */ /* 0x000fe2000bf26070 */
[----:B--2---:R-:W-:-:S04]  /*0190*/  IMAD.IADD R8, R5, 0x1, R8 ;  /* 0x0000000105087824 */ /* 0x004fc800078e0208 */
[----:B---3--:R-:W-:-:S08]  /*01a0*/  @!P0 IMAD.IADD R8, R8, 0x1, R7 ;  /* 0x0000000108088824 */ /* 0x008fd000078e0207 */
[----:B------:R-:W-:Y:S05]  /*01b0*/  @!P1 BRA `(.L_x_17) ;  /* 0xfffffffc00d49947 */ /* 0x000fea000383ffff */
.L_x_16:
[----:B0-----:R-:W-:Y:S05]  /*01c0*/  BSYNC.RECONVERGENT B0 ;  /* 0x0000000000007941 */ /* 0x001fea0003800200 */
.L_x_15:
[----:B------:R-:W0:Y:S01]  /*01d0*/  LDCU.U8 UR4, c[0x0][0x39c] ;  /* 0x00007380ff0477ac */ /* 0x000e220008000000 */
[----:B------:R-:W1:Y:S01]  /*01e0*/  LDC.64 R4, c[0x0][0x388] ;  /* 0x0000e200ff047b82 */ /* 0x000e620000000a00 */
[----:B------:R-:W-:Y:S01]  /*01f0*/  IMAD.SHL.U32 R7, R13, 0x2, RZ ;  /* 0x000000020d077824 */ /* 0x000fe200078e00ff */
[----:B------:R-:W-:Y:S01]  /*0200*/  BSSY.RECONVERGENT B0, `(.L_x_18) ;  /* 0x000003b000007945 */ /* 0x000fe20003800200 */
[----:B------:R-:W-:Y:S02]  /*0210*/  UMOV UR6, 0x400 ;  /* 0x0000040000067882 */ /* 0x000fe40000000000 */
[----:B------:R-:W-:Y:S01]  /*0220*/  IMAD.WIDE.U32 R6, R7, 0x4, R2 ;  /* 0x0000000407067825 */ /* 0x000fe200078e0002 */
[----:B0-----:R-:W-:Y:S02]  /*0230*/  UPRMT UR5, UR4, 0x8880, URZ ;  /* 0x0000888004057896 */ /* 0x001fe400080000ff */
[----:B------:R-:W-:Y:S02]  /*0240*/  UIADD3 UR4, UPT, UPT, UR6, 0x1, URZ ;  /* 0x0000000106047890 */ /* 0x000fe4000fffe0ff */
[----:B------:R-:W-:-:S02]  /*0250*/  UISETP.NE.AND UP0, UPT, UR5, URZ, UPT ;  /* 0x000000ff0500728c */ /* 0x000fc4000bf05270 */
[----:B------:R-:W-:Y:S01]  /*0260*/  ULEA UR4, UR7, UR4, 0x18 ;  /* 0x0000000407047291 */ /* 0x000fe2000f8ec0ff */
[----:B-1----:R-:W-:-:S04]  /*0270*/  IMAD.WIDE.U32 R10, R13, 0x4, R4 ;  /* 0x000000040d0a7825 */ /* 0x002fc800078e0004 */
[----:B------:R-:W-:Y:S02]  /*0280*/  IMAD.WIDE.U32 R12, R0, 0x4, R6 ;  /* 0x00000004000c7825 */ /* 0x000fe400078e0006 */
[----:B------:R-:W-:Y:S05]  /*0290*/  BRA.U !UP0, `(.L_x_19) ;  /* 0x0000000108147547 */ /* 0x000fea000b800000 */
[----:B------:R-:W2:Y:S02]  /*02a0*/  LDG.E.STRONG.SYS R14, desc[UR8][R12.64] ;  /* 0x000000080c0e7981 */ /* 0x000ea4000c1f5900 */
[----:B--2---:R-:W-:Y:S01]  /*02b0*/  ISETP.NE.AND P0, PT, R14, RZ, PT ;  /* 0x000000ff0e00720c */ /* 0x004fe20003f05270 */
[----:B------:R-:W-:-:S12]  /*02c0*/  IMAD.MOV.U32 R14, RZ, RZ, 0x1 ;  /* 0x00000001ff0e7424 */ /* 0x000fd800078e00ff */
[----:B------:R0:W-:Y:S01]  /*02d0*/  @P0 STS.U8 [R0+UR4], R14 ;  /* 0x0000000e00000988 */ /* 0x0001e20008000004 */
[----:B------:R-:W-:Y:S05]  /*02e0*/  @P0 BRA `(.L_x_20) ;  /* 0x0000000000980947 */ /* 0x000fea0003800000 */
.L_x_19:
[----:B------:R-:W-:-:S13]  /*02f0*/  ISETP.NE.AND P0, PT, R0, RZ, PT ;  /* 0x000000ff0000720c */ /* 0x000fda0003f05270 */
[----:B------:R1:W-:Y:S04]  /*0300*/  @P0 STG.E.STRONG.SYS desc[UR8][R12.64], R8 ;  /* 0x000000080c000986 */ /* 0x0003e8000c115908 */
        /* <DEDUP_REMOVED lines=9> */
[----:B-1----:R-:W-:Y:S07]  /*03a0*/  @P1 BRA `(.L_x_21) ;  /* 0x0000000000801947 */ /* 0x002fee0003800000 */
[----:B------:R-:W-:Y:S01]  /*03b0*/  ISETP.GT.U32.AND P0, PT, R0, 0xf, PT ;  /* 0x0000000f0000780c */ /* 0x000fe20003f04070 */
[----:B------:R-:W-:-:S12]  /*03c0*/  BSSY.RECONVERGENT B1, `(.L_x_22) ;  /* 0x0000014000017945 */ /* 0x000fd80003800200 */
[----:B------:R-:W-:Y:S05]  /*03d0*/  @P0 BRA `(.L_x_23) ;  /* 0x0000000000480947 */ /* 0x000fea0003800000 */
[----:B------:R1:W5:Y:S01]  /*03e0*/  LDG.E.STRONG.SYS R15, desc[UR8][R12.64+0x80] ;  /* 0x000080080c0f7981 */ /* 0x000362000c1f5900 */
[----:B------:R-:W-:-:S13]  /*03f0*/  ISETP.GT.U32.AND P0, PT, R0, 0x7, PT ;  /* 0x000000070000780c */ /* 0x000fda0003f04070 */
[----:B-1----:R-:W-:Y:S05]  /*0400*/  @P0 BRA `(.L_x_23) ;  /* 0x00000000003c0947 */ /* 0x002fea0003800000 */
[----:B0-----:R-:W2:Y:S01]  /*0410*/  LDG.E.STRONG.SYS R14, desc[UR8][R12.64+0x40] ;  /* 0x000040080c0e7981 */ /* 0x001ea2000c1f5900 */
[----:B------:R-:W-:Y:S02]  /*0420*/  ISETP.GT.U32.AND P0, PT, R0, 0x3, PT ;  /* 0x000000030000780c */ /* 0x000fe40003f04070 */
[----:B--2--5:R-:W-:-:S11]  /*0430*/  IADD3 R14, PT, PT, R14, R15, R8 ;  /* 0x0000000f0e0e7210 */ /* 0x024fd60007ffe008 */
[----:B------:R-:W-:Y:S05]  /*0440*/  @P0 BRA `(.L_x_23) ;  /* 0x00000000002c0947 */ /* 0x000fea0003800000 */
[----:B------:R1:W5:Y:S01]  /*0450*/  LDG.E.STRONG.SYS R8, desc[UR8][R12.64+0x20] ;  /* 0x000020080c087981 */ /* 0x000362000c1f5900 */
[----:B------:R-:W-:-:S13]  /*0460*/  ISETP.GT.U32.AND P0, PT, R0, 0x1, PT ;  /* 0x000000010000780c */ /* 0x000fda0003f04070 */
[----:B-1----:R-:W-:Y:S05]  /*0470*/  @P0 BRA `(.L_x_23) ;  /* 0x0000000000200947 */ /* 0x002fea0003800000 */
[----:B------:R-:W2:Y:S01]  /*0480*/  LDG.E.STRONG.SYS R13, desc[UR8][R12.64+0x10] ;  /* 0x000010080c0d7981 */ /* 0x000ea2000c1f5900 */
[----:B------:R-:W-:Y:S02]  /*0490*/  ISETP.NE.AND P0, PT, R0, RZ, PT ;  /* 0x000000ff0000720c */ /* 0x000fe40003f05270 */
[----:B--2--5:R-:W-:-:S11]  /*04a0*/  IADD3 R14, PT, PT, R13, R14, R8 ;  /* 0x0000000e0d0e7210 */ /* 0x024fd60007ffe008 */
[----:B------:R-:W-:Y:S05]  /*04b0*/  @P0 BRA `(.L_x_23) ;  /* 0x0000000000100947 */ /* 0x000fea0003800000 */
[----:B------:R-:W2:Y:S04]  /*04c0*/  LDG.E.STRONG.SYS R8, desc[UR8][R6.64+0x8] ;  /* 0x0000080806087981 */ /* 0x000ea8000c1f5900 */
[----:B------:R-:W2:Y:S02]  /*04d0*/  LDG.E.STRONG.SYS R13, desc[UR8][R6.64+0x4] ;  /* 0x00000408060d7981 */ /* 0x000ea4000c1f5900 */
[----:B--2---:R-:W-:-:S05]  /*04e0*/  IADD3 R13, PT, PT, R13, R14, R8 ;  /* 0x0000000e0d0d7210 */ /* 0x004fca0007ffe008 */
[----:B------:R1:W-:Y:S02]  /*04f0*/  STG.E.STRONG.SYS desc[UR8][R6.64], R13 ;  /* 0x0000000d06007986 */ /* 0x0003e4000c115908 */
.L_x_23:
[----:B------:R-:W-:Y:S05]  /*0500*/  BSYNC.RECONVERGENT B1 ;  /* 0x0000000000017941 */ /* 0x000fea0003800200 */
.L_x_22:
[----:B------:R-:W-:Y:S06]  /*0510*/  MEMBAR.ALL.SYS ;  /* 0x0000000000007992 */ /* 0x000fec000000b000 */
[----:B------:R-:W-:-:S00]  /*0520*/  ERRBAR ;  /* 0x00000000000079ab */ /* 0x000fc00000000000 */
[----:B------:R-:W-:Y:S06]  /*0530*/  CGAERRBAR ;  /* 0x00000000000075ab */ /* 0x000fec0000000000 */
[----:B012345:R-:W-:Y:S01]  /*0540*/  CCTL.IVALL ;  /* 0x00000000ff00798f */ /* 0x03ffe20002000000 */
.L_x_20:
[----:B------:R-:W-:Y:S02]  /*0550*/  ISETP.NE.AND P1, PT, R0, RZ, PT ;  /* 0x000000ff0000720c */ /* 0x000fe40003f25270 */
[----:B------:R-:W-:-:S11]  /*0560*/  PLOP3.LUT P0, PT, PT, PT, PT, 0x8, 0x80 ;  /* 0x000000000080781c */ /* 0x000fd60003f0e170 */
[----:B------:R-:W-:Y:S05]  /*0570*/  @P1 BRA `(.L_x_21) ;  /* 0x00000000000c1947 */ /* 0x000fea0003800000 */
[----:B-1----:R-:W2:Y:S01]  /*0580*/  LDG.E.STRONG.SYS R7, desc[UR8][R6.64] ;  /* 0x0000000806077981 */ /* 0x002ea2000c1f5900 */
[----:B------:R-:W-:-:S03]  /*0590*/  PLOP3.LUT P0, PT, PT, PT, PT, 0x80, 0x8 ;  /* 0x000000000008781c */ /* 0x000fc60003f0f070 */
[----:B--2---:R2:W-:Y:S10]  /*05a0*/  STG.E.STRONG.SYS desc[UR8][R10.64], R7 ;  /* 0x000000070a007986 */ /* 0x0045f4000c115908 */
.L_x_21:
[----:B------:R-:W-:Y:S05]  /*05b0*/  BSYNC.RECONVERGENT B0 ;  /* 0x0000000000007941 */ /* 0x000fea0003800200 */
.L_x_18:
[----:B----4-:R-:W-:-:S13]  /*05c0*/  ISETP.GE.U32.AND P1, PT, R9, 0x2, PT ;  /* 0x000000020900780c */ /* 0x010fda0003f26070 */
[----:B------:R-:W-:Y:S05]  /*05d0*/  @!P1 EXIT ;  /* 0x000000000000994d */ /* 0x000fea0003800000 */
[----:B-12---:R-:W2:Y:S04]  /*05e0*/  LDG.E.STRONG.SYS R7, desc[UR8][R10.64] ;  /* 0x000000080a077981 */ /* 0x006ea8000c1f5900 */
[----:B--2---:R1:W-:Y:S01]  /*05f0*/  ST.E.STRONG.GPU desc[UR8][R10.64], R7 ;  /* 0x000000070a007985 */ /* 0x0043e2000c10f908 */
[----:B------:R-:W-:Y:S05]  /*0600*/  @!P0 BRA `(.L_x_24) ;  /* 0x00000000001c8947 */ /* 0x000fea0003800000 */
[----:B-1----:R-:W1:Y:S02]  /*0610*/  LDC.64 R6, c[0x4][RZ] ;  /* 0x01000000ff067b82 */ /* 0x002e640000000a00 */
[----:B-1----:R-:W2:Y:S01]  /*0620*/  ATOMG.E.INC.STRONG.GPU PT, R6, desc[UR8][R6.64], R9 ;  /* 0x80000009060679a8 */ /* 0x002ea200099ef108 */
[----:B------:R-:W-:Y:S01]  /*0630*/  VIADD R11, R9, 0xffffffff ;  /* 0xffffffff090b7836 */ /* 0x000fe20000000000 */
[----:B------:R-:W-:-:S04]  /*0640*/  ULEA UR5, UR7, UR6, 0x18 ;  /* 0x0000000607057291 */ /* 0x000fc8000f8ec0ff */
[----:B--2---:R-:W-:-:S04]  /*0650*/  ISETP.NE.AND P1, PT, R6, R11, PT ;  /* 0x0000000b0600720c */ /* 0x004fc80003f25270 */
[----:B-----5:R-:W-:-:S05]  /*0660*/  SEL R8, RZ, 0x1, P1 ;  /* 0x00000001ff087807 */ /* 0x020fca0000800000 */
[----:B------:R2:W-:Y:S04]  /*0670*/  STS.U8 [UR5], R8 ;  /* 0x00000008ff007988 */ /* 0x0005e80008000005 */
.L_x_24:
[----:B------:R-:W-:Y:S05]  /*0680*/  WARPSYNC.ALL ;  /* 0x0000000000007948 */ /* 0x000fea0003800000 */
[----:B------:R-:W-:Y:S01]  /*0690*/  BAR.SYNC.DEFER_BLOCKING 0x0 ;  /* 0x0000000000007b1d */ /* 0x000fe20000010000 */
[----:B------:R-:W-:-:S09]  /*06a0*/  ULEA UR5, UR7, UR6, 0x18 ;  /* 0x0000000607057291 */ /* 0x000fd2000f8ec0ff */
[----:B------:R-:W3:Y:S02]  /*06b0*/  LDS.U8 R6, [UR5] ;  /* 0x00000005ff067984 */ /* 0x000ee40008000000 */
[----:B---3--:R-:W-:-:S13]  /*06c0*/  ISETP.NE.AND P1, PT, R6, RZ, PT ;  /* 0x000000ff0600720c */ /* 0x008fda0003f25270 */
[----:B------:R-:W-:Y:S05]  /*06d0*/  @!P1 EXIT ;  /* 0x000000000000994d */ /* 0x000fea0003800000 */
[----:B------:R-:W-:Y:S01]  /*06e0*/  ISETP.GE.U32.AND P1, PT, R0, R9, PT ;  /* 0x000000090000720c */ /* 0x000fe20003f26070 */
[----:B------:R-:W-:Y:S01]  /*06f0*/  BSSY.RECONVERGENT B2, `(.L_x_25) ;  /* 0x0000073000027945 */ /* 0x000fe20003800200 */
[----:B--2--5:R-:W-:-:S11]  /*0700*/  IMAD.MOV.U32 R8, RZ, RZ, RZ ;  /* 0x000000ffff087224 */ /* 0x024fd600078e00ff */
[----:B------:R-:W-:Y:S05]  /*0710*/  @P1 BRA `(.L_x_26) ;  /* 0x0000000400c01947 */ /* 0x000fea0003800000 */
[----:B------:R-:W-:Y:S01]  /*0720*/  LOP3.LUT R6, RZ, R0, RZ, 0x33, !PT ;  /* 0x00000000ff067212 */ /* 0x000fe200078e33ff */
[----:B------:R-:W-:Y:S01]  /*0730*/  BSSY.RECONVERGENT B1, `(.L_x_27) ;  /* 0x0000061000017945 */ /* 0x000fe20003800200 */
[----:B------:R-:W-:Y:S02]  /*0740*/  IMAD.MOV.U32 R8, RZ, RZ, RZ ;  /* 0x000000ffff087224 */ /* 0x000fe400078e00ff */
[----:B-1----:R-:W-:Y:S02]  /*0750*/  IMAD.MOV.U32 R11, RZ, RZ, R0 ;  /* 0x000000ffff0b7224 */ /* 0x002fe400078e0000 */
[----:B------:R-:W-:-:S05]  /*0760*/  IMAD.IADD R6, R6, 0x1, R9 ;  /* 0x0000000106067824 */ /* 0x000fca00078e0209 */
[C---:B------:R-:W-:Y:S02]  /*0770*/  ISETP.GE.U32.AND P1, PT, R6.reuse, 0x6, PT ;  /* 0x000000060600780c */ /* 0x040fe40003f26070 */
[----:B------:R-:W-:-:S04]  /*0780*/  LEA.HI R6, R6, 0x1, RZ, 0x1f ;  /* 0x0000000106067811 */ /* 0x000fc800078ff8ff */
[----:B------:R-:W-:-:S07]  /*0790*/  LOP3.LUT R10, R6, 0x3, RZ, 0xc0, !PT ;  /* 0x00000003060a7812 */ /* 0x000fce00078ec0ff */
[----:B------:R-:W-:Y:S05]  /*07a0*/  @!P1 BRA `(.L_x_28) ;  /* 0x0000000400649947 */ /* 0x000fea0003800000 */
[----:B------:R-:W-:Y:S01]  /*07b0*/  LOP3.LUT R6, R6, 0xfffffffc, RZ, 0xc0, !PT ;  /* 0xfffffffc06067812 */ /* 0x000fe200078ec0ff */
[----:B------:R-:W-:Y:S01]  /*07c0*/  BSSY.RELIABLE B0, `(.L_x_29) ;  /* 0x0000049000007945 */ /* 0x000fe20003800100 */
[----:B------:R-:W-:Y:S02]  /*07d0*/  IMAD.MOV.U32 R8, RZ, RZ, RZ ;  /* 0x000000ffff087224 */ /* 0x000fe400078e00ff */
[----:B------:R-:W-:Y:S02]  /*07e0*/  IMAD.MOV.U32 R11, RZ, RZ, R0 ;  /* 0x000000ffff0b7224 */ /* 0x000fe400078e0000 */
[----:B------:R-:W-:Y:S02]  /*07f0*/  IMAD.MOV R12, RZ, RZ, -R6 ;  /* 0x000000ffff0c7224 */ /* 0x000fe400078e0a06 */
[----:B------:R-:W-:-:S03]  /*0800*/  IMAD.WIDE.U32 R6, R0, 0x4, R4 ;  /* 0x0000000400067825 */ /* 0x000fc600078e0004 */
[----:B------:R-:W-:-:S13]  /*0810*/  ISETP.GE.AND P1, PT, R12, RZ, PT ;  /* 0x000000ff0c00720c */ /* 0x000fda0003f26270 */
[----:B------:R-:W-:Y:S05]  /*0820*/  @P1 BRA `(.L_x_30) ;  /* 0x0000000400081947 */ /* 0x000fea0003800000 */
[----:B------:R-:W-:Y:S01]  /*0830*/  IMAD.MOV R13, RZ, RZ, -R12 ;  /* 0x000000ffff0d7224 */ /* 0x000fe200078e0a0c */
[----:B------:R-:W-:Y:S01]  /*0840*/  BSSY.RECONVERGENT B3, `(.L_x_31) ;  /* 0x0000025000037945 */ /* 0x000fe20003800200 */
[----:B------:R-:W-:-:S03]  /*0850*/  PLOP3.LUT P1, PT, PT, PT, PT, 0x80, 0x8 ;  /* 0x000000000008781c */ /* 0x000fc60003f2f070 */
[----:B------:R-:W-:-:S13]  /*0860*/  ISETP.GT.AND P2, PT, R13, 0xc, PT ;  /* 0x0000000c0d00780c */ /* 0x000fda0003f44270 */
[----:B------:R-:W-:Y:S05]  /*0870*/  @!P2 BRA `(.L_x_32) ;  /* 0x000000000084a947 */ /* 0x000fea0003800000 */
[----:B------:R-:W-:-:S13]  /*0880*/  PLOP3.LUT P1, PT, PT, PT, PT, 0x8, 0x80 ;  /* 0x000000000080781c */ /* 0x000fda0003f2e170 */
.L_x_33:
[----:B------:R-:W2:Y:S04]  /*0890*/  LD.E.STRONG.GPU R21, desc[UR8][R6.64] ;  /* 0x0000000806157980 */ /* 0x000ea8000c10f900 */
[----:B------:R-:W2:Y:S04]  /*08a0*/  LD.E.STRONG.GPU R22, desc[UR8][R6.64+0x8] ;  /* 0x0000080806167980 */ /* 0x000ea8000c10f900 */
[----:B------:R-:W3:Y:S04]  /*08b0*/  LD.E.STRONG.GPU R25, desc[UR8][R6.64+0x10] ;  /* 0x0000100806197980 */ /* 0x000ee8000c10f900 */
[----:B------:R-:W3:Y:S04]  /*08c0*/  LD.E.STRONG.GPU R26, desc[UR8][R6.64+0x18] ;  /* 0x00001808061a7980 */ /* 0x000ee8000c10f900 */
[----:B------:R-:W4:Y:S04]  /*08d0*/  LD.E.STRONG.GPU R20, desc[UR8][R6.64+0x20] ;  /* 0x0000200806147980 */ /* 0x000f28000c10f900 */
[----:B------:R-:W4:Y:S04]  /*08e0*/  LD.E.STRONG.GPU R19, desc[UR8][R6.64+0x28] ;  /* 0x0000280806137980 */ /* 0x000f28000c10f900 */
[----:B------:R-:W5:Y:S04]  /*08f0*/  LD.E.STRONG.GPU R18, desc[UR8][R6.64+0x30] ;  /* 0x0000300806127980 */ /* 0x000f68000c10f900 */
[----:B------:R-:W5:Y:S04]  /*0900*/  LD.E.STRONG.GPU R17, desc[UR8][R6.64+0x38] ;  /* 0x0000380806117980 */ /* 0x000f68000c10f900 */
[----:B------:R-:W5:Y:S04]  /*0910*/  LD.E.STRONG.GPU R16, desc[UR8][R6.64+0x40] ;  /* 0x0000400806107980 */ /* 0x000f68000c10f900 */
[----:B------:R-:W5:Y:S04]  /*0920*/  LD.E.STRONG.GPU R15, desc[UR8][R6.64+0x48] ;  /* 0x00004808060f7980 */ /* 0x000f68000c10f900 */
[----:B0-----:R-:W5:Y:S04]  /*0930*/  LD.E.STRONG.GPU R14, desc[UR8][R6.64+0x50] ;  /* 0x00005008060e7980 */ /* 0x001f68000c10f900 */
[----:B------:R-:W5:Y:S01]  /*0940*/  LD.E.STRONG.GPU R13, desc[UR8][R6.64+0x58] ;  /* 0x00005808060d7980 */ /* 0x000f62000c10f900 */
[----:B--2---:R-:W-:-:S03]  /*0950*/  IADD3 R24, PT, PT, R22, R21, R8 ;  /* 0x0000001516187210 */ /* 0x004fc60007ffe008 */
[----:B------:R-:W2:Y:S04]  /*0960*/  LD.E.STRONG.GPU R8, desc[UR8][R6.64+0x60] ;  /* 0x0000600806087980 */ /* 0x000ea8000c10f900 */
[----:B------:R-:W2:Y:S04]  /*0970*/  LD.E.STRONG.GPU R23, desc[UR8][R6.64+0x68] ;  /* 0x0000680806177980 */ /* 0x000ea8000c10f900 */
[----:B------:R-:W2:Y:S04]  /*0980*/  LD.E.STRONG.GPU R22, desc[UR8][R6.64+0x70] ;  /* 0x0000700806167980 */ /* 0x000ea8000c10f900 */
[----:B------:R0:W2:Y:S01]  /*0990*/  LD.E.STRONG.GPU R21, desc[UR8][R6.64+0x78] ;  /* 0x0000780806157980 */ /* 0x0000a2000c10f900 */
[----:B---3--:R-:W-:Y:S01]  /*09a0*/  IADD3 R24, PT, PT, R26, R25, R24 ;  /* 0x000000191a187210 */ /* 0x008fe20007ffe018 */
[----:B------:R-:W-:-:S02]  /*09b0*/  VIADD R12, R12, 0x10 ;  /* 0x000000100c0c7836 */ /* 0x000fc40000000000 */
[----:B------:R-:W-:Y:S01]  /*09c0*/  VIADD R11, R11, 0x20 ;  /* 0x000000200b0b7836 */ /* 0x000fe20000000000 */
[----:B----4-:R-:W-:Y:S02]  /*09d0*/  IADD3 R19, PT, PT, R19, R20, R24 ;  /* 0x0000001413137210 */ /* 0x010fe40007ffe018 */
[----:B------:R-:W-:Y:S02]  /*09e0*/  ISETP.GE.AND P2, PT, R12, -0xc, PT ;  /* 0xfffffff40c00780c */ /* 0x000fe40003f46270 */
[----:B-----5:R-:W-:-:S04]  /*09f0*/  IADD3 R17, PT, PT, R17, R18, R19 ;  /* 0x0000001211117210 */ /* 0x020fc80007ffe013 */
[----:B------:R-:W-:-:S04]  /*0a00*/  IADD3 R15, PT, PT, R15, R16, R17 ;  /* 0x000000100f0f7210 */ /* 0x000fc80007ffe011 */
[----:B------:R-:W-:Y:S02]  /*0a10*/  IADD3 R13, PT, PT, R13, R14, R15 ;  /* 0x0000000e0d0d7210 */ /* 0x000fe40007ffe00f */
[----:B------:R-:W-:-:S05]  /*0a20*/  IADD3 R14, P3, PT, R6, 0x80, RZ ;  /* 0x00000080060e7810 */ /* 0x000fca0007f7e0ff */
[----:B------:R-:W-:Y:S02]  /*0a30*/  IMAD.X R15, RZ, RZ, R7, P3 ;  /* 0x000000ffff0f7224 */ /* 0x000fe400018e0607 */
[----:B0-----:R-:W-:Y:S02]  /*0a40*/  IMAD.MOV.U32 R6, RZ, RZ, R14 ;  /* 0x000000ffff067224 */ /* 0x001fe400078e000e */
[----:B------:R-:W-:Y:S01]  /*0a50*/  IMAD.MOV.U32 R7, RZ, RZ, R15 ;  /* 0x000000ffff077224 */ /* 0x000fe200078e000f */
[----:B--2---:R-:W-:-:S04]  /*0a60*/  IADD3 R8, PT, PT, R23, R8, R13 ;  /* 0x0000000817087210 */ /* 0x004fc80007ffe00d */
[----:B------:R-:W-:Y:S01]  /*0a70*/  IADD3 R8, PT, PT, R21, R22, R8 ;  /* 0x0000001615087210 */ /* 0x000fe20007ffe008 */
[----:B------:R-:W-:Y:S06]  /*0a80*/  @!P2 BRA `(.L_x_33) ;  /* 0xfffffffc0080a947 */ /* 0x000fec000383ffff */
.L_x_32:
[----:B------:R-:W-:Y:S05]  /*0a90*/  BSYNC.RECONVERGENT B3 ;  /* 0x0000000000037941 */ /* 0x000fea0003800200 */
.L_x_31:
[----:B------:R-:W-:Y:S01]  /*0aa0*/  IMAD.MOV R13, RZ, RZ, -R12 ;  /* 0x000000ffff0d7224 */ /* 0x000fe200078e0a0c */
[----:B------:R-:W-:Y:S04]  /*0ab0*/  BSSY.RECONVERGENT B3, `(.L_x_34) ;  /* 0x0000016000037945 */ /* 0x000fe80003800200 */
[----:B------:R-:W-:-:S13]  /*0ac0*/  ISETP.GT.AND P2, PT, R13, 0x4, PT ;  /* 0x000000040d00780c */ /* 0x000fda0003f44270 */
[----:B------:R-:W-:Y:S05]  /*0ad0*/  @!P2 BRA `(.L_x_35) ;  /* 0x00000000004ca947 */ /* 0x000fea0003800000 */
[----:B------:R-:W2:Y:S04]  /*0ae0*/  LD.E.STRONG.GPU R13, desc[UR8][R6.64] ;  /* 0x00000008060d7980 */ /* 0x000ea8000c10f900 */
[----:B0-----:R-:W2:Y:S04]  /*0af0*/  LD.E.STRONG.GPU R14, desc[UR8][R6.64+0x8] ;  /* 0x00000808060e7980 */ /* 0x001ea8000c10f900 */
[----:B------:R-:W3:Y:S04]  /*0b00*/  LD.E.STRONG.GPU R16, desc[UR8][R6.64+0x10] ;  /* 0x0000100806107980 */ /* 0x000ee8000c10f900 */
[----:B------:R-:W3:Y:S04]  /*0b10*/  LD.E.STRONG.GPU R15, desc[UR8][R6.64+0x18] ;  /* 0x00001808060f7980 */ /* 0x000ee8000c10f900 */
[----:B------:R-:W4:Y:S04]  /*0b20*/  LD.E.STRONG.GPU R18, desc[UR8][R6.64+0x20] ;  /* 0x0000200806127980 */ /* 0x000f28000c10f900 */
[----:B------:R-:W4:Y:S04]  /*0b30*/  LD.E.STRONG.GPU R17, desc[UR8][R6.64+0x28] ;  /* 0x0000280806117980 */ /* 0x000f28000c10f900 */
[----:B------:R-:W5:Y:S04]  /*0b40*/  LD.E.STRONG.GPU R20, desc[UR8][R6.64+0x30] ;  /* 0x0000300806147980 */ /* 0x000f68000c10f900 */
[----:B------:R0:W5:Y:S01]  /*0b50*/  LD.E.STRONG.GPU R19, desc[UR8][R6.64+0x38] ;  /* 0x0000380806137980 */ /* 0x000162000c10f900 */
[----:B------:R-:W-:Y:S01]  /*0b60*/  PLOP3.LUT P1, PT, PT, PT, PT, 0x8, 0x80 ;  /* 0x000000000080781c */ /* 0x000fe20003f2e170 */
[----:B------:R-:W-:-:S02]  /*0b70*/  VIADD R11, R11, 0x10 ;  /* 0x000000100b0b7836 */ /* 0x000fc40000000000 */
[----:B------:R-:W-:Y:S01]  /*0b80*/  VIADD R12, R12, 0x8 ;  /* 0x000000080c0c7836 */ /* 0x000fe20000000000 */
[----:B--2---:R-:W-:Y:S02]  /*0b90*/  IADD3 R13, PT, PT, R14, R13, R8 ;  /* 0x0000000d0e0d7210 */ /* 0x004fe40007ffe008 */
[----:B------:R-:W-:-:S05]  /*0ba0*/  IADD3 R14, P2, PT, R6, 0x40, RZ ;  /* 0x00000040060e7810 */ /* 0x000fca0007f5e0ff */
[----:B0-----:R-:W-:Y:S01]  /*0bb0*/  IMAD.MOV.U32 R6, RZ, RZ, R14 ;  /* 0x000000ffff067224 */ /* 0x001fe200078e000e */
[----:B---3--:R-:W-:Y:S01]  /*0bc0*/  IADD3 R13, PT, PT, R15, R16, R13 ;  /* 0x000000100f0d7210 */ /* 0x008fe20007ffe00d */
[----:B------:R-:W-:-:S04]  /*0bd0*/  IMAD.X R15, RZ, RZ, R7, P2 ;  /* 0x000000ffff0f7224 */ /* 0x000fc800010e0607 */
[----:B------:R-:W-:Y:S01]  /*0be0*/  IMAD.MOV.U32 R7, RZ, RZ, R15 ;  /* 0x000000ffff077224 */ /* 0x000fe200078e000f */
[----:B----4-:R-:W-:-:S04]  /*0bf0*/  IADD3 R13, PT, PT, R17, R18, R13 ;  /* 0x00000012110d7210 */ /* 0x010fc80007ffe00d */
[----:B-----5:R-:W-:-:S07]  /*0c00*/  IADD3 R8, PT, PT, R19, R20, R13 ;  /* 0x0000001413087210 */ /* 0x020fce0007ffe00d */
.L_x_35:
[----:B------:R-:W-:Y:S05]  /*0c10*/  BSYNC.RECONVERGENT B3 ;  /* 0x0000000000037941 */ /* 0x000fea0003800200 */
.L_x_34:
[----:B------:R-:W-:-:S13]  /*0c20*/  ISETP.NE.OR P1, PT, R12, RZ, P1 ;  /* 0x000000ff0c00720c */ /* 0x000fda0000f25670 */
[----:B------:R-:W-:Y:S05]  /*0c30*/  @!P1 BREAK.RELIABLE B0 ;  /* 0x0000000000009942 */ /* 0x000fea0003800100 */
[----:B------:R-:W-:Y:S05]  /*0c40*/  @!P1 BRA `(.L_x_28) ;  /* 0x00000000003c9947 */ /* 0x000fea0003800000 */
.L_x_30:
[----:B------:R-:W-:Y:S05]  /*0c50*/  BSYNC.RELIABLE B0 ;  /* 0x0000000000007941 */ /* 0x000fea0003800100 */
.L_x_29:
[----:B------:R-:W2:Y:S04]  /*0c60*/  LD.E.STRONG.GPU R13, desc[UR8][R6.64] ;  /* 0x00000008060d7980 */ /* 0x000ea8000c10f900 */
[----:B0-----:R-:W2:Y:S04]  /*0c70*/  LD.E.STRONG.GPU R14, desc[UR8][R6.64+0x8] ;  /* 0x00000808060e7980 */ /* 0x001ea8000c10f900 */
[----:B------:R-:W3:Y:S04]  /*0c80*/  LD.E.STRONG.GPU R15, desc[UR8][R6.64+0x10] ;  /* 0x00001008060f7980 */ /* 0x000ee8000c10f900 */
[----:B------:R0:W3:Y:S01]  /*0c90*/  LD.E.STRONG.GPU R16, desc[UR8][R6.64+0x18] ;  /* 0x0000180806107980 */ /* 0x0000e2000c10f900 */
[----:B------:R-:W-:Y:S01]  /*0ca0*/  VIADD R12, R12, 0x4 ;  /* 0x000000040c0c7836 */ /* 0x000fe20000000000 */
[----:B------:R-:W-:Y:S01]  /*0cb0*/  IADD3 R17, P2, PT, R6, 0x20, RZ ;  /* 0x0000002006117810 */ /* 0x000fe20007f5e0ff */
[----:B------:R-:W-:-:S03]  /*0cc0*/  VIADD R11, R11, 0x8 ;  /* 0x000000080b0b7836 */ /* 0x000fc60000000000 */
[----:B------:R-:W-:Y:S01]  /*0cd0*/  ISETP.NE.AND P1, PT, R12, RZ, PT ;  /* 0x000000ff0c00720c */ /* 0x000fe20003f25270 */
[----:B0-----:R-:W-:Y:S01]  /*0ce0*/  IMAD.MOV.U32 R6, RZ, RZ, R17 ;  /* 0x000000ffff067224 */ /* 0x001fe200078e0011 */
[----:B--2---:R-:W-:Y:S01]  /*0cf0*/  IADD3 R8, PT, PT, R14, R13, R8 ;  /* 0x0000000d0e087210 */ /* 0x004fe20007ffe008 */
[----:B------:R-:W-:-:S04]  /*0d00*/  IMAD.X R14, RZ, RZ, R7, P2 ;  /* 0x000000ffff0e7224 */ /* 0x000fc800010e0607 */
[----:B------:R-:W-:Y:S01]  /*0d10*/  IMAD.MOV.U32 R7, RZ, RZ, R14 ;  /* 0x000000ffff077224 */ /* 0x000fe200078e000e */
[----:B---3--:R-:W-:-:S05]  /*0d20*/  IADD3 R8, PT, PT, R16, R15, R8 ;  /* 0x0000000f10087210 */ /* 0x008fca0007ffe008 */
[----:B------:R-:W-:Y:S05]  /*0d30*/  @P1 BRA `(.L_x_29) ;  /* 0xfffffffc00c81947 */ /* 0x000fea000383ffff */
.L_x_28:
[----:B------:R-:W-:Y:S05]  /*0d40*/  BSYNC.RECONVERGENT B1 ;  /* 0x0000000000017941 */ /* 0x000fea0003800200 */
.L_x_27:
[----:B------:R-:W-:-:S13]  /*0d50*/  ISETP.NE.AND P1, PT, R10, RZ, PT ;  /* 0x000000ff0a00720c */ /* 0x000fda0003f25270 */
[----:B------:R-:W-:Y:S05]  /*0d60*/  @!P1 BRA `(.L_x_26) ;  /* 0x00000000002c9947 */ /* 0x000fea0003800000 */
[----:B------:R-:W-:-:S04]  /*0d70*/  IMAD.WIDE.U32 R6, R11, 0x4, R4 ;  /* 0x000000040b067825 */ /* 0x000fc800078e0004 */
[----:B------:R-:W-:Y:S02]  /*0d80*/  IMAD.MOV R10, RZ, RZ, -R10 ;  /* 0x000000ffff0a7224 */ /* 0x000fe400078e0a0a */
[----:B------:R-:W-:-:S07]  /*0d90*/  IMAD.MOV.U32 R11, RZ, RZ, R7 ;  /* 0x000000ffff0b7224 */ /* 0x000fce00078e0007 */
.L_x_36:
[----:B------:R-:W-:-:S06]  /*0da0*/  IMAD.MOV.U32 R7, RZ, RZ, R11 ;  /* 0x000000ffff077224 */ /* 0x000fcc00078e000b */
[----:B------:R1:W2:Y:S01]  /*0db0*/  LD.E.STRONG.GPU R7, desc[UR8][R6.64] ;  /* 0x0000000806077980 */ /* 0x0002a2000c10f900 */
[----:B------:R-:W-:-:S05]  /*0dc0*/  VIADD R10, R10, 0x1 ;  /* 0x000000010a0a7836 */ /* 0x000fca0000000000 */
[----:B------:R-:W-:Y:S02]  /*0dd0*/  ISETP.NE.AND P1, PT, R10, RZ, PT ;  /* 0x000000ff0a00720c */ /* 0x000fe40003f25270 */
[----:B-1----:R-:W-:-:S05]  /*0de0*/  IADD3 R6, P2, PT, R6, 0x8, RZ ;  /* 0x0000000806067810 */ /* 0x002fca0007f5e0ff */
[----:B------:R-:W-:Y:S02]  /*0df0*/  IMAD.X R11, RZ, RZ, R11, P2 ;  /* 0x000000ffff0b7224 */ /* 0x000fe400010e060b */
[----:B--2---:R-:W-:-:S04]  /*0e00*/  IMAD.IADD R8, R7, 0x1, R8 ;  /* 0x0000000107087824 */ /* 0x004fc800078e0208 */
[----:B------:R-:W-:Y:S05]  /*0e10*/  @P1 BRA `(.L_x_36) ;  /* 0xfffffffc00e01947 */ /* 0x000fea000383ffff */
.L_x_26:
[----:B------:R-:W-:Y:S05]  /*0e20*/  BSYNC.RECONVERGENT B2 ;  /* 0x0000000000027941 */ /* 0x000fea0003800200 */
.L_x_25:
[----:B------:R-:W-:Y:S05]  /*0e30*/  WARPSYNC.ALL ;  /* 0x0000000000007948 */ /* 0x000fea0003800000 */
[----:B-1----:R-:W1:Y:S01]  /*0e40*/  LDC R7, c[0x0][0x360] ;  /* 0x0000d800ff077b82 */ /* 0x002e620000000800 */
[----:B------:R-:W-:Y:S01]  /*0e50*/  BSSY.RECONVERGENT B0, `(.L_x_37) ;  /* 0x0000031000007945 */ /* 0x000fe20003800200 */
[----:B-1----:R-:W-:-:S04]  /*0e60*/  IMAD.SHL.U32 R7, R7, 0x2, RZ ;  /* 0x0000000207077824 */ /* 0x002fc800078e00ff */
[----:B------:R-:W-:-:S04]  /*0e70*/  IMAD.WIDE.U32 R2, R7, 0x4, R2 ;  /* 0x0000000407027825 */ /* 0x000fc800078e0002 */
[----:B------:R-:W-:Y:S01]  /*0e80*/  IMAD.WIDE.U32 R6, R0, 0x4, R2 ;  /* 0x0000000400067825 */ /* 0x000fe200078e0002 */
[----:B------:R-:W-:Y:S06]  /*0e90*/  BRA.U !UP0, `(.L_x_38) ;  /* 0x0000000108147547 */ /* 0x000fec000b800000 */
[----:B------:R-:W2:Y:S02]  /*0ea0*/  LDG.E.STRONG.SYS R10, desc[UR8][R6.64] ;  /* 0x00000008060a7981 */ /* 0x000ea4000c1f5900 */
[----:B--2---:R-:W-:Y:S01]  /*0eb0*/  ISETP.NE.AND P1, PT, R10, RZ, PT ;  /* 0x000000ff0a00720c */ /* 0x004fe20003f25270 */
[----:B------:R-:W-:-:S12]  /*0ec0*/  IMAD.MOV.U32 R10, RZ, RZ, 0x1 ;  /* 0x00000001ff0a7424 */ /* 0x000fd800078e00ff */
[----:B------:R1:W-:Y:S01]  /*0ed0*/  @P1 STS.U8 [R0+UR4], R10 ;  /* 0x0000000a00001988 */ /* 0x0003e20008000004 */
[----:B------:R-:W-:Y:S05]  /*0ee0*/  @P1 BRA `(.L_x_39) ;  /* 0x00000000009c1947 */ /* 0x000fea0003800000 */
.L_x_38:
[----:B------:R2:W-:Y:S04]  /*0ef0*/  @!P0 STG.E.STRONG.SYS desc[UR8][R6.64], R8 ;  /* 0x0000000806008986 */ /* 0x0005e8000c115908 */
        /* <DEDUP_REMOVED lines=8> */
[----:B--2---:R-:W-:Y:S05]  /*0f80*/  @P1 BRA `(.L_x_39) ;  /* 0x0000000000741947 */ /* 0x004fea0003800000 */
[----:B------:R-:W-:Y:S01]  /*0f90*/  ISETP.GT.U32.AND P1, PT, R0, 0xf, PT ;  /* 0x0000000f0000780c */ /* 0x000fe20003f24070 */
[----:B------:R-:W-:-:S12]  /*0fa0*/  BSSY.RECONVERGENT B1, `(.L_x_40) ;  /* 0x0000010000017945 */ /* 0x000fd80003800200 */
[----:B------:R-:W-:Y:S05]  /*0fb0*/  @P1 BRA `(.L_x_41) ;  /* 0x0000000000381947 */ /* 0x000fea0003800000 */
[----:B------:R-:W2:Y:S01]  /*0fc0*/  LDG.E.STRONG.SYS R11, desc[UR8][R6.64+0x80] ;  /* 0x00008008060b7981 */ /* 0x000ea2000c1f5900 */
[----:B------:R-:W-:Y:S01]  /*0fd0*/  ISETP.GT.U32.AND P1, PT, R0, 0x7, PT ;  /* 0x000000070000780c */ /* 0x000fe20003f24070 */
[----:B--2---:R-:W-:-:S12]  /*0fe0*/  IMAD.IADD R8, R8, 0x1, R11 ;  /* 0x0000000108087824 */ /* 0x004fd800078e020b */
        /* <DEDUP_REMOVED lines=9> */
[----:B------:R-:W2:Y:S02]  /*1080*/  LDG.E.STRONG.SYS R7, desc[UR8][R6.64+0x10] ;  /* 0x0000100806077981 */ /* 0x000ea4000c1f5900 */
[----:B--2---:R-:W-:-:S07]  /*1090*/  IMAD.IADD R8, R8, 0x1, R7 ;  /* 0x0000000108087824 */ /* 0x004fce00078e0207 */
.L_x_41:
[----:B------:R-:W-:Y:S05]  /*10a0*/  BSYNC.RECONVERGENT B1 ;  /* 0x0000000000017941 */ /* 0x000fea0003800200 */
.L_x_40:
[----:B------:R-:W-:Y:S04]  /*10b0*/  BSSY.RECONVERGENT B1, `(.L_x_42) ;  /* 0x0000006000017945 */ /* 0x000fe80003800200 */
[----:B------:R-:W-:Y:S05]  /*10c0*/  @!P0 BRA `(.L_x_43) ;  /* 0x0000000000108947 */ /* 0x000fea0003800000 */
[----:B------:R-:W2:Y:S04]  /*10d0*/  LDG.E.STRONG.SYS R7, desc[UR8][R2.64+0x8] ;  /* 0x0000080802077981 */ /* 0x000ea8000c1f5900 */
[----:B01----:R-:W2:Y:S02]  /*10e0*/  LDG.E.STRONG.SYS R0, desc[UR8][R2.64+0x4] ;  /* 0x0000040802007981 */ /* 0x003ea4000c1f5900 */
[----:B--2---:R-:W-:-:S05]  /*10f0*/  IADD3 R7, PT, PT, R0, R7, R8 ;  /* 0x0000000700077210 */ /* 0x004fca0007ffe008 */
[----:B------:R2:W-:Y:S02]  /*1100*/  STG.E.STRONG.SYS desc[UR8][R2.64], R7 ;  /* 0x0000000702007986 */ /* 0x0005e4000c115908 */
.L_x_43:
[----:B------:R-:W-:Y:S05]  /*1110*/  BSYNC.RECONVERGENT B1 ;  /* 0x0000000000017941 */ /* 0x000fea0003800200 */
.L_x_42:
[----:B------:R-:W-:Y:S06]  /*1120*/  MEMBAR.ALL.SYS ;  /* 0x0000000000007992 */ /* 0x000fec000000b000 */
[----:B------:R-:W-:-:S00]  /*1130*/  ERRBAR ;  /* 0x00000000000079ab */ /* 0x000fc00000000000 */
[----:B------:R-:W-:Y:S06]  /*1140*/  CGAERRBAR ;  /* 0x00000000000075ab */ /* 0x000fec0000000000 */
[----:B012345:R-:W-:Y:S01]  /*1150*/  CCTL.IVALL ;  /* 0x00000000ff00798f */ /* 0x03ffe20002000000 */
.L_x_39:
[----:B------:R-:W-:Y:S05]  /*1160*/  BSYNC.RECONVERGENT B0 ;  /* 0x0000000000007941 */ /* 0x000fea0003800200 */
.L_x_37:
[----:B------:R-:W-:Y:S05]  /*1170*/  @!P0 EXIT ;  /* 0x000000000000894d */ /* 0x000fea0003800000 */
[----:B--2---:R-:W2:Y:S01]  /*1180*/  LDG.E.STRONG.SYS R3, desc[UR8][R2.64] ;  /* 0x0000000802037981 */ /* 0x004ea2000c1f5900 */
[----:B------:R-:W3:Y:S01]  /*1190*/  LDC.64 R6, c[0x4][RZ] ;  /* 0x01000000ff067b82 */ /* 0x000ee20000000a00 */
[----:B------:R-:W-:-:S05]  /*11a0*/  IMAD.WIDE.U32 R4, R9, 0x4, R4 ;  /* 0x0000000409047825 */ /* 0x000fca00078e0004 */
[----:B--2---:R-:W-:Y:S04]  /*11b0*/  STG.E.STRONG.SYS desc[UR8][R4.64], R3 ;  /* 0x0000000304007986 */ /* 0x004fe8000c115908 */
[----:B---3--:R-:W-:Y:S01]  /*11c0*/  STG.E desc[UR8][R6.64], RZ ;  /* 0x000000ff06007986 */ /* 0x008fe2000c101908 */
[----:B------:R-:W-:Y:S05]  /*11d0*/  EXIT ;  /* 0x000000000000794d */ /* 0x000fea0003800000 */
.L_x_44:
        /* <DEDUP_REMOVED lines=10> */
.L_x_1235:


//--------------------- .text._Z16reduceSinglePassILj4ELb0EEvPKiPViS3_jb --------------------------
	.section	.text._Z16reduceSinglePassILj4ELb0EEvPKiPViS3_jb,"ax",@progbits
	.align	128
        .global         _Z16reduceSinglePassILj4ELb0EEvPKiPViS3_jb
        .type           _Z16reduceSinglePassILj4ELb0EEvPKiPViS3_jb,@function
        .size           _Z16reduceSinglePassILj4ELb0EEvPKiPViS3_jb,(.L_x_1236 - _Z16reduceSinglePassILj4ELb0EEvPKiPViS3_jb)
        .other          _Z16reduceSinglePassILj4ELb0EEvPKiPViS3_jb,@"STO_CUDA_ENTRY STV_DEFAULT"
_Z16reduceSinglePassILj4ELb0EEvPKiPViS3_jb:
.text._Z16reduceSinglePassILj4ELb0EEvPKiPViS3_jb:
[----:B------:R-:W-:Y:S01]  /*0000*/  LDC R1, c[0x0][0x37c] ;  /* 0x0000df00ff017b82 */ /* 0x000fe20000000800 */
[----:B------:R-:W0:Y:S01]  /*0010*/  S2R R10, SR_CTAID.X ;  /* 0x00000000000a7919 */ /* 0x000e220000002500 */
[----:B------:R-:W1:Y:S06]  /*0020*/  LDCU UR4, c[0x0][0x398] ;  /* 0x00007300ff0477ac */ /* 0x000e6c0008000800 */
[----:B------:R-:W2:Y:S01]  /*0030*/  LDC.64 R4, c[0x0][0x390] ;  /* 0x0000e400ff047b82 */ /* 0x000ea20000000a00 */
[----:B------:R-:W-:Y:S01]  /*0040*/  BSSY.RECONVERGENT B0, `(.L_x_45) ;  /* 0x0000018000007945 */ /* 0x000fe20003800200 */
[----:B------:R-:W0:Y:S01]  /*0050*/  S2R R9, SR_TID.X ;  /* 0x0000000000097919 */ /* 0x000e220000002100 */
[----:B------:R-:W3:Y:S01]  /*0060*/  LDCU.64 UR6, c[0x0][0x358] ;  /* 0x00006b00ff0677ac */ /* 0x000ee20008000a00 */
[----:B------:R-:W-:Y:S01]  /*0070*/  IMAD.MOV.U32 R17, RZ, RZ, RZ ;  /* 0x000000ffff117224 */ /* 0x000fe200078e00ff */
[----:B------:R-:W4:Y:S03]  /*0080*/  S2R R11, SR_CgaCtaId ;  /* 0x00000000000b7919 */ /* 0x000f260000008800 */
[----:B------:R-:W2:Y:S01]  /*0090*/  LDC R0, c[0x0][0x370] ;  /* 0x0000dc00ff007b82 */ /* 0x000ea20000000800 */
[----:B0-----:R-:W-:-:S05]  /*00a0*/  IMAD R2, R10, 0x8, R9 ;  /* 0x000000080a027824 */ /* 0x001fca00078e0209 */
[----:B-1----:R-:W-:Y:S01]  /*00b0*/  ISETP.GE.U32.AND P0, PT, R2, UR4, PT ;  /* 0x0000000402007c0c */ /* 0x002fe2000bf06070 */
[----:B------:R-:W0:-:S12]  /*00c0*/  LDCU UR4, c[0x0][0x398] ;  /* 0x00007300ff0477ac */ /* 0x000e180008000800 */
[----:B---34-:R-:W-:Y:S05]  /*00d0*/  @P0 BRA `(.L_x_46) ;  /* 0x0000000000380947 */ /* 0x018fea0003800000 */
[----:B------:R-:W1:Y:S01]  /*00e0*/  LDC.64 R12, c[0x0][0x380] ;  /* 0x0000e000ff0c7b82 */ /* 0x000e620000000a00 */
[----:B------:R-:W-:Y:S02]  /*00f0*/  IMAD.MOV.U32 R15, RZ, RZ, R2 ;  /* 0x000000ffff0f7224 */ /* 0x000fe400078e0002 */
[----:B------:R-:W-:-:S07]  /*0100*/  IMAD.MOV.U32 R17, RZ, RZ, RZ ;  /* 0x000000ffff117224 */ /* 0x000fce00078e00ff */
.L_x_47:
[C---:B------:R-:W-:Y:S02]  /*0110*/  VIADD R7, R15.reuse, 0x4 ;  /* 0x000000040f077836 */ /* 0x040fe40000000000 */
[----:B-1----:R-:W-:-:S03]  /*0120*/  IMAD.WIDE.U32 R2, R15, 0x4, R12 ;  /* 0x000000040f027825 */ /* 0x002fc600078e000c */
[----:B0-----:R-:W-:-:S03]  /*0130*/  ISETP.GE.U32.AND P0, PT, R7, UR4, PT ;  /* 0x0000000407007c0c */ /* 0x001fc6000bf06070 */
[----:B------:R-:W3:Y:S10]  /*0140*/  LDG.E R2, desc[UR6][R2.64] ;  /* 0x0000000602027981 */ /* 0x000ef4000c1e1900 */
[----:B------:R-:W-:-:S06]  /*0150*/  @!P0 IMAD.WIDE.U32 R6, R7, 0x4, R12 ;  /* 0x0000000407068825 */ /* 0x000fcc00078e000c */
[----:B------:R-:W4:Y:S01]  /*0160*/  @!P0 LDG.E R6, desc[UR6][R6.64] ;  /* 0x0000000606068981 */ /* 0x000f22000c1e1900 */
[----:B--2---:R-:W-:-:S05]  /*0170*/  IMAD R15, R0, 0x8, R15 ;  /* 0x00000008000f7824 */ /* 0x004fca00078e020f */
[----:B------:R-:W-:Y:S01]  /*0180*/  ISETP.GE.U32.AND P1, PT, R15, UR4, PT ;  /* 0x000000040f007c0c */ /* 0x000fe2000bf26070 */
[----:B---3--:R-:W-:-:S04]  /*0190*/  IMAD.IADD R17, R2, 0x1, R17 ;  /* 0x0000000102117824 */ /* 0x008fc800078e0211 */
[----:B----4-:R-:W-:-:S08]  /*01a0*/  @!P0 IMAD.IADD R17, R17, 0x1, R6 ;  /* 0x0000000111118824 */ /* 0x010fd000078e0206 */
[----:B------:R-:W-:Y:S05]  /*01b0*/  @!P1 BRA `(.L_x_47) ;  /* 0xfffffffc00d49947 */ /* 0x000fea000383ffff */
.L_x_46:
[----:B0-----:R-:W-:Y:S05]  /*01c0*/  BSYNC.RECONVERGENT B0 ;  /* 0x0000000000007941 */ /* 0x001fea0003800200 */
.L_x_45:
[----:B------:R-:W0:Y:S01]  /*01d0*/  LDCU.U8 UR4, c[0x0][0x39c] ;  /* 0x00007380ff0477ac */ /* 0x000e220008000000 */
[----:B------:R-:W1:Y:S01]  /*01e0*/  LDC.64 R2, c[0x0][0x388] ;  /* 0x0000e200ff027b82 */ /* 0x000e620000000a00 */
[----:B------:R-:W-:Y:S01]  /*01f0*/  MOV R16, 0x400 ;  /* 0x0000040000107802 */ /* 0x000fe20000000f00 */
[----:B------:R-:W-:Y:S01]  /*0200*/  IMAD.SHL.U32 R13, R10, 0x4, RZ ;  /* 0x000000040a0d7824 */ /* 0x000fe200078e00ff */
[----:B------:R-:W-:Y:S03]  /*0210*/  BSSY B0, `(.L_x_48) ;  /* 0x0000058000007945 */ /* 0x000fe60003800000 */
[----:B------:R-:W-:Y:S02]  /*0220*/  VIADD R8, R16, 0x1 ;  /* 0x0000000110087836 */ /* 0x000fe40000000000 */
[----:B--2---:R-:W-:-:S03]  /*0230*/  IMAD.WIDE.U32 R12, R13, 0x4, R4 ;  /* 0x000000040d0c7825 */ /* 0x004fc600078e0004 */
[----:B------:R-:W-:Y:S01]  /*0240*/  LEA R8, R11, R8, 0x18 ;  /* 0x000000080b087211 */ /* 0x000fe200078ec0ff */
[----:B------:R-:W-:Y:S01]  /*0250*/  IMAD.WIDE.U32 R14, R9, 0x4, R12 ;  /* 0x00000004090e7825 */ /* 0x000fe200078e000c */
[----:B0-----:R-:W-:-:S04]  /*0260*/  UPRMT UR4, UR4, 0x8880, URZ ;  /* 0x0000888004047896 */ /* 0x001fc800080000ff */
[----:B------:R-:W-:Y:S01]  /*0270*/  UISETP.NE.AND UP0, UPT, UR4, URZ, UPT ;  /* 0x000000ff0400728c */ /* 0x000fe2000bf05270 */
[----:B-1----:R-:W-:-:S04]  /*0280*/  IMAD.WIDE.U32 R6, R10, 0x4, R2 ;  /* 0x000000040a067825 */ /* 0x002fc800078e0002 */
[----:B------:R-:W-:-:S04]  /*0290*/  IMAD.IADD R10, R8, 0x1, R9 ;  /* 0x00000001080a7824 */ /* 0x000fc800078e0209 */
[----:B------:R-:W-:Y:S05]  /*02a0*/  BRA.U !UP0, `(.L_x_49) ;  /* 0x0000000108147547 */ /* 0x000fea000b800000 */
[----:B------:R-:W2:Y:S02]  /*02b0*/  LDG.E.STRONG.SYS R18, desc[UR6][R14.64] ;  /* 0x000000060e127981 */ /* 0x000ea4000c1f5900 */
[----:B--2---:R-:W-:Y:S01]  /*02c0*/  ISETP.NE.AND P0, PT, R18, RZ, PT ;  /* 0x000000ff1200720c */ /* 0x004fe20003f05270 */
[----:B------:R-:W-:-:S12]  /*02d0*/  IMAD.MOV.U32 R18, RZ, RZ, 0x1 ;  /* 0x00000001ff127424 */ /* 0x000fd800078e00ff */
[----:B------:R0:W-:Y:S01]  /*02e0*/  @P0 STS.U8 [R10], R18 ;  /* 0x000000120a000388 */ /* 0x0001e20000000000 */
[----:B------:R-:W-:Y:S05]  /*02f0*/  @P0 BRA `(.L_x_50) ;  /* 0x00000004000c0947 */ /* 0x000fea0003800000 */
.L_x_49:
[----:B------:R-:W-:-:S13]  /*0300*/  ISETP.GE.U32.AND P0, PT, R9, 0x2, PT ;  /* 0x000000020900780c */ /* 0x000fda0003f06070 */
[----:B------:R1:W-:Y:S04]  /*0310*/  @P0 STG.E.STRONG.SYS desc[UR6][R14.64], R17 ;  /* 0x000000110e000986 */ /* 0x0003e8000c115906 */
[----:B------:R1:W-:Y:S01]  /*0320*/  STS.U8 [R10], RZ ;  /* 0x000000ff0a007388 */ /* 0x0003e20000000000 */
        /* <DEDUP_REMOVED lines=12> */
[----:B0-----:R-:W2:Y:S01]  /*03f0*/  LDG.E.STRONG.SYS R18, desc[UR6][R14.64+0x80] ;  /* 0x000080060e127981 */ /* 0x001ea2000c1f5900 */
        /* <DEDUP_REMOVED lines=13> */
.L_x_53:
[----:B------:R-:W-:Y:S05]  /*04d0*/  BSYNC.RECONVERGENT B1 ;  /* 0x0000000000017941 */ /* 0x000fea0003800200 */
.L_x_52:
[----:B------:R-:W-:Y:S01]  /*04e0*/  ISETP.NE.AND P0, PT, R9, RZ, PT ;  /* 0x000000ff0900720c */ /* 0x000fe20003f05270 */
[----:B------:R-:W-:-:S12]  /*04f0*/  BSSY.RECONVERGENT B1, `(.L_x_54) ;  /* 0x000000f000017945 */ /* 0x000fd80003800200 */
[----:B------:R-:W-:Y:S05]  /*0500*/  @!P0 BRA `(.L_x_55) ;  /* 0x00000000002c8947 */ /* 0x000fea0003800000 */
[----:B------:R-:W-:-:S13]  /*0510*/  ISETP.NE.AND P0, PT, R9, 0x1, PT ;  /* 0x000000010900780c */ /* 0x000fda0003f05270 */
[----:B------:R-:W-:Y:S05]  /*0520*/  @P0 BRA `(.L_x_56) ;  /* 0x00000000002c0947 */ /* 0x000fea0003800000 */
[----:B------:R-:W2:Y:S01]  /*0530*/  LDG.E.STRONG.SYS R14, desc[UR6][R12.64+0xc] ;  /* 0x00000c060c0e7981 */ /* 0x000ea2000c1f5900 */
[----:B0-----:R-:W-:Y:S01]  /*0540*/  IMAD.MOV.U32 R18, RZ, RZ, 0x1 ;  /* 0x00000001ff127424 */ /* 0x001fe200078e00ff */
[----:B------:R-:W0:Y:S01]  /*0550*/  S2R R19, SR_SWINHI ;  /* 0x0000000000137919 */ /* 0x000e220000002f00 */
[----:B--2---:R-:W-:Y:S01]  /*0560*/  IMAD.IADD R17, R14, 0x1, R17 ;  /* 0x000000010e117824 */ /* 0x004fe200078e0211 */
[----:B------:R-:W-:Y:S02]  /*0570*/  MOV R14, R8 ;  /* 0x00000008000e7202 */ /* 0x000fe40000000f00 */
[----:B0-----:R-:W-:Y:S02]  /*0580*/  MOV R15, R19 ;  /* 0x00000013000f7202 */ /* 0x001fe40000000f00 */
[----:B------:R1:W-:Y:S04]  /*0590*/  STG.E.STRONG.SYS desc[UR6][R12.64+0x4], R17 ;  /* 0x000004110c007986 */ /* 0x0003e8000c115906 */
[----:B------:R1:W-:Y:S01]  /*05a0*/  ST.E.U8.STRONG.GPU desc[UR6][R14.64+0x1], R18 ;  /* 0x000001120e007985 */ /* 0x0003e2000c10f106 */
[----:B------:R-:W-:Y:S05]  /*05b0*/  BRA `(.L_x_56) ;  /* 0x0000000000087947 */ /* 0x000fea0003800000 */
.L_x_55:
[----:B------:R-:W2:Y:S02]  /*05c0*/  LDG.E.STRONG.SYS R14, desc[UR6][R12.64+0x8] ;  /* 0x000008060c0e7981 */ /* 0x000ea4000c1f5900 */
[----:B--2---:R-:W-:-:S07]  /*05d0*/  IMAD.IADD R17, R14, 0x1, R17 ;  /* 0x000000010e117824 */ /* 0x004fce00078e0211 */
.L_x_56:
[----:B------:R-:W-:Y:S05]  /*05e0*/  BSYNC.RECONVERGENT B1 ;  /* 0x0000000000017941 */ /* 0x000fea0003800200 */
.L_x_54:
[----:B------:R-:W-:Y:S01]  /*05f0*/  ISETP.NE.AND P0, PT, R9, RZ, PT ;  /* 0x000000ff0900720c */ /* 0x000fe20003f05270 */
[----:B------:R-:W-:-:S12]  /*0600*/  BSSY B1, `(.L_x_57) ;  /* 0x000000e000017945 */ /* 0x000fd80003800000 */
[----:B------:R-:W-:Y:S05]  /*0610*/  @P0 BRA `(.L_x_58) ;  /* 0x0000000000300947 */ /* 0x000fea0003800000 */
[----:B------:R-:W2:Y:S01]  /*0620*/  S2R R19, SR_SWINHI ;  /* 0x0000000000137919 */ /* 0x000ea20000002f00 */
[----:B------:R-:W-:Y:S01]  /*0630*/  BSSY B2, `(.L_x_59) ;  /* 0x0000007000027945 */ /* 0x000fe20003800000 */
[----:B-1----:R-:W-:Y:S02]  /*0640*/  MOV R14, R8 ;  /* 0x00000008000e7202 */ /* 0x002fe40000000f00 */
[----:B--2---:R-:W-:-:S07]  /*0650*/  MOV R15, R19 ;  /* 0x00000013000f7202 */ /* 0x004fce0000000f00 */
.L_x_60:
[----:B0-----:R-:W2:Y:S01]  /*0660*/  LD.E.U8.STRONG.GPU R18, desc[UR6][R14.64+0x1] ;  /* 0x000001060e127980 */ /* 0x001ea2000c10f100 */
[----:B------:R-:W-:Y:S05]  /*0670*/  YIELD ;  /* 0x0000000000007946 */ /* 0x000fea0003800000 */
[----:B--2---:R-:W-:-:S13]  /*0680*/  ISETP.NE.AND P0, PT, R18, 0x1, PT ;  /* 0x000000011200780c */ /* 0x004fda0003f05270 */
[----:B------:R-:W-:Y:S05]  /*0690*/  @P0 BRA `(.L_x_60) ;  /* 0xfffffffc00f00947 */ /* 0x000fea000383ffff */
[----:B------:R-:W-:Y:S05]  /*06a0*/  BSYNC B2 ;  /* 0x0000000000027941 */ /* 0x000fea0003800000 */
.L_x_59:
[----:B------:R-:W2:Y:S02]  /*06b0*/  LDG.E.STRONG.SYS R14, desc[UR6][R12.64+0x4] ;  /* 0x000004060c0e7981 */ /* 0x000ea4000c1f5900 */
[----:B--2---:R-:W-:-:S05]  /*06c0*/  IMAD.IADD R17, R14, 0x1, R17 ;  /* 0x000000010e117824 */ /* 0x004fca00078e0211 */
[----:B------:R2:W-:Y:S02]  /*06d0*/  STG.E.STRONG.SYS desc[UR6][R12.64], R17 ;  /* 0x000000110c007986 */ /* 0x0005e4000c115906 */
.L_x_58:
[----:B------:R-:W-:Y:S05]  /*06e0*/  BSYNC B1 ;  /* 0x0000000000017941 */ /* 0x000fea0003800000 */
.L_x_57:
[----:B------:R-:W-:Y:S06]  /*06f0*/  MEMBAR.ALL.SYS ;  /* 0x0000000000007992 */ /* 0x000fec000000b000 */
[----:B------:R-:W-:-:S00]  /*0700*/  ERRBAR ;  /* 0x00000000000079ab */ /* 0x000fc00000000000 */
[----:B------:R-:W-:Y:S06]  /*0710*/  CGAERRBAR ;  /* 0x00000000000075ab */ /* 0x000fec0000000000 */
[----:B012345:R-:W-:Y:S01]  /*0720*/  CCTL.IVALL ;  /* 0x00000000ff00798f */ /* 0x03ffe20002000000 */
.L_x_50:
[----:B------:R-:W-:Y:S02]  /*0730*/  ISETP.NE.AND P1, PT, R9, RZ, PT ;  /* 0x000000ff0900720c */ /* 0x000fe40003f25270 */
[----:B------:R-:W-:-:S11]  /*0740*/  PLOP3.LUT P0, PT, PT, PT, PT, 0x8, 0x80 ;  /* 0x000000000080781c */ /* 0x000fd60003f0e170 */
[----:B------:R-:W-:Y:S05]  /*0750*/  @P1 BRA `(.L_x_51) ;  /* 0x00000000000c1947 */ /* 0x000fea0003800000 */
[----:B-12---:R-:W2:Y:S01]  /*0760*/  LDG.E.STRONG.SYS R13, desc[UR6][R12.64] ;  /* 0x000000060c0d7981 */ /* 0x006ea2000c1f5900 */
[----:B------:R-:W-:-:S03]  /*0770*/  PLOP3.LUT P0, PT, PT, PT, PT, 0x80, 0x8 ;  /* 0x000000000008781c */ /* 0x000fc60003f0f070 */
[----:B--2---:R3:W-:Y:S10]  /*0780*/  STG.E.STRONG.SYS desc[UR6][R6.64], R13 ;  /* 0x0000000d06007986 */ /* 0x0047f4000c115906 */
.L_x_51:
[----:B------:R-:W-:Y:S05]  /*0790*/  BSYNC B0 ;  /* 0x0000000000007941 */ /* 0x000fea0003800000 */
.L_x_48:
[----:B------:R-:W-:-:S13]  /*07a0*/  ISETP.GE.U32.AND P1, PT, R0, 0x2, PT ;  /* 0x000000020000780c */ /* 0x000fda0003f26070 */
[----:B------:R-:W-:Y:S05]  /*07b0*/  @!P1 EXIT ;  /* 0x000000000000994d */ /* 0x000fea0003800000 */
[----:B-123--:R-:W2:Y:S01]  /*07c0*/  LDG.E.STRONG.SYS R13, desc[UR6][R6.64] ;  /* 0x00000006060d7981 */ /* 0x00eea2000c1f5900 */
[----:B------:R-:W-:-:S03]  /*07d0*/  LEA R12, R11, R16, 0x18 ;  /* 0x000000100b0c7211 */ /* 0x000fc600078ec0ff */
[----:B--2---:R1:W-:Y:S01]  /*07e0*/  ST.E.STRONG.GPU desc[UR6][R6.64], R13 ;  /* 0x0000000d06007985 */ /* 0x0043e2000c10f906 */
[----:B------:R-:W-:Y:S05]  /*07f0*/  @!P0 BRA `(.L_x_61) ;  /* 0x00000000001c8947 */ /* 0x000fea0003800000 */
[----:B-1----:R-:W1:Y:S02]  /*0800*/  LDC.64 R6, c[0x4][RZ] ;  /* 0x01000000ff067b82 */ /* 0x002e640000000a00 */
[----:B-1----:R-:W2:Y:S01]  /*0810*/  ATOMG.E.INC.STRONG.GPU PT, R6, desc[UR6][R6.64], R0 ;  /* 0x80000000060679a8 */ /* 0x002ea200099ef106 */
[----:B------:R-:W-:Y:S01]  /*0820*/  VIADD R13, R0, 0xffffffff ;  /* 0xffffffff000d7836 */ /* 0x000fe20000000000 */
[----:B------:R-:W-:-:S04]  /*0830*/  LEA R16, R11, R16, 0x18 ;  /* 0x000000100b107211 */ /* 0x000fc800078ec0ff */
[----:B--2---:R-:W-:-:S04]  /*0840*/  ISETP.NE.AND P1, PT, R6, R13, PT ;  /* 0x0000000d0600720c */ /* 0x004fc80003f25270 */
[----:B------:R-:W-:-:S05]  /*0850*/  SEL R11, RZ, 0x1, P1 ;  /* 0x00000001ff0b7807 */ /* 0x000fca0000800000 */
[----:B------:R2:W-:Y:S04]  /*0860*/  STS.U8 [R16], R11 ;  /* 0x0000000b10007388 */ /* 0x0005e80000000000 */
.L_x_61:
[----:B------:R-:W-:Y:S05]  /*0870*/  WARPSYNC.ALL ;  /* 0x0000000000007948 */ /* 0x000fea0003800000 */
[----:B------:R-:W-:Y:S06]  /*0880*/  BAR.SYNC.DEFER_BLOCKING 0x0 ;  /* 0x0000000000007b1d */ /* 0x000fec0000010000 */
[----:B-1----:R-:W1:Y:S02]  /*0890*/  LDS.U8 R6, [R12] ;  /* 0x000000000c067984 */ /* 0x002e640000000000 */
[----:B-1----:R-:W-:-:S13]  /*08a0*/  ISETP.NE.AND P1, PT, R6, RZ, PT ;  /* 0x000000ff0600720c */ /* 0x002fda0003f25270 */
[----:B------:R-:W-:Y:S05]  /*08b0*/  @!P1 EXIT ;  /* 0x000000000000994d */ /* 0x000fea0003800000 */
[----:B------:R-:W-:Y:S01]  /*08c0*/  ISETP.GE.U32.AND P1, PT, R9, R0, PT ;  /* 0x000000000900720c */ /* 0x000fe20003f26070 */
[----:B------:R-:W-:Y:S01]  /*08d0*/  BSSY.RECONVERGENT B2, `(.L_x_62) ;  /* 0x0000073000027945 */ /* 0x000fe20003800200 */
[----:B--2---:R-:W-:-:S11]  /*08e0*/  IMAD.MOV.U32 R11, RZ, RZ, RZ ;  /* 0x000000ffff0b7224 */ /* 0x004fd600078e00ff */
[----:B------:R-:W-:Y:S05]  /*08f0*/  @P1 BRA `(.L_x_63) ;  /* 0x0000000400c01947 */ /* 0x000fea0003800000 */
[----:B------:R-:W-:Y:S01]  /*0900*/  LOP3.LUT R7, RZ, R9, RZ, 0x33, !PT ;  /* 0x00000009ff077212 */ /* 0x000fe200078e33ff */
[----:B------:R-:W-:Y:S01]  /*0910*/  BSSY.RECONVERGENT B1, `(.L_x_64) ;  /* 0x0000061000017945 */ /* 0x000fe20003800200 */
[----:B------:R-:W-:Y:S02]  /*0920*/  IMAD.MOV.U32 R11, RZ, RZ, RZ ;  /* 0x000000ffff0b7224 */ /* 0x000fe400078e00ff */
[----:B------:R-:W-:Y:S02]  /*0930*/  IMAD.MOV.U32 R13, RZ, RZ, R9 ;  /* 0x000000ffff0d7224 */ /* 0x000fe400078e0009 */
        /* <DEDUP_REMOVED lines=19> */
.L_x_70:
[----:B------:R-:W2:Y:S04]  /*0a70*/  LD.E.STRONG.GPU R22, desc[UR6][R6.64] ;  /* 0x0000000606167980 */ /* 0x000ea8000c10f900 */
[----:B------:R-:W2:Y:S04]  /*0a80*/  LD.E.STRONG.GPU R21, desc[UR6][R6.64+0x10] ;  /* 0x0000100606157980 */ /* 0x000ea8000c10f900 */
[----:B------:R-:W3:Y:S04]  /*0a90*/  LD.E.STRONG.GPU R24, desc[UR6][R6.64+0x20] ;  /* 0x0000200606187980 */ /* 0x000ee8000c10f900 */
[----:B------:R-:W3:Y:S04]  /*0aa0*/  LD.E.STRONG.GPU R23, desc[UR6][R6.64+0x30] ;  /* 0x0000300606177980 */ /* 0x000ee8000c10f900 */
[----:B------:R-:W4:Y:S04]  /*0ab0*/  LD.E.STRONG.GPU R15, desc[UR6][R6.64+0x40] ;  /* 0x00004006060f7980 */ /* 0x000f28000c10f900 */
[----:B------:R-:W4:Y:S04]  /*0ac0*/  LD.E.STRONG.GPU R16, desc[UR6][R6.64+0x50] ;  /* 0x0000500606107980 */ /* 0x000f28000c10f900 */
[----:B------:R-:W5:Y:S04]  /*0ad0*/  LD.E.STRONG.GPU R17, desc[UR6][R6.64+0x60] ;  /* 0x0000600606117980 */ /* 0x000f68000c10f900 */
[----:B0-----:R-:W5:Y:S04]  /*0ae0*/  LD.E.STRONG.GPU R18, desc[UR6][R6.64+0x70] ;  /* 0x0000700606127980 */ /* 0x001f68000c10f900 */
[----:B------:R-:W5:Y:S04]  /*0af0*/  LD.E.STRONG.GPU R19, desc[UR6][R6.64+0x80] ;  /* 0x0000800606137980 */ /* 0x000f68000c10f900 */
[----:B------:R-:W5:Y:S01]  /*0b00*/  LD.E.STRONG.GPU R20, desc[UR6][R6.64+0x90] ;  /* 0x0000900606147980 */ /* 0x000f62000c10f900 */
[----:B--2---:R-:W-:-:S03]  /*0b10*/  IADD3 R21, PT, PT, R21, R22, R11 ;  /* 0x0000001615157210 */ /* 0x004fc60007ffe00b */
[----:B------:R-:W2:Y:S04]  /*0b20*/  LD.E.STRONG.GPU R22, desc[UR6][R6.64+0xa0] ;  /* 0x0000a00606167980 */ /* 0x000ea8000c10f900 */
[----:B------:R-:W2:Y:S01]  /*0b30*/  LD.E.STRONG.GPU R11, desc[UR6][R6.64+0xb0] ;  /* 0x0000b006060b7980 */ /* 0x000ea2000c10f900 */
[----:B---3--:R-:W-:-:S03]  /*0b40*/  IADD3 R25, PT, PT, R23, R24, R21 ;  /* 0x0000001817197210 */ /* 0x008fc60007ffe015 */
[----:B------:R-:W3:Y:S04]  /*0b50*/  LD.E.STRONG.GPU R26, desc[UR6][R6.64+0xc0] ;  /* 0x0000c006061a7980 */ /* 0x000ee8000c10f900 */
[----:B------:R-:W3:Y:S04]  /*0b60*/  LD.E.STRONG.GPU R23, desc[UR6][R6.64+0xd0] ;  /* 0x0000d00606177980 */ /* 0x000ee8000c10f900 */
[----:B------:R-:W3:Y:S04]  /*0b70*/  LD.E.STRONG.GPU R24, desc[UR6][R6.64+0xe0] ;  /* 0x0000e00606187980 */ /* 0x000ee8000c10f900 */
[----:B------:R0:W3:Y:S01]  /*0b80*/  LD.E.STRONG.GPU R21, desc[UR6][R6.64+0xf0] ;  /* 0x0000f00606157980 */ /* 0x0000e2000c10f900 */
[----:B----4-:R-:W-:Y:S01]  /*0b90*/  IADD3 R15, PT, PT, R16, R15, R25 ;  /* 0x0000000f100f7210 */ /* 0x010fe20007ffe019 */
[----:B------:R-:W-:-:S02]  /*0ba0*/  VIADD R14, R14, 0x10 ;  /* 0x000000100e0e7836 */ /* 0x000fc40000000000 */
[----:B------:R-:W-:Y:S01]  /*0bb0*/  VIADD R13, R13, 0x40 ;  /* 0x000000400d0d7836 */ /* 0x000fe20000000000 */
[----:B-----5:R-:W-:Y:S02]  /*0bc0*/  IADD3 R15, PT, PT, R18, R17, R15 ;  /* 0x00000011120f7210 */ /* 0x020fe40007ffe00f */
[----:B------:R-:W-:Y:S02]  /*0bd0*/  ISETP.GE.AND P2, PT, R14, -0xc, PT ;  /* 0xfffffff40e00780c */ /* 0x000fe40003f46270 */
[----:B------:R-:W-:-:S04]  /*0be0*/  IADD3 R15, PT, PT, R20, R19, R15 ;  /* 0x00000013140f7210 */ /* 0x000fc80007ffe00f */
[----:B--2---:R-:W-:Y:S02]  /*0bf0*/  IADD3 R11, PT, PT, R11, R22, R15 ;  /* 0x000000160b0b7210 */ /* 0x004fe40007ffe00f */
[----:B------:R-:W-:-:S05]  /*0c00*/  IADD3 R15, P3, PT, R6, 0x100, RZ ;  /* 0x00000100060f7810 */ /* 0x000fca0007f7e0ff */
[----:B------:R-:W-:Y:S01]  /*0c10*/  IMAD.X R16, RZ, RZ, R7, P3 ;  /* 0x000000ffff107224 */ /* 0x000fe200018e0607 */
[----:B---3--:R-:W-:Y:S01]  /*0c20*/  IADD3 R11, PT, PT, R23, R26, R11 ;  /* 0x0000001a170b7210 */ /* 0x008fe20007ffe00b */
[----:B0-----:R-:W-:Y:S02]  /*0c30*/  IMAD.MOV.U32 R6, RZ, RZ, R15 ;  /* 0x000000ffff067224 */ /* 0x001fe400078e000f */
[----:B------:R-:W-:Y:S01]  /*0c40*/  IMAD.MOV.U32 R7, RZ, RZ, R16 ;  /* 0x000000ffff077224 */ /* 0x000fe200078e0010 */
[----:B------:R-:W-:Y:S01]  /*0c50*/  IADD3 R11, PT, PT, R21, R24, R11 ;  /* 0x00000018150b7210 */ /* 0x000fe20007ffe00b */
[----:B------:R-:W-:Y:S06]  /*0c60*/  @!P2 BRA `(.L_x_70) ;  /* 0xfffffffc0080a947 */ /* 0x000fec000383ffff */
.L_x_69:
[----:B------:R-:W-:Y:S05]  /*0c70*/  BSYNC.RECONVERGENT B3 ;  /* 0x0000000000037941 */ /* 0x000fea0003800200 */
.L_x_68:
[----:B------:R-:W-:Y:S01]  /*0c80*/  IMAD.MOV R15, RZ, RZ, -R14 ;  /* 0x000000ffff0f7224 */ /* 0x000fe200078e0a0e */
[----:B------:R-:W-:Y:S04]  /*0c90*/  BSSY.RECONVERGENT B3, `(.L_x_71) ;  /* 0x0000016000037945 */ /* 0x000fe80003800200 */
[----:B------:R-:W-:-:S13]  /*0ca0*/  ISETP.GT.AND P2, PT, R15, 0x4, PT ;  /* 0x000000040f00780c */ /* 0x000fda0003f44270 */
[----:B------:R-:W-:Y:S05]  /*0cb0*/  @!P2 BRA `(.L_x_72) ;  /* 0x00000000004ca947 */ /* 0x000fea0003800000 */
[----:B------:R-:W2:Y:S04]  /*0cc0*/  LD.E.STRONG.GPU R16, desc[UR6][R6.64] ;  /* 0x0000000606107980 */ /* 0x000ea8000c10f900 */
[----:B------:R-:W2:Y:S04]  /*0cd0*/  LD.E.STRONG.GPU R15, desc[UR6][R6.64+0x10] ;  /* 0x00001006060f7980 */ /* 0x000ea8000c10f900 */
[----:B0-----:R-:W3:Y:S04]  /*0ce0*/  LD.E.STRONG.GPU R18, desc[UR6][R6.64+0x20] ;  /* 0x0000200606127980 */ /* 0x001ee8000c10f900 */
        /* <DEDUP_REMOVED lines=16> */
.L_x_72:
[----:B------:R-:W-:Y:S05]  /*0df0*/  BSYNC.RECONVERGENT B3 ;  /* 0x0000000000037941 */ /* 0x000fea0003800200 */
.L_x_71:
[----:B------:R-:W-:-:S13]  /*0e00*/  ISETP.NE.OR P1, PT, R14, RZ, P1 ;  /* 0x000000ff0e00720c */ /* 0x000fda0000f25670 */
[----:B------:R-:W-:Y:S05]  /*0e10*/  @!P1 BREAK.RELIABLE B0 ;  /* 0x0000000000009942 */ /* 0x000fea0003800100 */
[----:B------:R-:W-:Y:S05]  /*0e20*/  @!P1 BRA `(.L_x_65) ;  /* 0x00000000003c9947 */ /* 0x000fea0003800000 */
.L_x_67:
[----:B------:R-:W-:Y:S05]  /*0e30*/  BSYNC.RELIABLE B0 ;  /* 0x0000000000007941 */ /* 0x000fea0003800100 */
.L_x_66:
[----:B------:R-:W2:Y:S04]  /*0e40*/  LD.E.STRONG.GPU R16, desc[UR6][R6.64] ;  /* 0x0000000606107980 */ /* 0x000ea8000c10f900 */
[----:B------:R-:W2:Y:S04]  /*0e50*/  LD.E.STRONG.GPU R15, desc[UR6][R6.64+0x10] ;  /* 0x00001006060f7980 */ /* 0x000ea8000c10f900 */
[----:B0-----:R-:W3:Y:S04]  /*0e60*/  LD.E.STRONG.GPU R18, desc[UR6][R6.64+0x20] ;  /* 0x0000200606127980 */ /* 0x001ee8000c10f900 */
        /* <DEDUP_REMOVED lines=11> */
.L_x_65:
[----:B------:R-:W-:Y:S05]  /*0f20*/  BSYNC.RECONVERGENT B1 ;  /* 0x0000000000017941 */ /* 0x000fea0003800200 */
.L_x_64:
[----:B------:R-:W-:-:S13]  /*0f30*/  ISETP.NE.AND P1, PT, R12, RZ, PT ;  /* 0x000000ff0c00720c */ /* 0x000fda0003f25270 */
[----:B------:R-:W-:Y:S05]  /*0f40*/  @!P1 BRA `(.L_x_63) ;  /* 0x00000000002c9947 */ /* 0x000fea0003800000 */
[----:B------:R-:W-:-:S04]  /*0f50*/  IMAD.WIDE.U32 R6, R13, 0x4, R2 ;  /* 0x000000040d067825 */ /* 0x000fc800078e0002 */
[----:B------:R-:W-:Y:S02]  /*0f60*/  IMAD.MOV R12, RZ, RZ, -R12 ;  /* 0x000000ffff0c7224 */ /* 0x000fe400078e0a0c */
[----:B------:R-:W-:-:S07]  /*0f70*/  IMAD.MOV.U32 R13, RZ, RZ, R6 ;  /* 0x000000ffff0d7224 */ /* 0x000fce00078e0006 */
.L_x_73:
[----:B------:R-:W-:-:S06]  /*0f80*/  IMAD.MOV.U32 R6, RZ, RZ, R13 ;  /* 0x000000ffff067224 */ /* 0x000fcc00078e000d */
[----:B------:R1:W2:Y:S01]  /*0f90*/  LD.E.STRONG.GPU R6, desc[UR6][R6.64] ;  /* 0x0000000606067980 */ /* 0x0002a2000c10f900 */
[----:B------:R-:W-:Y:S01]  /*0fa0*/  VIADD R12, R12, 0x1 ;  /* 0x000000010c0c7836 */ /* 0x000fe20000000000 */
[----:B------:R-:W-:-:S04]  /*0fb0*/  IADD3 R13, P2, PT, R13, 0x10, RZ ;  /* 0x000000100d0d7810 */ /* 0x000fc80007f5e0ff */
[----:B------:R-:W-:Y:S01]  /*0fc0*/  ISETP.NE.AND P1, PT, R12, RZ, PT ;  /* 0x000000ff0c00720c */ /* 0x000fe20003f25270 */
[----:B-1----:R-:W-:Y:S02]  /*0fd0*/  IMAD.X R7, RZ, RZ, R7, P2 ;  /* 0x000000ffff077224 */ /* 0x002fe400010e0607 */
[----:B--2---:R-:W-:-:S10]  /*0fe0*/  IMAD.IADD R11, R6, 0x1, R11 ;  /* 0x00000001060b7824 */ /* 0x004fd400078e020b */
[----:B------:R-:W-:Y:S05]  /*0ff0*/  @P1 BRA `(.L_x_73) ;  /* 0xfffffffc00e01947 */ /* 0x000fea000383ffff */
.L_x_63:
[----:B------:R-:W-:Y:S05]  /*1000*/  BSYNC.RECONVERGENT B2 ;  /* 0x0000000000027941 */ /* 0x000fea0003800200 */
.L_x_62:
[----:B------:R-:W-:Y:S05]  /*1010*/  WARPSYNC.ALL ;  /* 0x0000000000007948 */ /* 0x000fea0003800000 */
[----:B------:R-:W1:Y:S01]  /*1020*/  LDC R7, c[0x0][0x360] ;  /* 0x0000d800ff077b82 */ /* 0x000e620000000800 */
[----:B------:R-:W-:Y:S01]  /*1030*/  BSSY B0, `(.L_x_74) ;  /* 0x000004b000007945 */ /* 0x000fe20003800000 */
[----:B-1----:R-:W-:-:S04]  /*1040*/  IMAD.SHL.U32 R7, R7, 0x4, RZ ;  /* 0x0000000407077824 */ /* 0x002fc800078e00ff */
[----:B------:R-:W-:-:S04]  /*1050*/  IMAD.WIDE.U32 R4, R7, 0x4, R4 ;  /* 0x0000000407047825 */ /* 0x000fc800078e0004 */
[----:B------:R-:W-:Y:S01]  /*1060*/  IMAD.WIDE.U32 R6, R9, 0x4, R4 ;  /* 0x0000000409067825 */ /* 0x000fe200078e0004 */
[----:B------:R-:W-:Y:S06]  /*1070*/  BRA.U !UP0, `(.L_x_75) ;  /* 0x0000000108147547 */ /* 0x000fec000b800000 */
[----:B------:R-:W2:Y:S02]  /*1080*/  LDG.E.STRONG.SYS R12, desc[UR6][R6.64] ;  /* 0x00000006060c7981 */ /* 0x000ea4000c1f5900 */
[----:B--2---:R-:W-:Y:S01]  /*1090*/  ISETP.NE.AND P1, PT, R12, RZ, PT ;  /* 0x000000ff0c00720c */ /* 0x004fe20003f25270 */
[----:B------:R-:W-:-:S12]  /*10a0*/  IMAD.MOV.U32 R12, RZ, RZ, 0x1 ;  /* 0x00000001ff0c7424 */ /* 0x000fd800078e00ff */
[----:B------:R1:W-:Y:S01]  /*10b0*/  @P1 STS.U8 [R10], R12 ;  /* 0x0000000c0a001388 */ /* 0x0003e20000000000 */
[----:B------:R-:W-:Y:S05]  /*10c0*/  @P1 BRA `(.L_x_76) ;  /* 0x0000000400041947 */ /* 0x000fea0003800000 */
.L_x_75:
        /* <DEDUP_REMOVED lines=14> */
[----:B01----:R-:W2:Y:S01]  /*11b0*/  LDG.E.STRONG.SYS R10, desc[UR6][R6.64+0x80] ;  /* 0x00008006060a7981 */ /* 0x003ea2000c1f5900 */
        /* <DEDUP_REMOVED lines=13> */
.L_x_78:
[----:B------:R-:W-:Y:S05]  /*1290*/  BSYNC.RECONVERGENT B1 ;  /* 0x0000000000017941 */ /* 0x000fea0003800200 */
.L_x_77:
[----:B------:R-:W-:Y:S01]  /*12a0*/  ISETP.NE.AND P1, PT, R9, RZ, PT ;  /* 0x000000ff0900720c */ /* 0x000fe20003f25270 */
[----:B------:R-:W-:-:S12]  /*12b0*/  BSSY.RECONVERGENT B1, `(.L_x_79) ;  /* 0x000000f000017945 */ /* 0x000fd80003800200 */
[----:B------:R-:W-:Y:S05]  /*12c0*/  @!P1 BRA `(.L_x_80) ;  /* 0x00000000002c9947 */ /* 0x000fea0003800000 */
[----:B------:R-:W-:-:S13]  /*12d0*/  ISETP.NE.AND P1, PT, R9, 0x1, PT ;  /* 0x000000010900780c */ /* 0x000fda0003f25270 */
[----:B------:R-:W-:Y:S05]  /*12e0*/  @P1 BRA `(.L_x_81) ;  /* 0x00000000002c1947 */ /* 0x000fea0003800000 */
[----:B------:R-:W2:Y:S01]  /*12f0*/  LDG.E.STRONG.SYS R6, desc[UR6][R4.64+0xc] ;  /* 0x00000c0604067981 */ /* 0x000ea2000c1f5900 */
[----:B01----:R-:W-:Y:S01]  /*1300*/  IMAD.MOV.U32 R10, RZ, RZ, 0x1 ;  /* 0x00000001ff0a7424 */ /* 0x003fe200078e00ff */
[----:B------:R-:W0:Y:S01]  /*1310*/  S2R R9, SR_SWINHI ;  /* 0x0000000000097919 */ /* 0x000e220000002f00 */
[----:B--2---:R-:W-:Y:S01]  /*1320*/  IMAD.IADD R11, R11, 0x1, R6 ;  /* 0x000000010b0b7824 */ /* 0x004fe200078e0206 */
[----:B------:R-:W-:Y:S02]  /*1330*/  MOV R6, R8 ;  /* 0x0000000800067202 */ /* 0x000fe40000000f00 */
[----:B0-----:R-:W-:Y:S02]  /*1340*/  MOV R7, R9 ;  /* 0x0000000900077202 */ /* 0x001fe40000000f00 */
[----:B------:R2:W-:Y:S04]  /*1350*/  STG.E.STRONG.SYS desc[UR6][R4.64+0x4], R11 ;  /* 0x0000040b04007986 */ /* 0x0005e8000c115906 */
[----:B------:R2:W-:Y:S01]  /*1360*/  ST.E.U8.STRONG.GPU desc[UR6][R6.64+0x1], R10 ;  /* 0x0000010a06007985 */ /* 0x0005e2000c10f106 */
[----:B------:R-:W-:Y:S05]  /*1370*/  BRA `(.L_x_81) ;  /* 0x0000000000087947 */ /* 0x000fea0003800000 */
.L_x_80:
[----:B------:R-:W2:Y:S02]  /*1380*/  LDG.E.STRONG.SYS R6, desc[UR6][R4.64+0x8] ;  /* 0x0000080604067981 */ /* 0x000ea4000c1f5900 */
[----:B--2---:R-:W-:-:S07]  /*1390*/  IMAD.IADD R11, R11, 0x1, R6 ;  /* 0x000000010b0b7824 */ /* 0x004fce00078e0206 */
.L_x_81:
[----:B------:R-:W-:Y:S05]  /*13a0*/  BSYNC.RECONVERGENT B1 ;  /* 0x0000000000017941 */ /* 0x000fea0003800200 */
.L_x_79:
[----:B------:R-:W-:Y:S04]  /*13b0*/  BSSY B1, `(.L_x_82) ;  /* 0x000000e000017945 */ /* 0x000fe80003800000 */
[----:B------:R-:W-:Y:S05]  /*13c0*/  @!P0 BRA `(.L_x_83) ;  /* 0x0000000000308947 */ /* 0x000fea0003800000 */
[----:B--2---:R-:W2:Y:S01]  /*13d0*/  S2R R7, SR_SWINHI ;  /* 0x0000000000077919 */ /* 0x004ea20000002f00 */
[----:B------:R-:W-:Y:S01]  /*13e0*/  BSSY B2, `(.L_x_84) ;  /* 0x0000007000027945 */ /* 0x000fe20003800000 */
[----:B------:R-:W-:Y:S02]  /*13f0*/  MOV R8, R8 ;  /* 0x0000000800087202 */ /* 0x000fe40000000f00 */
[----:B--2---:R-:W-:-:S07]  /*1400*/  MOV R9, R7 ;  /* 0x0000000700097202 */ /* 0x004fce0000000f00 */
.L_x_85:
[----:B------:R-:W2:Y:S01]  /*1410*/  LD.E.U8.STRONG.GPU R6, desc[UR6][R8.64+0x1] ;  /* 0x0000010608067980 */ /* 0x000ea2000c10f100 */
[----:B------:R-:W-:Y:S05]  /*1420*/  YIELD ;  /* 0x0000000000007946 */ /* 0x000fea0003800000 */
[----:B--2---:R-:W-:-:S13]  /*1430*/  ISETP.NE.AND P1, PT, R6, 0x1, PT ;  /* 0x000000010600780c */ /* 0x004fda0003f25270 */
[----:B------:R-:W-:Y:S05]  /*1440*/  @P1 BRA `(.L_x_85) ;  /* 0xfffffffc00f01947 */ /* 0x000fea000383ffff */
[----:B------:R-:W-:Y:S05]  /*1450*/  BSYNC B2 ;  /* 0x0000000000027941 */ /* 0x000fea0003800000 */
.L_x_84:
[----:B------:R-:W2:Y:S02]  /*1460*/  LDG.E.STRONG.SYS R6, desc[UR6][R4.64+0x4] ;  /* 0x0000040604067981 */ /* 0x000ea4000c1f5900 */
[----:B--2---:R-:W-:-:S05]  /*1470*/  IMAD.IADD R11, R6, 0x1, R11 ;  /* 0x00000001060b7824 */ /* 0x004fca00078e020b */
[----:B------:R3:W-:Y:S02]  /*1480*/  STG.E.STRONG.SYS desc[UR6][R4.64], R11 ;  /* 0x0000000b04007986 */ /* 0x0007e4000c115906 */
.L_x_83:
[----:B------:R-:W-:Y:S05]  /*1490*/  BSYNC B1 ;  /* 0x0000000000017941 */ /* 0x000fea0003800000 */
.L_x_82:
[----:B------:R-:W-:Y:S06]  /*14a0*/  MEMBAR.ALL.SYS ;  /* 0x0000000000007992 */ /* 0x000fec000000b000 */
[----:B------:R-:W-:-:S00]  /*14b0*/  ERRBAR ;  /* 0x00000000000079ab */ /* 0x000fc00000000000 */
[----:B------:R-:W-:Y:S06]  /*14c0*/  CGAERRBAR ;  /* 0x00000000000075ab */ /* 0x000fec0000000000 */
[----:B012345:R-:W-:Y:S01]  /*14d0*/  CCTL.IVALL ;  /* 0x00000000ff00798f */ /* 0x03ffe20002000000 */
.L_x_76:
[----:B------:R-:W-:Y:S05]  /*14e0*/  BSYNC B0 ;  /* 0x0000000000007941 */ /* 0x000fea0003800000 */
.L_x_74:
[----:B------:R-:W-:Y:S05]  /*14f0*/  @!P0 EXIT ;  /* 0x000000000000894d */ /* 0x000fea0003800000 */
[----:B--23--:R-:W2:Y:S01]  /*1500*/  LDG.E.STRONG.SYS R5, desc[UR6][R4.64] ;  /* 0x0000000604057981 */ /* 0x00cea2000c1f5900 */
[----:B------:R-:W3:Y:S01]  /*1510*/  LDC.64 R6, c[0x4][RZ] ;  /* 0x01000000ff067b82 */ /* 0x000ee20000000a00 */
[----:B------:R-:W-:-:S05]  /*1520*/  IMAD.WIDE.U32 R2, R0, 0x4, R2 ;  /* 0x0000000400027825 */ /* 0x000fca00078e0002 */
[----:B--2---:R-:W-:Y:S04]  /*1530*/  STG.E.STRONG.SYS desc[UR6][R2.64], R5 ;  /* 0x0000000502007986 */ /* 0x004fe8000c115906 */
[----:B---3--:R-:W-:Y:S01]  /*1540*/  STG.E desc[UR6][R6.64], RZ ;  /* 0x000000ff06007986 */ /* 0x008fe2000c101906 */
[----:B------:R-:W-:Y:S05]  /*1550*/  EXIT ;  /* 0x000000000000794d */ /* 0x000fea0003800000 */
.L_x_86:
        /* <DEDUP_REMOVED lines=10> */
.L_x_1236:


//--------------------- .text._Z16reduceSinglePassILj8ELb0EEvPKiPViS3_jb --------------------------
	.section	.text._Z16reduceSinglePassILj8ELb0EEvPKiPViS3_jb,"ax",@progbits
	.align	128
        .global         _Z16reduceSinglePassILj8ELb0EEvPKiPViS3_jb
        .type           _Z16reduceSinglePassILj8ELb0EEvPKiPViS3_jb,@function
        .size           _Z16reduceSinglePassILj8ELb0EEvPKiPViS3_jb,(.L_x_1237 - _Z16reduceSinglePassILj8ELb0EEvPKiPViS3_jb)
        .other          _Z16reduceSinglePassILj8ELb0EEvPKiPViS3_jb,@"STO_CUDA_ENTRY STV_DEFAULT"
_Z16reduceSinglePassILj8ELb0EEvPKiPViS3_jb:
.text._Z16reduceSinglePassILj8ELb0EEvPKiPViS3_jb:
        /* <DEDUP_REMOVED lines=15> */
[----:B------:R-:W-:-:S07]  /*00f0*/  IMAD.MOV.U32 R19, RZ, RZ, RZ ;  /* 0x000000ffff137224 */ /* 0x000fce00078e00ff */
.L_x_89:
        /* <DEDUP_REMOVED lines=11> */
.L_x_88:
[----:B0-----:R-:W-:Y:S05]  /*01b0*/  BSYNC.RECONVERGENT B0 ;  /* 0x0000000000007941 */ /* 0x001fea0003800200 */
.L_x_87:
[----:B------:R-:W0:Y:S01]  /*01c0*/  LDCU.U8 UR4, c[0x0][0x39c] ;  /* 0x00007380ff0477ac */ /* 0x000e220008000000 */
[----:B------:R-:W1:Y:S01]  /*01d0*/  LDC.64 R4, c[0x0][0x388] ;  /* 0x0000e200ff047b82 */ /* 0x000e620000000a00 */
[----:B------:R-:W-:Y:S01]  /*01e0*/  MOV R17, 0x400 ;  /* 0x0000040000117802 */ /* 0x000fe20000000f00 */
[----:B------:R-:W-:Y:S01]  /*01f0*/  IMAD.SHL.U32 R11, R14, 0x8, RZ ;  /* 0x000000080e0b7824 */ /* 0x000fe200078e00ff */
[----:B------:R-:W-:Y:S03]  /*0200*/  BSSY B0, `(.L_x_90) ;  /* 0x0000078000007945 */ /* 0x000fe60003800000 */
[----:B------:R-:W-:Y:S02]  /*0210*/  VIADD R13, R17, 0x1 ;  /* 0x00000001110d7836 */ /* 0x000fe40000000000 */
[----:B--2---:R-:W-:-:S03]  /*0220*/  IMAD.WIDE.U32 R10, R11, 0x4, R2 ;  /* 0x000000040b0a7825 */ /* 0x004fc600078e0002 */
[----:B------:R-:W-:-:S05]  /*0230*/  LEA R6, R8, R13, 0x18 ;  /* 0x0000000d08067211 */ /* 0x000fca00078ec0ff */
[----:B------:R-:W-:Y:S01]  /*0240*/  IMAD.IADD R0, R6, 0x1, R9 ;  /* 0x0000000106007824 */ /* 0x000fe200078e0209 */
[----:B0-----:R-:W-:-:S04]  /*0250*/  UPRMT UR4, UR4, 0x8880, URZ ;  /* 0x0000888004047896 */ /* 0x001fc800080000ff */
[----:B------:R-:W-:Y:S01]  /*0260*/  UISETP.NE.AND UP0, UPT, UR4, URZ, UPT ;  /* 0x000000ff0400728c */ /* 0x000fe2000bf05270 */
[----:B-1----:R-:W-:-:S04]  /*0270*/  IMAD.WIDE.U32 R12, R14, 0x4, R4 ;  /* 0x000000040e0c7825 */ /* 0x002fc800078e0004 */
[----:B------:R-:W-:-:S04]  /*0280*/  IMAD.WIDE.U32 R14, R9, 0x4, R10 ;  /* 0x00000004090e7825 */ /* 0x000fc800078e000a */
[----:B------:R-:W-:Y:S05]  /*0290*/  BRA.U !UP0, `(.L_x_91) ;  /* 0x0000000108147547 */ /* 0x000fea000b800000 */
[----:B------:R-:W2:Y:S02]  /*02a0*/  LDG.E.STRONG.SYS R16, desc[UR6][R14.64] ;  /* 0x000000060e107981 */ /* 0x000ea4000c1f5900 */
[----:B--2---:R-:W-:Y:S01]  /*02b0*/  ISETP.NE.AND P0, PT, R16, RZ, PT ;  /* 0x000000ff1000720c */ /* 0x004fe20003f05270 */
[----:B------:R-:W-:-:S12]  /*02c0*/  IMAD.MOV.U32 R16, RZ, RZ, 0x1 ;  /* 0x00000001ff107424 */ /* 0x000fd800078e00ff */
[----:B------:R0:W-:Y:S01]  /*02d0*/  @P0 STS.U8 [R0], R16 ;  /* 0x0000001000000388 */ /* 0x0001e20000000000 */
[----:B------:R-:W-:Y:S05]  /*02e0*/  @P0 BRA `(.L_x_92) ;  /* 0x00000004008c0947 */ /* 0x000fea0003800000 */
.L_x_91:
        /* <DEDUP_REMOVED lines=25> */
.L_x_95:
[----:B------:R-:W-:Y:S05]  /*0480*/  BSYNC.RECONVERGENT B1 ;  /* 0x0000000000017941 */ /* 0x000fea0003800200 */
.L_x_94:
[----:B0-----:R-:W-:Y:S01]  /*0490*/  LOP3.LUT R16, R9, 0x1e, RZ, 0xc0, !PT ;  /* 0x0000001e09107812 */ /* 0x001fe200078ec0ff */
[----:B------:R-:W-:Y:S04]  /*04a0*/  BSSY B1, `(.L_x_96) ;  /* 0x0000022000017945 */ /* 0x000fe80003800000 */
[----:B------:R-:W-:Y:S01]  /*04b0*/  BSSY.RELIABLE B2, `(.L_x_97) ;  /* 0x0000017000027945 */ /* 0x000fe20003800100 */
[----:B------:R-:W-:-:S13]  /*04c0*/  ISETP.NE.AND P0, PT, R16, 0x2, PT ;  /* 0x000000021000780c */ /* 0x000fda0003f05270 */
[----:B------:R-:W-:Y:S05]  /*04d0*/  @P0 BRA `(.L_x_98) ;  /* 0x0000000000300947 */ /* 0x000fea0003800000 */
[----:B------:R-:W2:Y:S01]  /*04e0*/  LDG.E.STRONG.SYS R16, desc[UR6][R14.64+0x10] ;  /* 0x000010060e107981 */ /* 0x000ea2000c1f5900 */
[----:B------:R-:W-:Y:S01]  /*04f0*/  IMAD.MOV.U32 R18, RZ, RZ, 0x1 ;  /* 0x00000001ff127424 */ /* 0x000fe200078e00ff */
[----:B------:R-:W0:Y:S01]  /*0500*/  S2R R23, SR_SWINHI ;  /* 0x0000000000177919 */ /* 0x000e220000002f00 */
[----:B------:R-:W-:Y:S02]  /*0510*/  MOV R20, R6 ;  /* 0x0000000600147202 */ /* 0x000fe40000000f00 */
[----:B0-----:R-:W-:Y:S02]  /*0520*/  MOV R21, R23 ;  /* 0x0000001700157202 */ /* 0x001fe40000000f00 */
[----:B------:R-:W-:-:S05]  /*0530*/  IADD3 R20, P0, PT, R20, R9, RZ ;  /* 0x0000000914147210 */ /* 0x000fca0007f1e0ff */
[----:B------:R-:W-:Y:S02]  /*0540*/  IMAD.X R21, RZ, RZ, R21, P0 ;  /* 0x000000ffff157224 */ /* 0x000fe400000e0615 */
[----:B--2---:R-:W-:Y:S01]  /*0550*/  IMAD.IADD R23, R16, 0x1, R19 ;  /* 0x0000000110177824 */ /* 0x004fe200078e0213 */
[----:B------:R-:W-:-:S04]  /*0560*/  PRMT R16, R18, 0x7610, R16 ;  /* 0x0000761012107816 */ /* 0x000fc80000000010 */
[----:B------:R0:W-:Y:S04]  /*0570*/  STG.E.STRONG.SYS desc[UR6][R14.64], R23 ;  /* 0x000000170e007986 */ /* 0x0001e8000c115906 */
[----:B------:R0:W-:Y:S01]  /*0580*/  ST.E.U8.STRONG.GPU desc[UR6][R20.64], R16 ;  /* 0x0000001014007985 */ /* 0x0001e2000c10f106 */
[----:B------:R-:W-:Y:S05]  /*0590*/  BRA `(.L_x_99) ;  /* 0x0000000000147947 */ /* 0x000fea0003800000 */
.L_x_98:
[----:B------:R-:W-:-:S13]  /*05a0*/  ISETP.GT.U32.AND P0, PT, R9, 0x1, PT ;  /* 0x000000010900780c */ /* 0x000fda0003f04070 */
[----:B------:R-:W-:Y:S05]  /*05b0*/  @P0 BREAK.RELIABLE B2 ;  /* 0x0000000000020942 */ /* 0x000fea0003800100 */
[----:B------:R-:W-:Y:S05]  /*05c0*/  @P0 BRA `(.L_x_100) ;  /* 0x00000000003c0947 */ /* 0x000fea0003800000 */
[----:B------:R-:W2:Y:S02]  /*05d0*/  LDG.E.STRONG.SYS R14, desc[UR6][R14.64+0x10] ;  /* 0x000010060e0e7981 */ /* 0x000ea4000c1f5900 */
[----:B--2---:R-:W-:-:S07]  /*05e0*/  IMAD.IADD R19, R14, 0x1, R19 ;  /* 0x000000010e137824 */ /* 0x004fce00078e0213 */
.L_x_99:
[----:B------:R-:W-:-:S13]  /*05f0*/  ISETP.GT.U32.AND P0, PT, R9, 0x1, PT ;  /* 0x000000010900780c */ /* 0x000fda0003f04070 */
[----:B------:R-:W-:Y:S05]  /*0600*/  @P0 BREAK.RELIABLE B2 ;  /* 0x0000000000020942 */ /* 0x000fea0003800100 */
[----:B------:R-:W-:Y:S05]  /*0610*/  @P0 BRA `(.L_x_100) ;  /* 0x0000000000280947 */ /* 0x000fea0003800000 */
[----:B------:R-:W-:Y:S05]  /*0620*/  BSYNC.RELIABLE B2 ;  /* 0x0000000000027941 */ /* 0x000fea0003800100 */
.L_x_97:
[----:B0-----:R-:W0:Y:S01]  /*0630*/  S2R R21, SR_SWINHI ;  /* 0x0000000000157919 */ /* 0x001e220000002f00 */
[----:B------:R-:W-:Y:S02]  /*0640*/  MOV R14, R6 ;  /* 0x00000006000e7202 */ /* 0x000fe40000000f00 */
[----:B0-----:R-:W-:Y:S02]  /*0650*/  MOV R15, R21 ;  /* 0x00000015000f7202 */ /* 0x001fe40000000f00 */
[----:B------:R-:W-:-:S05]  /*0660*/  IADD3 R20, P0, PT, R14, R9, RZ ;  /* 0x000000090e147210 */ /* 0x000fca0007f1e0ff */
[----:B------:R-:W-:-:S08]  /*0670*/  IMAD.X R21, RZ, RZ, R15, P0 ;  /* 0x000000ffff157224 */ /* 0x000fd000000e060f */
.L_x_101:
[----:B------:R-:W2:Y:S01]  /*0680*/  LD.E.U8.STRONG.GPU R14, desc[UR6][R20.64+0x2] ;  /* 0x00000206140e7980 */ /* 0x000ea2000c10f100 */
[----:B------:R-:W-:Y:S05]  /*0690*/  YIELD ;  /* 0x0000000000007946 */ /* 0x000fea0003800000 */
[----:B--2---:R-:W-:-:S13]  /*06a0*/  ISETP.NE.AND P0, PT, R14, 0x1, PT ;  /* 0x000000010e00780c */ /* 0x004fda0003f05270 */
[----:B------:R-:W-:Y:S05]  /*06b0*/  @P0 BRA `(.L_x_101) ;  /* 0xfffffffc00f00947 */ /* 0x000fea000383ffff */
.L_x_100:
[----:B------:R-:W-:Y:S05]  /*06c0*/  BSYNC B1 ;  /* 0x0000000000017941 */ /* 0x000fea0003800000 */
.L_x_96:
[----:B------:R-:W-:Y:S01]  /*06d0*/  ISETP.NE.AND P0, PT, R9, RZ, PT ;  /* 0x000000ff0900720c */ /* 0x000fe20003f05270 */
[----:B------:R-:W-:-:S12]  /*06e0*/  BSSY.RECONVERGENT B1, `(.L_x_102) ;  /* 0x000000f000017945 */ /* 0x000fd80003800200 */
[----:B------:R-:W-:Y:S05]  /*06f0*/  @!P0 BRA `(.L_x_103) ;  /* 0x00000000002c8947 */ /* 0x000fea0003800000 */
[----:B------:R-:W-:-:S13]  /*0700*/  ISETP.NE.AND P0, PT, R9, 0x1, PT ;  /* 0x000000010900780c */ /* 0x000fda0003f05270 */
[----:B------:R-:W-:Y:S05]  /*0710*/  @P0 BRA `(.L_x_104) ;  /* 0x00000000002c0947 */ /* 0x000fea0003800000 */
[----:B0-----:R-:W2:Y:S01]  /*0720*/  LDG.E.STRONG.SYS R14, desc[UR6][R10.64+0xc] ;  /* 0x00000c060a0e7981 */ /* 0x001ea2000c1f5900 */
[----:B------:R-:W-:Y:S01]  /*0730*/  IMAD.MOV.U32 R16, RZ, RZ, 0x1 ;  /* 0x00000001ff107424 */ /* 0x000fe200078e00ff */
[----:B------:R-:W0:Y:S01]  /*0740*/  S2R R21, SR_SWINHI ;  /* 0x0000000000157919 */ /* 0x000e220000002f00 */
[----:B--2---:R-:W-:Y:S01]  /*0750*/  IMAD.IADD R19, R14, 0x1, R19 ;  /* 0x000000010e137824 */ /* 0x004fe200078e0213 */
[----:B------:R-:W-:Y:S02]  /*0760*/  MOV R14, R6 ;  /* 0x00000006000e7202 */ /* 0x000fe40000000f00 */
[----:B0-----:R-:W-:Y:S02]  /*0770*/  MOV R15, R21 ;  /* 0x00000015000f7202 */ /* 0x001fe40000000f00 */
[----:B------:R1:W-:Y:S04]  /*0780*/  STG.E.STRONG.SYS desc[UR6][R10.64+0x4], R19 ;  /* 0x000004130a007986 */ /* 0x0003e8000c115906 */
[----:B------:R1:W-:Y:S01]  /*0790*/  ST.E.U8.STRONG.GPU desc[UR6][R14.64+0x1], R16 ;  /* 0x000001100e007985 */ /* 0x0003e2000c10f106 */
[----:B------:R-:W-:Y:S05]  /*07a0*/  BRA `(.L_x_104) ;  /* 0x0000000000087947 */ /* 0x000fea0003800000 */
.L_x_103:
[----:B0-----:R-:W2:Y:S02]  /*07b0*/  LDG.E.STRONG.SYS R14, desc[UR6][R10.64+0x8] ;  /* 0x000008060a0e7981 */ /* 0x001ea4000c1f5900 */
[----:B--2---:R-:W-:-:S07]  /*07c0*/  IMAD.IADD R19, R14, 0x1, R19 ;  /* 0x000000010e137824 */ /* 0x004fce00078e0213 */
.L_x_104:
[----:B------:R-:W-:Y:S05]  /*07d0*/  BSYNC.RECONVERGENT B1 ;  /* 0x0000000000017941 */ /* 0x000fea0003800200 */
.L_x_102:
[----:B------:R-:W-:Y:S01]  /*07e0*/  ISETP.NE.AND P0, PT, R9, RZ, PT ;  /* 0x000000ff0900720c */ /* 0x000fe20003f05270 */
[----:B------:R-:W-:-:S12]  /*07f0*/  BSSY B1, `(.L_x_105) ;  /* 0x000000e000017945 */ /* 0x000fd80003800000 */
[----:B------:R-:W-:Y:S05]  /*0800*/  @P0 BRA `(.L_x_106) ;  /* 0x0000000000300947 */ /* 0x000fea0003800000 */
[----:B0-----:R-:W0:Y:S01]  /*0810*/  S2R R21, SR_SWINHI ;  /* 0x0000000000157919 */ /* 0x001e220000002f00 */
[----:B------:R-:W-:Y:S01]  /*0820*/  BSSY B2, `(.L_x_107) ;  /* 0x0000007000027945 */ /* 0x000fe20003800000 */
[----:B-1----:R-:W-:Y:S02]  /*0830*/  MOV R14, R6 ;  /* 0x00000006000e7202 */ /* 0x002fe40000000f00 */
[----:B0-----:R-:W-:-:S07]  /*0840*/  MOV R15, R21 ;  /* 0x00000015000f7202 */ /* 0x001fce0000000f00 */
.L_x_108:
[----:B------:R-:W2:Y:S01]  /*0850*/  LD.E.U8.STRONG.GPU R16, desc[UR6][R14.64+0x1] ;  /* 0x000001060e107980 */ /* 0x000ea2000c10f100 */
[----:B------:R-:W-:Y:S05]  /*0860*/  YIELD ;  /* 0x0000000000007946 */ /* 0x000fea0003800000 */
[----:B--2---:R-:W-:-:S13]  /*0870*/  ISETP.NE.AND P0, PT, R16, 0x1, PT ;  /* 0x000000011000780c */ /* 0x004fda0003f05270 */
[----:B------:R-:W-:Y:S05]  /*0880*/  @P0 BRA `(.L_x_108) ;  /* 0xfffffffc00f00947 */ /* 0x000fea000383ffff */
[----:B------:R-:W-:Y:S05]  /*0890*/  BSYNC B2 ;  /* 0x0000000000027941 */ /* 0x000fea0003800000 */
.L_x_107:
[----:B------:R-:W2:Y:S02]  /*08a0*/  LDG.E.STRONG.SYS R14, desc[UR6][R10.64+0x4] ;  /* 0x000004060a0e7981 */ /* 0x000ea4000c1f5900 */
[----:B--2---:R-:W-:-:S05]  /*08b0*/  IMAD.IADD R19, R14, 0x1, R19 ;  /* 0x000000010e137824 */ /* 0x004fca00078e0213 */
[----:B------:R2:W-:Y:S02]  /*08c0*/  STG.E.STRONG.SYS desc[UR6][R10.64], R19 ;  /* 0x000000130a007986 */ /* 0x0005e4000c115906 */
.L_x_106:
[----:B------:R-:W-:Y:S05]  /*08d0*/  BSYNC B1 ;  /* 0x0000000000017941 */ /* 0x000fea0003800000 */
.L_x_105:
[----:B------:R-:W-:Y:S06]  /*08e0*/  MEMBAR.ALL.SYS ;  /* 0x0000000000007992 */ /* 0x000fec000000b000 */
[----:B------:R-:W-:-:S00]  /*08f0*/  ERRBAR ;  /* 0x00000000000079ab */ /* 0x000fc00000000000 */
[----:B------:R-:W-:Y:S06]  /*0900*/  CGAERRBAR ;  /* 0x00000000000075ab */ /* 0x000fec0000000000 */
[----:B012345:R-:W-:Y:S01]  /*0910*/  CCTL.IVALL ;  /* 0x00000000ff00798f */ /* 0x03ffe20002000000 */
.L_x_92:
[----:B------:R-:W-:Y:S02]  /*0920*/  ISETP.NE.AND P1, PT, R9, RZ, PT ;  /* 0x000000ff0900720c */ /* 0x000fe40003f25270 */
[----:B------:R-:W-:-:S11]  /*0930*/  PLOP3.LUT P0, PT, PT, PT, PT, 0x8, 0x80 ;  /* 0x000000000080781c */ /* 0x000fd60003f0e170 */
[----:B------:R-:W-:Y:S05]  /*0940*/  @P1 BRA `(.L_x_93) ;  /* 0x00000000000c1947 */ /* 0x000fea0003800000 */
[----:B-12---:R-:W2:Y:S01]  /*0950*/  LDG.E.STRONG.SYS R11, desc[UR6][R10.64] ;  /* 0x000000060a0b7981 */ /* 0x006ea2000c1f5900 */
[----:B------:R-:W-:-:S03]  /*0960*/  PLOP3.LUT P0, PT, PT, PT, PT, 0x80, 0x8 ;  /* 0x000000000008781c */ /* 0x000fc60003f0f070 */
[----:B--2---:R3:W-:Y:S10]  /*0970*/  STG.E.STRONG.SYS desc[UR6][R12.64], R11 ;  /* 0x0000000b0c007986 */ /* 0x0047f4000c115906 */
.L_x_93:
[----:B------:R-:W-:Y:S05]  /*0980*/  BSYNC B0 ;  /* 0x0000000000007941 */ /* 0x000fea0003800000 */
.L_x_90:
[----:B------:R-:W-:-:S13]  /*0990*/  ISETP.GE.U32.AND P1, PT, R7, 0x2, PT ;  /* 0x000000020700780c */ /* 0x000fda0003f26070 */
[----:B------:R-:W-:Y:S05]  /*09a0*/  @!P1 EXIT ;  /* 0x000000000000994d */ /* 0x000fea0003800000 */
[----:B-123--:R-:W2:Y:S01]  /*09b0*/  LDG.E.STRONG.SYS R11, desc[UR6][R12.64] ;  /* 0x000000060c0b7981 */ /* 0x00eea2000c1f5900 */
[----:B0-----:R-:W-:-:S03]  /*09c0*/  LEA R14, R8, R17, 0x18 ;  /* 0x00000011080e7211 */ /* 0x001fc600078ec0ff */
[----:B--2---:R0:W-:Y:S01]  /*09d0*/  ST.E.STRONG.GPU desc[UR6][R12.64], R11 ;  /* 0x0000000b0c007985 */ /* 0x0041e2000c10f906 */
[----:B------:R-:W-:Y:S05]  /*09e0*/  @!P0 BRA `(.L_x_109) ;  /* 0x00000000001c8947 */ /* 0x000fea0003800000 */
[----:B0-----:R-:W0:Y:S02]  /*09f0*/  LDC.64 R10, c[0x4][RZ] ;  /* 0x01000000ff0a7b82 */ /* 0x001e240000000a00 */
[----:B0-----:R-:W2:Y:S01]  /*0a00*/  ATOMG.E.INC.STRONG.GPU PT, R10, desc[UR6][R10.64], R7 ;  /* 0x800000070a0a79a8 */ /* 0x001ea200099ef106 */
[----:B------:R-:W-:Y:S01]  /*0a10*/  VIADD R13, R7, 0xffffffff ;  /* 0xffffffff070d7836 */ /* 0x000fe20000000000 */
[----:B------:R-:W-:-:S04]  /*0a20*/  LEA R17, R8, R17, 0x18 ;  /* 0x0000001108117211 */ /* 0x000fc800078ec0ff */
[----:B--2---:R-:W-:-:S04]  /*0a30*/  ISETP.NE.AND P1, PT, R10, R13, PT ;  /* 0x0000000d0a00720c */ /* 0x004fc80003f25270 */
[----:B------:R-:W-:-:S05]  /*0a40*/  SEL R8, RZ, 0x1, P1 ;  /* 0x00000001ff087807 */ /* 0x000fca0000800000 */
[----:B------:R1:W-:Y:S04]  /*0a50*/  STS.U8 [R17], R8 ;  /* 0x0000000811007388 */ /* 0x0003e80000000000 */
.L_x_109:
[----:B------:R-:W-:Y:S05]  /*0a60*/  WARPSYNC.ALL ;  /* 0x0000000000007948 */ /* 0x000fea0003800000 */
[----:B------:R-:W-:Y:S06]  /*0a70*/  BAR.SYNC.DEFER_BLOCKING 0x0 ;  /* 0x0000000000007b1d */ /* 0x000fec0000010000 */
[----:B-1----:R-:W1:Y:S02]  /*0a80*/  LDS.U8 R8, [R14] ;  /* 0x000000000e087984 */ /* 0x002e640000000000 */
[----:B-1----:R-:W-:-:S13]  /*0a90*/  ISETP.NE.AND P1, PT, R8, RZ, PT ;  /* 0x000000ff0800720c */ /* 0x002fda0003f25270 */
[----:B------:R-:W-:Y:S05]  /*0aa0*/  @!P1 EXIT ;  /* 0x000000000000994d */ /* 0x000fea0003800000 */
[----:B------:R-:W-:Y:S01]  /*0ab0*/  ISETP.GE.U32.AND P1, PT, R9, R7, PT ;  /* 0x000000070900720c */ /* 0x000fe20003f26070 */
[----:B------:R-:W-:Y:S01]  /*0ac0*/  BSSY.RECONVERGENT B2, `(.L_x_110) ;  /* 0x0000073000027945 */ /* 0x000fe20003800200 */
[----:B------:R-:W-:-:S11]  /*0ad0*/  IMAD.MOV.U32 R8, RZ, RZ, RZ ;  /* 0x000000ffff087224 */ /* 0x000fd600078e00ff */
[----:B------:R-:W-:Y:S05]  /*0ae0*/  @P1 BRA `(.L_x_111) ;  /* 0x0000000400c01947 */ /* 0x000fea0003800000 */
[----:B------:R-:W-:Y:S01]  /*0af0*/  LOP3.LUT R8, RZ, R9, RZ, 0x33, !PT ;  /* 0x00000009ff087212 */ /* 0x000fe200078e33ff */
[----:B------:R-:W-:Y:S01]  /*0b00*/  BSSY.RECONVERGENT B1, `(.L_x_112) ;  /* 0x0000061000017945 */ /* 0x000fe20003800200 */
[----:B0-----:R-:W-:-:S03]  /*0b10*/  IMAD.MOV.U32 R13, RZ, RZ, R9 ;  /* 0x000000ffff0d7224 */ /* 0x001fc600078e0009 */
[----:B------:R-:W-:-:S05]  /*0b20*/  IMAD.IADD R8, R8, 0x1, R7 ;  /* 0x0000000108087824 */ /* 0x000fca00078e0207 */
[C---:B------:R-:W-:Y:S02]  /*0b30*/  ISETP.GE.U32.AND P1, PT, R8.reuse, 0x18, PT ;  /* 0x000000180800780c */ /* 0x040fe40003f26070 */
[----:B------:R-:W-:Y:S01]  /*0b40*/  LEA.HI R10, R8, 0x1, RZ, 0x1d ;  /* 0x00000001080a7811 */ /* 0x000fe200078fe8ff */
[----:B------:R-:W-:-:S03]  /*0b50*/  IMAD.MOV.U32 R8, RZ, RZ, RZ ;  /* 0x000000ffff087224 */ /* 0x000fc600078e00ff */
        /* <DEDUP_REMOVED lines=16> */
.L_x_118:
        /* <DEDUP_REMOVED lines=32> */
.L_x_117:
[----:B------:R-:W-:Y:S05]  /*0e60*/  BSYNC.RECONVERGENT B3 ;  /* 0x0000000000037941 */ /* 0x000fea0003800200 */
.L_x_116:
[----:B------:R-:W-:Y:S01]  /*0e70*/  IMAD.MOV R15, RZ, RZ, -R14 ;  /* 0x000000ffff0f7224 */ /* 0x000fe200078e0a0e */
[----:B------:R-:W-:Y:S04]  /*0e80*/  BSSY.RECONVERGENT B3, `(.L_x_119) ;  /* 0x0000016000037945 */ /* 0x000fe80003800200 */
[----:B------:R-:W-:-:S13]  /*0e90*/  ISETP.GT.AND P2, PT, R15, 0x4, PT ;  /* 0x000000040f00780c */ /* 0x000fda0003f44270 */
[----:B------:R-:W-:Y:S05]  /*0ea0*/  @!P2 BRA `(.L_x_120) ;  /* 0x00000000004ca947 */ /* 0x000fea0003800000 */
[----:B------:R-:W2:Y:S04]  /*0eb0*/  LD.E.STRONG.GPU R15, desc[UR6][R10.64] ;  /* 0x000000060a0f7980 */ /* 0x000ea8000c10f900 */
[----:B------:R-:W2:Y:S04]  /*0ec0*/  LD.E.STRONG.GPU R16, desc[UR6][R10.64+0x20] ;  /* 0x000020060a107980 */ /* 0x000ea8000c10f900 */
        /* <DEDUP_REMOVED lines=17> */
.L_x_120:
[----:B------:R-:W-:Y:S05]  /*0fe0*/  BSYNC.RECONVERGENT B3 ;  /* 0x0000000000037941 */ /* 0x000fea0003800200 */
.L_x_119:
[----:B------:R-:W-:-:S13]  /*0ff0*/  ISETP.NE.OR P1, PT, R14, RZ, P1 ;  /* 0x000000ff0e00720c */ /* 0x000fda0000f25670 */
[----:B------:R-:W-:Y:S05]  /*1000*/  @!P1 BREAK.RELIABLE B0 ;  /* 0x0000000000009942 */ /* 0x000fea0003800100 */
[----:B------:R-:W-:Y:S05]  /*1010*/  @!P1 BRA `(.L_x_113) ;  /* 0x00000000003c9947 */ /* 0x000fea0003800000 */
.L_x_115:
[----:B------:R-:W-:Y:S05]  /*1020*/  BSYNC.RELIABLE B0 ;  /* 0x0000000000007941 */ /* 0x000fea0003800100 */
.L_x_114:
[----:B------:R-:W2:Y:S04]  /*1030*/  LD.E.STRONG.GPU R15, desc[UR6][R10.64] ;  /* 0x000000060a0f7980 */ /* 0x000ea8000c10f900 */
[----:B------:R-:W2:Y:S04]  /*1040*/  LD.E.STRONG.GPU R16, desc[UR6][R10.64+0x20] ;  /* 0x000020060a107980 */ /* 0x000ea8000c10f900 */
        /* <DEDUP_REMOVED lines=12> */
.L_x_113:
[----:B------:R-:W-:Y:S05]  /*1110*/  BSYNC.RECONVERGENT B1 ;  /* 0x0000000000017941 */ /* 0x000fea0003800200 */
.L_x_112:
[----:B------:R-:W-:-:S13]  /*1120*/  ISETP.NE.AND P1, PT, R12, RZ, PT ;  /* 0x000000ff0c00720c */ /* 0x000fda0003f25270 */
[----:B------:R-:W-:Y:S05]  /*1130*/  @!P1 BRA `(.L_x_111) ;  /* 0x00000000002c9947 */ /* 0x000fea0003800000 */
[----:B------:R-:W-:-:S04]  /*1140*/  IMAD.WIDE.U32 R10, R13, 0x4, R4 ;  /* 0x000000040d0a7825 */ /* 0x000fc800078e0004 */
[----:B------:R-:W-:Y:S02]  /*1150*/  IMAD.MOV R12, RZ, RZ, -R12 ;  /* 0x000000ffff0c7224 */ /* 0x000fe400078e0a0c */
[----:B------:R-:W-:-:S07]  /*1160*/  IMAD.MOV.U32 R13, RZ, RZ, R11 ;  /* 0x000000ffff0d7224 */ /* 0x000fce00078e000b */
.L_x_121:
[----:B------:R-:W-:-:S06]  /*1170*/  IMAD.MOV.U32 R11, RZ, RZ, R13 ;  /* 0x000000ffff0b7224 */ /* 0x000fcc00078e000d */
[----:B------:R0:W2:Y:S01]  /*1180*/  LD.E.STRONG.GPU R11, desc[UR6][R10.64] ;  /* 0x000000060a0b7980 */ /* 0x0000a2000c10f900 */
[----:B------:R-:W-:-:S05]  /*1190*/  VIADD R12, R12, 0x1 ;  /* 0x000000010c0c7836 */ /* 0x000fca0000000000 */
[----:B------:R-:W-:Y:S02]  /*11a0*/  ISETP.NE.AND P1, PT, R12, RZ, PT ;  /* 0x000000ff0c00720c */ /* 0x000fe40003f25270 */
[----:B0-----:R-:W-:-:S05]  /*11b0*/  IADD3 R10, P2, PT, R10, 0x20, RZ ;  /* 0x000000200a0a7810 */ /* 0x001fca0007f5e0ff */
[----:B------:R-:W-:Y:S02]  /*11c0*/  IMAD.X R13, RZ, RZ, R13, P2 ;  /* 0x000000ffff0d7224 */ /* 0x000fe400010e060d */
[----:B--2---:R-:W-:-:S04]  /*11d0*/  IMAD.IADD R8, R11, 0x1, R8 ;  /* 0x000000010b087824 */ /* 0x004fc800078e0208 */
[----:B------:R-:W-:Y:S05]  /*11e0*/  @P1 BRA `(.L_x_121) ;  /* 0xfffffffc00e01947 */ /* 0x000fea000383ffff */
.L_x_111:
[----:B------:R-:W-:Y:S05]  /*11f0*/  BSYNC.RECONVERGENT B2 ;  /* 0x0000000000027941 */ /* 0x000fea0003800200 */
.L_x_110:
[----:B------:R-:W-:Y:S05]  /*1200*/  WARPSYNC.ALL ;  /* 0x0000000000007948 */ /* 0x000fea0003800000 */
[----:B0-----:R-:W0:Y:S01]  /*1210*/  LDC R11, c[0x0][0x360] ;  /* 0x0000d800ff0b7b82 */ /* 0x001e220000000800 */
[----:B------:R-:W-:Y:S01]  /*1220*/  BSSY B0, `(.L_x_122) ;  /* 0x000006a000007945 */ /* 0x000fe20003800000 */
[----:B0-----:R-:W-:-:S04]  /*1230*/  IMAD.SHL.U32 R11, R11, 0x8, RZ ;  /* 0x000000080b0b7824 */ /* 0x001fc800078e00ff */
        /* <DEDUP_REMOVED lines=8> */
.L_x_123:
        /* <DEDUP_REMOVED lines=24> */
.L_x_126:
[----:B------:R-:W-:Y:S05]  /*1440*/  BSYNC.RECONVERGENT B1 ;  /* 0x0000000000017941 */ /* 0x000fea0003800200 */
.L_x_125:
        /* <DEDUP_REMOVED lines=12> */
[----:B--2---:R-:W-:-:S05]  /*1510*/  IMAD.IADD R15, R8, 0x1, R15 ;  /* 0x00000001080f7824 */ /* 0x004fca00078e020f */
[----:B------:R0:W-:Y:S04]  /*1520*/  STG.E.STRONG.SYS desc[UR6][R10.64], R15 ;  /* 0x0000000f0a007986 */ /* 0x0001e8000c115906 */
[----:B------:R0:W-:Y:S01]  /*1530*/  ST.E.U8.STRONG.GPU desc[UR6][R12.64], R0 ;  /* 0x000000000c007985 */ /* 0x0001e2000c10f106 */
[----:B------:R-:W-:Y:S05]  /*1540*/  BRA `(.L_x_130) ;  /* 0x0000000000147947 */ /* 0x000fea0003800000 */
.L_x_129:
[----:B------:R-:W-:-:S13]  /*1550*/  ISETP.GT.U32.AND P1, PT, R9, 0x1, PT ;  /* 0x000000010900780c */ /* 0x000fda0003f24070 */
[----:B------:R-:W-:Y:S05]  /*1560*/  @P1 BREAK.RELIABLE B2 ;  /* 0x0000000000021942 */ /* 0x000fea0003800100 */
[----:B------:R-:W-:Y:S05]  /*1570*/  @P1 BRA `(.L_x_131) ;  /* 0x00000000003c1947 */ /* 0x000fea0003800000 */
[----:B------:R-:W2:Y:S02]  /*1580*/  LDG.E.STRONG.SYS R11, desc[UR6][R10.64+0x10] ;  /* 0x000010060a0b7981 */ /* 0x000ea4000c1f5900 */
[----:B--2---:R-:W-:-:S07]  /*1590*/  IMAD.IADD R8, R8, 0x1, R11 ;  /* 0x0000000108087824 */ /* 0x004fce00078e020b */
.L_x_130:
[----:B------:R-:W-:-:S13]  /*15a0*/  ISETP.GT.U32.AND P1, PT, R9, 0x1, PT ;  /* 0x000000010900780c */ /* 0x000fda0003f24070 */
[----:B------:R-:W-:Y:S05]  /*15b0*/  @P1 BREAK.RELIABLE B2 ;  /* 0x0000000000021942 */ /* 0x000fea0003800100 */
[----:B------:R-:W-:Y:S05]  /*15c0*/  @P1 BRA `(.L_x_131) ;  /* 0x0000000000281947 */ /* 0x000fea0003800000 */
[----:B------:R-:W-:Y:S05]  /*15d0*/  BSYNC.RELIABLE B2 ;  /* 0x0000000000027941 */ /* 0x000fea0003800100 */
.L_x_128:
[----:B0-----:R-:W0:Y:S01]  /*15e0*/  S2R R13, SR_SWINHI ;  /* 0x00000000000d7919 */ /* 0x001e220000002f00 */
[----:B------:R-:W-:Y:S02]  /*15f0*/  MOV R10, R6 ;  /* 0x00000006000a7202 */ /* 0x000fe40000000f00 */
[----:B0-----:R-:W-:Y:S02]  /*1600*/  MOV R11, R13 ;  /* 0x0000000d000b7202 */ /* 0x001fe40000000f00 */
[----:B------:R-:W-:-:S05]  /*1610*/  IADD3 R10, P1, PT, R10, R9, RZ ;  /* 0x000000090a0a7210 */ /* 0x000fca0007f3e0ff */
[----:B------:R-:W-:-:S08]  /*1620*/  IMAD.X R11, RZ, RZ, R11, P1 ;  /* 0x000000ffff0b7224 */ /* 0x000fd000008e060b */
.L_x_132:
[----:B------:R-:W2:Y:S01]  /*1630*/  LD.E.U8.STRONG.GPU R0, desc[UR6][R10.64+0x2] ;  /* 0x000002060a007980 */ /* 0x000ea2000c10f100 */
[----:B------:R-:W-:Y:S05]  /*1640*/  YIELD ;  /* 0x0000000000007946 */ /* 0x000fea0003800000 */
[----:B--2---:R-:W-:-:S13]  /*1650*/  ISETP.NE.AND P1, PT, R0, 0x1, PT ;  /* 0x000000010000780c */ /* 0x004fda0003f25270 */
[----:B------:R-:W-:Y:S05]  /*1660*/  @P1 BRA `(.L_x_132) ;  /* 0xfffffffc00f01947 */ /* 0x000fea000383ffff */
.L_x_131:
[----:B------:R-:W-:Y:S05]  /*1670*/  BSYNC B1 ;  /* 0x0000000000017941 */ /* 0x000fea0003800000 */
.L_x_127:
        /* <DEDUP_REMOVED lines=8> */
[----:B------:R-:W-:Y:S02]  /*1700*/  MOV R10, R6 ;  /* 0x00000006000a7202 */ /* 0x000fe40000000f00 */
[----:B0-----:R-:W-:Y:S01]  /*1710*/  MOV R11, R13 ;  /* 0x0000000d000b7202 */ /* 0x001fe20000000f00 */
[----:B--2---:R-:W-:-:S05]  /*1720*/  IMAD.IADD R8, R8, 0x1, R9 ;  /* 0x0000000108087824 */ /* 0x004fca00078e0209 */
[----:B------:R1:W-:Y:S04]  /*1730*/  STG.E.STRONG.SYS desc[UR6][R2.64+0x4], R8 ;  /* 0x0000040802007986 */ /* 0x0003e8000c115906 */
[----:B------:R1:W-:Y:S01]  /*1740*/  ST.E.U8.STRONG.GPU desc[UR6][R10.64+0x1], R0 ;  /* 0x000001000a007985 */ /* 0x0003e2000c10f106 */
[----:B------:R-:W-:Y:S05]  /*1750*/  BRA `(.L_x_135) ;  /* 0x0000000000087947 */ /* 0x000fea0003800000 */
.L_x_134:
[----:B------:R-:W2:Y:S02]  /*1760*/  LDG.E.STRONG.SYS R9, desc[UR6][R2.64+0x8] ;  /* 0x0000080602097981 */ /* 0x000ea4000c1f5900 */
[----:B--2---:R-:W-:-:S07]  /*1770*/  IMAD.IADD R8, R8, 0x1, R9 ;  /* 0x0000000108087824 */ /* 0x004fce00078e0209 */
.L_x_135:
[----:B------:R-:W-:Y:S05]  /*1780*/  BSYNC.RECONVERGENT B1 ;  /* 0x0000000000017941 */ /* 0x000fea0003800200 */
.L_x_133:
[----:B------:R-:W-:Y:S04]  /*1790*/  BSSY B1, `(.L_x_136) ;  /* 0x000000e000017945 */ /* 0x000fe80003800000 */
[----:B------:R-:W-:Y:S05]  /*17a0*/  @!P0 BRA `(.L_x_137) ;  /* 0x0000000000308947 */ /* 0x000fea0003800000 */
[----:B------:R-:W2:Y:S01]  /*17b0*/  S2R R9, SR_SWINHI ;  /* 0x0000000000097919 */ /* 0x000ea20000002f00 */
[----:B------:R-:W-:Y:S01]  /*17c0*/  BSSY B2, `(.L_x_138) ;  /* 0x0000007000027945 */ /* 0x000fe20003800000 */
[----:B01----:R-:W-:Y:S02]  /*17d0*/  MOV R10, R6 ;  /* 0x00000006000a7202 */ /* 0x003fe40000000f00 */
[----:B--2---:R-:W-:-:S07]  /*17e0*/  MOV R11, R9 ;  /* 0x00000009000b7202 */ /* 0x004fce0000000f00 */
.L_x_139:
[----:B------:R-:W2:Y:S01]  /*17f0*/  LD.E.U8.STRONG.GPU R0, desc[UR6][R10.64+0x1] ;  /* 0x000001060a007980 */ /* 0x000ea2000c10f100 */
[----:B------:R-:W-:Y:S05]  /*1800*/  YIELD ;  /* 0x0000000000007946 */ /* 0x000fea0003800000 */
[----:B--2---:R-:W-:-:S13]  /*1810*/  ISETP.NE.AND P1, PT, R0, 0x1, PT ;  /* 0x000000010000780c */ /* 0x004fda0003f25270 */
[----:B------:R-:W-:Y:S05]  /*1820*/  @P1 BRA `(.L_x_139) ;  /* 0xfffffffc00f01947 */ /* 0x000fea000383ffff */
[----:B------:R-:W-:Y:S05]  /*1830*/  BSYNC B2 ;  /* 0x0000000000027941 */ /* 0x000fea0003800000 */
.L_x_138:
[----:B------:R-:W2:Y:S02]  /*1840*/  LDG.E.STRONG.SYS R9, desc[UR6][R2.64+0x4] ;  /* 0x0000040602097981 */ /* 0x000ea4000c1f5900 */
[----:B--2---:R-:W-:-:S05]  /*1850*/  IMAD.IADD R9, R9, 0x1, R8 ;  /* 0x0000000109097824 */ /* 0x004fca00078e0208 */
[----:B------:R2:W-:Y:S02]  /*1860*/  STG.E.STRONG.SYS desc[UR6][R2.64], R9 ;  /* 0x0000000902007986 */ /* 0x0005e4000c115906 */
.L_x_137:
[----:B------:R-:W-:Y:S05]  /*1870*/  BSYNC B1 ;  /* 0x0000000000017941 */ /* 0x000fea0003800000 */
.L_x_136:
[----:B------:R-:W-:Y:S06]  /*1880*/  MEMBAR.ALL.SYS ;  /* 0x0000000000007992 */ /* 0x000fec000000b000 */
[----:B------:R-:W-:-:S00]  /*1890*/  ERRBAR ;  /* 0x00000000000079ab */ /* 0x000fc00000000000 */
[----:B------:R-:W-:Y:S06]  /*18a0*/  CGAERRBAR ;  /* 0x00000000000075ab */ /* 0x000fec0000000000 */
[----:B012345:R-:W-:Y:S01]  /*18b0*/  CCTL.IVALL ;  /* 0x00000000ff00798f */ /* 0x03ffe20002000000 */
.L_x_124:
[----:B------:R-:W-:Y:S05]  /*18c0*/  BSYNC B0 ;  /* 0x0000000000007941 */ /* 0x000fea0003800000 */
.L_x_122:
[----:B------:R-:W-:Y:S05]  /*18d0*/  @!P0 EXIT ;  /* 0x000000000000894d */ /* 0x000fea0003800000 */
[----:B-12---:R-:W2:Y:S01]  /*18e0*/  LDG.E.STRONG.SYS R3, desc[UR6][R2.64] ;  /* 0x0000000602037981 */ /* 0x006ea2000c1f5900 */
[----:B------:R-:W1:Y:S01]  /*18f0*/  LDC.64 R8, c[0x4][RZ] ;  /* 0x01000000ff087b82 */ /* 0x000e620000000a00 */
[----:B------:R-:W-:-:S05]  /*1900*/  IMAD.WIDE.U32 R4, R7, 0x4, R4 ;  /* 0x0000000407047825 */ /* 0x000fca00078e0004 */
[----:B--2---:R-:W-:Y:S04]  /*1910*/  STG.E.STRONG.SYS desc[UR6][R4.64], R3 ;  /* 0x0000000304007986 */ /* 0x004fe8000c115906 */
[----:B-1----:R-:W-:Y:S01]  /*1920*/  STG.E desc[UR6][R8.64], RZ ;  /* 0x000000ff08007986 */ /* 0x002fe2000c101906 */
[----:B------:R-:W-:Y:S05]  /*1930*/  EXIT ;  /* 0x000000000000794d */ /* 0x000fea0003800000 */
.L_x_140:
        /* <DEDUP_REMOVED lines=12> */
.L_x_1237:


//--------------------- .text._Z16reduceSinglePassILj16ELb0EEvPKiPViS3_jb --------------------------
	.section	.text._Z16reduceSinglePassILj16ELb0EEvPKiPViS3_jb,"ax",@progbits
	.align	128
        .global         _Z16reduceSinglePassILj16ELb0EEvPKiPViS3_jb
        .type           _Z16reduceSinglePassILj16ELb0EEvPKiPViS3_jb,@function
        .size           _Z16reduceSinglePassILj16ELb0EEvPKiPViS3_jb,(.L_x_1238 - _Z16reduceSinglePassILj16ELb0EEvPKiPViS3_jb)
        .other          _Z16reduceSinglePassILj16ELb0EEvPKiPViS3_jb,@"STO_CUDA_ENTRY STV_DEFAULT"
_Z16reduceSinglePassILj16ELb0EEvPKiPViS3_jb:
.text._Z16reduceSinglePassILj16ELb0EEvPKiPViS3_jb:
        /* <DEDUP_REMOVED lines=17> */
.L_x_143:
        /* <DEDUP_REMOVED lines=11> */
.L_x_142:
[----:B0-----:R-:W-:Y:S05]  /*01c0*/  BSYNC.RECONVERGENT B0 ;  /* 0x0000000000007941 */ /* 0x001fea0003800200 */
.L_x_141:
        /* <DEDUP_REMOVED lines=19> */
.L_x_145:
        /* <DEDUP_REMOVED lines=12> */
[C---:B------:R-:W-:Y:S01]  /*03c0*/  ISETP.GT.U32.AND P0, PT, R13.reuse, 0xf, PT ;  /* 0x0000000f0d00780c */ /* 0x040fe20003f04070 */
[----:B------:R-:W-:Y:S01]  /*03d0*/  BSSY.RECONVERGENT B1, `(.L_x_148) ;  /* 0x000000a000017945 */ /* 0x000fe20003800200 */
[----:B0-----:R-:W-:-:S04]  /*03e0*/  LOP3.LUT R18, R13, 0x1c, RZ, 0xc0, !PT ;  /* 0x0000001c0d127812 */ /* 0x001fc800078ec0ff */
[----:B------:R-:W-:-:S07]  /*03f0*/  ISETP.NE.AND P1, PT, R18, 0x4, PT ;  /* 0x000000041200780c */ /* 0x000fce0003f25270 */
[----:B------:R-:W-:Y:S06]  /*0400*/  @P0 BRA `(.L_x_149) ;  /* 0x0000000000180947 */ /* 0x000fec0003800000 */
[----:B------:R-:W2:Y:S01]  /*0410*/  LDG.E.STRONG.SYS R18, desc[UR6][R10.64+0x80] ;  /* 0x000080060a127981 */ /* 0x000ea2000c1f5900 */
[----:B------:R-:W-:Y:S01]  /*0420*/  ISETP.GT.U32.AND P0, PT, R13, 0x7, PT ;  /* 0x000000070d00780c */ /* 0x000fe20003f04070 */
[----:B--2---:R-:W-:-:S12]  /*0430*/  IMAD.IADD R17, R18, 0x1, R17 ;  /* 0x0000000112117824 */ /* 0x004fd800078e0211 */
[----:B------:R-:W-:Y:S05]  /*0440*/  @P0 BRA `(.L_x_149) ;  /* 0x0000000000080947 */ /* 0x000fea0003800000 */
[----:B------:R-:W2:Y:S02]  /*0450*/  LDG.E.STRONG.SYS R18, desc[UR6][R10.64+0x40] ;  /* 0x000040060a127981 */ /* 0x000ea4000c1f5900 */
[----:B--2---:R-:W-:-:S07]  /*0460*/  IMAD.IADD R17, R18, 0x1, R17 ;  /* 0x0000000112117824 */ /* 0x004fce00078e0211 */
.L_x_149:
[----:B------:R-:W-:Y:S05]  /*0470*/  BSYNC.RECONVERGENT B1 ;  /* 0x0000000000017941 */ /* 0x000fea0003800200 */
.L_x_148:
[----:B------:R-:W-:Y:S04]  /*0480*/  BSSY B1, `(.L_x_150) ;  /* 0x0000021000017945 */ /* 0x000fe80003800000 */
[----:B------:R-:W-:Y:S04]  /*0490*/  BSSY.RELIABLE B2, `(.L_x_151) ;  /* 0x0000016000027945 */ /* 0x000fe80003800100 */
        /* <DEDUP_REMOVED lines=13> */
.L_x_152:
[----:B------:R-:W-:-:S13]  /*0570*/  ISETP.GT.U32.AND P0, PT, R13, 0x3, PT ;  /* 0x000000030d00780c */ /* 0x000fda0003f04070 */
[----:B------:R-:W-:Y:S05]  /*0580*/  @P0 BREAK.RELIABLE B2 ;  /* 0x0000000000020942 */ /* 0x000fea0003800100 */
[----:B------:R-:W-:Y:S05]  /*0590*/  @P0 BRA `(.L_x_154) ;  /* 0x00000000003c0947 */ /* 0x000fea0003800000 */
[----:B------:R-:W2:Y:S02]  /*05a0*/  LDG.E.STRONG.SYS R18, desc[UR6][R10.64+0x20] ;  /* 0x000020060a127981 */ /* 0x000ea4000c1f5900 */
[----:B--2---:R-:W-:-:S07]  /*05b0*/  IMAD.IADD R17, R18, 0x1, R17 ;  /* 0x0000000112117824 */ /* 0x004fce00078e0211 */
.L_x_153:
[----:B------:R-:W-:-:S13]  /*05c0*/  ISETP.GT.U32.AND P0, PT, R13, 0x3, PT ;  /* 0x000000030d00780c */ /* 0x000fda0003f04070 */
[----:B------:R-:W-:Y:S05]  /*05d0*/  @P0 BREAK.RELIABLE B2 ;  /* 0x0000000000020942 */ /* 0x000fea0003800100 */
[----:B------:R-:W-:Y:S05]  /*05e0*/  @P0 BRA `(.L_x_154) ;  /* 0x0000000000280947 */ /* 0x000fea0003800000 */
[----:B------:R-:W-:Y:S05]  /*05f0*/  BSYNC.RELIABLE B2 ;  /* 0x0000000000027941 */ /* 0x000fea0003800100 */
.L_x_151:
[----:B0-----:R-:W0:Y:S01]  /*0600*/  S2R R21, SR_SWINHI ;  /* 0x0000000000157919 */ /* 0x001e220000002f00 */
[----:B------:R-:W-:Y:S02]  /*0610*/  MOV R18, R12 ;  /* 0x0000000c00127202 */ /* 0x000fe40000000f00 */
[----:B0-----:R-:W-:Y:S02]  /*0620*/  MOV R19, R21 ;  /* 0x0000001500137202 */ /* 0x001fe40000000f00 */
[----:B------:R-:W-:-:S05]  /*0630*/  IADD3 R20, P0, PT, R18, R13, RZ ;  /* 0x0000000d12147210 */ /* 0x000fca0007f1e0ff */
[----:B------:R-:W-:-:S08]  /*0640*/  IMAD.X R21, RZ, RZ, R19, P0 ;  /* 0x000000ffff157224 */ /* 0x000fd000000e0613 */
.L_x_155:
[----:B------:R-:W2:Y:S01]  /*0650*/  LD.E.U8.STRONG.GPU R18, desc[UR6][R20.64+0x4] ;  /* 0x0000040614127980 */ /* 0x000ea2000c10f100 */
[----:B------:R-:W-:Y:S05]  /*0660*/  YIELD ;  /* 0x0000000000007946 */ /* 0x000fea0003800000 */
[----:B--2---:R-:W-:-:S13]  /*0670*/  ISETP.NE.AND P0, PT, R18, 0x1, PT ;  /* 0x000000011200780c */ /* 0x004fda0003f05270 */
[----:B------:R-:W-:Y:S05]  /*0680*/  @P0 BRA `(.L_x_155) ;  /* 0xfffffffc00f00947 */ /* 0x000fea000383ffff */
.L_x_154:
[----:B------:R-:W-:Y:S05]  /*0690*/  BSYNC B1 ;  /* 0x0000000000017941 */ /* 0x000fea0003800000 */
.L_x_150:
        /* <DEDUP_REMOVED lines=17> */
.L_x_158:
[----:B------:R-:W-:-:S13]  /*07b0*/  ISETP.GT.U32.AND P0, PT, R13, 0x1, PT ;  /* 0x000000010d00780c */ /* 0x000fda0003f04070 */
[----:B------:R-:W-:Y:S05]  /*07c0*/  @P0 BREAK.RELIABLE B2 ;  /* 0x0000000000020942 */ /* 0x000fea0003800100 */
[----:B------:R-:W-:Y:S05]  /*07d0*/  @P0 BRA `(.L_x_160) ;  /* 0x00000000003c0947 */ /* 0x000fea0003800000 */
[----:B------:R-:W2:Y:S02]  /*07e0*/  LDG.E.STRONG.SYS R10, desc[UR6][R10.64+0x10] ;  /* 0x000010060a0a7981 */ /* 0x000ea4000c1f5900 */
[----:B--2---:R-:W-:-:S07]  /*07f0*/  IMAD.IADD R17, R10, 0x1, R17 ;  /* 0x000000010a117824 */ /* 0x004fce00078e0211 */
.L_x_159:
[----:B------:R-:W-:-:S13]  /*0800*/  ISETP.GT.U32.AND P0, PT, R13, 0x1, PT ;  /* 0x000000010d00780c */ /* 0x000fda0003f04070 */
[----:B------:R-:W-:Y:S05]  /*0810*/  @P0 BREAK.RELIABLE B2 ;  /* 0x0000000000020942 */ /* 0x000fea0003800100 */
[----:B------:R-:W-:Y:S05]  /*0820*/  @P0 BRA `(.L_x_160) ;  /* 0x0000000000280947 */ /* 0x000fea0003800000 */
[----:B------:R-:W-:Y:S05]  /*0830*/  BSYNC.RELIABLE B2 ;  /* 0x0000000000027941 */ /* 0x000fea0003800100 */
.L_x_157:
[----:B0-----:R-:W0:Y:S01]  /*0840*/  S2R R19, SR_SWINHI ;  /* 0x0000000000137919 */ /* 0x001e220000002f00 */
[----:B------:R-:W-:Y:S02]  /*0850*/  MOV R10, R12 ;  /* 0x0000000c000a7202 */ /* 0x000fe40000000f00 */
[----:B0-----:R-:W-:Y:S02]  /*0860*/  MOV R11, R19 ;  /* 0x00000013000b7202 */ /* 0x001fe40000000f00 */
[----:B------:R-:W-:-:S05]  /*0870*/  IADD3 R18, P0, PT, R10, R13, RZ ;  /* 0x0000000d0a127210 */ /* 0x000fca0007f1e0ff */
[----:B------:R-:W-:-:S08]  /*0880*/  IMAD.X R19, RZ, RZ, R11, P0 ;  /* 0x000000ffff137224 */ /* 0x000fd000000e060b */
.L_x_161:
[----:B------:R-:W2:Y:S01]  /*0890*/  LD.E.U8.STRONG.GPU R10, desc[UR6][R18.64+0x2] ;  /* 0x00000206120a7980 */ /* 0x000ea2000c10f100 */
[----:B------:R-:W-:Y:S05]  /*08a0*/  YIELD ;  /* 0x0000000000007946 */ /* 0x000fea0003800000 */
[----:B--2---:R-:W-:-:S13]  /*08b0*/  ISETP.NE.AND P0, PT, R10, 0x1, PT ;  /* 0x000000010a00780c */ /* 0x004fda0003f05270 */
[----:B------:R-:W-:Y:S05]  /*08c0*/  @P0 BRA `(.L_x_161) ;  /* 0xfffffffc00f00947 */ /* 0x000fea000383ffff */
.L_x_160:
[----:B------:R-:W-:Y:S05]  /*08d0*/  BSYNC B1 ;  /* 0x0000000000017941 */ /* 0x000fea0003800000 */
.L_x_156:
        /* <DEDUP_REMOVED lines=14> */
.L_x_163:
[----:B0-----:R-:W2:Y:S02]  /*09c0*/  LDG.E.STRONG.SYS R10, desc[UR6][R6.64+0x8] ;  /* 0x00000806060a7981 */ /* 0x001ea4000c1f5900 */
[----:B--2---:R-:W-:-:S07]  /*09d0*/  IMAD.IADD R17, R10, 0x1, R17 ;  /* 0x000000010a117824 */ /* 0x004fce00078e0211 */
.L_x_164:
[----:B------:R-:W-:Y:S05]  /*09e0*/  BSYNC.RECONVERGENT B1 ;  /* 0x0000000000017941 */ /* 0x000fea0003800200 */
.L_x_162:
[----:B------:R-:W-:Y:S01]  /*09f0*/  ISETP.NE.AND P0, PT, R13, RZ, PT ;  /* 0x000000ff0d00720c */ /* 0x000fe20003f05270 */
[----:B------:R-:W-:-:S12]  /*0a00*/  BSSY B1, `(.L_x_165) ;  /* 0x000000e000017945 */ /* 0x000fd80003800000 */
[----:B------:R-:W-:Y:S05]  /*0a10*/  @P0 BRA `(.L_x_166) ;  /* 0x0000000000300947 */ /* 0x000fea0003800000 */
[----:B0-----:R-:W0:Y:S01]  /*0a20*/  S2R R19, SR_SWINHI ;  /* 0x0000000000137919 */ /* 0x001e220000002f00 */
[----:B------:R-:W-:Y:S01]  /*0a30*/  BSSY B2, `(.L_x_167) ;  /* 0x0000007000027945 */ /* 0x000fe20003800000 */
[----:B-1----:R-:W-:Y:S02]  /*0a40*/  MOV R10, R12 ;  /* 0x0000000c000a7202 */ /* 0x002fe40000000f00 */
[----:B0-----:R-:W-:-:S07]  /*0a50*/  MOV R11, R19 ;  /* 0x00000013000b7202 */ /* 0x001fce0000000f00 */
.L_x_168:
[----:B------:R-:W2:Y:S01]  /*0a60*/  LD.E.U8.STRONG.GPU R18, desc[UR6][R10.64+0x1] ;  /* 0x000001060a127980 */ /* 0x000ea2000c10f100 */
[----:B------:R-:W-:Y:S05]  /*0a70*/  YIELD ;  /* 0x0000000000007946 */ /* 0x000fea0003800000 */
[----:B--2---:R-:W-:-:S13]  /*0a80*/  ISETP.NE.AND P0, PT, R18, 0x1, PT ;  /* 0x000000011200780c */ /* 0x004fda0003f05270 */
[----:B------:R-:W-:Y:S05]  /*0a90*/  @P0 BRA `(.L_x_168) ;  /* 0xfffffffc00f00947 */ /* 0x000fea000383ffff */
[----:B------:R-:W-:Y:S05]  /*0aa0*/  BSYNC B2 ;  /* 0x0000000000027941 */ /* 0x000fea0003800000 */
.L_x_167:
[----:B------:R-:W2:Y:S02]  /*0ab0*/  LDG.E.STRONG.SYS R10, desc[UR6][R6.64+0x4] ;  /* 0x00000406060a7981 */ /* 0x000ea4000c1f5900 */
[----:B--2---:R-:W-:-:S05]  /*0ac0*/  IMAD.IADD R17, R10, 0x1, R17 ;  /* 0x000000010a117824 */ /* 0x004fca00078e0211 */
[----:B------:R2:W-:Y:S02]  /*0ad0*/  STG.E.STRONG.SYS desc[UR6][R6.64], R17 ;  /* 0x0000001106007986 */ /* 0x0005e4000c115906 */
.L_x_166:
[----:B------:R-:W-:Y:S05]  /*0ae0*/  BSYNC B1 ;  /* 0x0000000000017941 */ /* 0x000fea0003800000 */
.L_x_165:
[----:B------:R-:W-:Y:S06]  /*0af0*/  MEMBAR.ALL.SYS ;  /* 0x0000000000007992 */ /* 0x000fec000000b000 */
[----:B------:R-:W-:-:S00]  /*0b00*/  ERRBAR ;  /* 0x00000000000079ab */ /* 0x000fc00000000000 */
[----:B------:R-:W-:Y:S06]  /*0b10*/  CGAERRBAR ;  /* 0x00000000000075ab */ /* 0x000fec0000000000 */
[----:B012345:R-:W-:Y:S01]  /*0b20*/  CCTL.IVALL ;  /* 0x00000000ff00798f */ /* 0x03ffe20002000000 */
.L_x_146:
[----:B------:R-:W-:Y:S02]  /*0b30*/  ISETP.NE.AND P1, PT, R13, RZ, PT ;  /* 0x000000ff0d00720c */ /* 0x000fe40003f25270 */
[----:B------:R-:W-:-:S11]  /*0b40*/  PLOP3.LUT P0, PT, PT, PT, PT, 0x8, 0x80 ;  /* 0x000000000080781c */ /* 0x000fd60003f0e170 */
[----:B------:R-:W-:Y:S05]  /*0b50*/  @P1 BRA `(.L_x_147) ;  /* 0x00000000000c1947 */ /* 0x000fea0003800000 */
[----:B-12---:R-:W2:Y:S01]  /*0b60*/  LDG.E.STRONG.SYS R7, desc[UR6][R6.64] ;  /* 0x0000000606077981 */ /* 0x006ea2000c1f5900 */
[----:B------:R-:W-:-:S03]  /*0b70*/  PLOP3.LUT P0, PT, PT, PT, PT, 0x80, 0x8 ;  /* 0x000000000008781c */ /* 0x000fc60003f0f070 */
[----:B--2---:R3:W-:Y:S10]  /*0b80*/  STG.E.STRONG.SYS desc[UR6][R8.64], R7 ;  /* 0x0000000708007986 */ /* 0x0047f4000c115906 */
.L_x_147:
[----:B------:R-:W-:Y:S05]  /*0b90*/  BSYNC B0 ;  /* 0x0000000000007941 */ /* 0x000fea0003800000 */
.L_x_144:
        /* <DEDUP_REMOVED lines=13> */
.L_x_169:
[----:B------:R-:W-:Y:S05]  /*0c70*/  WARPSYNC.ALL ;  /* 0x0000000000007948 */ /* 0x000fea0003800000 */
[----:B------:R-:W-:Y:S06]  /*0c80*/  BAR.SYNC.DEFER_BLOCKING 0x0 ;  /* 0x0000000000007b1d */ /* 0x000fec0000010000 */
[----:B------:R-:W2:Y:S02]  /*0c90*/  LDS.U8 R6, [R10] ;  /* 0x000000000a067984 */ /* 0x000ea40000000000 */
[----:B--2---:R-:W-:-:S13]  /*0ca0*/  ISETP.NE.AND P1, PT, R6, RZ, PT ;  /* 0x000000ff0600720c */ /* 0x004fda0003f25270 */
[----:B------:R-:W-:Y:S05]  /*0cb0*/  @!P1 EXIT ;  /* 0x000000000000994d */ /* 0x000fea0003800000 */
[----:B------:R-:W-:Y:S01]  /*0cc0*/  ISETP.GE.U32.AND P1, PT, R13, R0, PT ;  /* 0x000000000d00720c */ /* 0x000fe20003f26070 */
[----:B------:R-:W-:Y:S01]  /*0cd0*/  BSSY.RECONVERGENT B2, `(.L_x_170) ;  /* 0x0000073000027945 */ /* 0x000fe20003800200 */
[----:B01----:R-:W-:-:S11]  /*0ce0*/  IMAD.MOV.U32 R8, RZ, RZ, RZ ;  /* 0x000000ffff087224 */ /* 0x003fd600078e00ff */
        /* <DEDUP_REMOVED lines=24> */
.L_x_178:
        /* <DEDUP_REMOVED lines=32> */
.L_x_177:
[----:B------:R-:W-:Y:S05]  /*1070*/  BSYNC.RECONVERGENT B3 ;  /* 0x0000000000037941 */ /* 0x000fea0003800200 */
.L_x_176:
        /* <DEDUP_REMOVED lines=23> */
.L_x_180:
[----:B------:R-:W-:Y:S05]  /*11f0*/  BSYNC.RECONVERGENT B3 ;  /* 0x0000000000037941 */ /* 0x000fea0003800200 */
.L_x_179:
[----:B------:R-:W-:-:S13]  /*1200*/  ISETP.NE.OR P1, PT, R10, RZ, P1 ;  /* 0x000000ff0a00720c */ /* 0x000fda0000f25670 */
[----:B------:R-:W-:Y:S05]  /*1210*/  @!P1 BREAK.RELIABLE B0 ;  /* 0x0000000000009942 */ /* 0x000fea0003800100 */
[----:B------:R-:W-:Y:S05]  /*1220*/  @!P1 BRA `(.L_x_173) ;  /* 0x00000000003c9947 */ /* 0x000fea0003800000 */
.L_x_175:
[----:B------:R-:W-:Y:S05]  /*1230*/  BSYNC.RELIABLE B0 ;  /* 0x0000000000007941 */ /* 0x000fea0003800100 */
.L_x_174:
        /* <DEDUP_REMOVED lines=14> */
.L_x_173:
[----:B------:R-:W-:Y:S05]  /*1320*/  BSYNC.RECONVERGENT B1 ;  /* 0x0000000000017941 */ /* 0x000fea0003800200 */
.L_x_172:
[----:B------:R-:W-:-:S13]  /*1330*/  ISETP.NE.AND P1, PT, R9, RZ, PT ;  /* 0x000000ff0900720c */ /* 0x000fda0003f25270 */
[----:B------:R-:W-:Y:S05]  /*1340*/  @!P1 BRA `(.L_x_171) ;  /* 0x00000000002c9947 */ /* 0x000fea0003800000 */
[----:B------:R-:W-:-:S04]  /*1350*/  IMAD.WIDE.U32 R6, R11, 0x4, R2 ;  /* 0x000000040b067825 */ /* 0x000fc800078e0002 */
[----:B------:R-:W-:Y:S02]  /*1360*/  IMAD.MOV R9, RZ, RZ, -R9 ;  /* 0x000000ffff097224 */ /* 0x000fe400078e0a09 */
[----:B------:R-:W-:-:S07]  /*1370*/  IMAD.MOV.U32 R11, RZ, RZ, R7 ;  /* 0x000000ffff0b7224 */ /* 0x000fce00078e0007 */
.L_x_181:
        /* <DEDUP_REMOVED lines=8> */
.L_x_171:
[----:B------:R-:W-:Y:S05]  /*1400*/  BSYNC.RECONVERGENT B2 ;  /* 0x0000000000027941 */ /* 0x000fea0003800200 */
.L_x_170:
[----:B------:R-:W-:Y:S05]  /*1410*/  WARPSYNC.ALL ;  /* 0x0000000000007948 */ /* 0x000fea0003800000 */
[----:B------:R-:W0:Y:S01]  /*1420*/  LDC R7, c[0x0][0x360] ;  /* 0x0000d800ff077b82 */ /* 0x000e220000000800 */
        /* <DEDUP_REMOVED lines=10> */
.L_x_183:
        /* <DEDUP_REMOVED lines=22> */
.L_x_186:
[----:B------:R-:W-:Y:S05]  /*1630*/  BSYNC.RECONVERGENT B1 ;  /* 0x0000000000017941 */ /* 0x000fea0003800200 */
.L_x_185:
        /* <DEDUP_REMOVED lines=14> */
.L_x_189:
[----:B------:R-:W-:-:S13]  /*1720*/  ISETP.GT.U32.AND P1, PT, R13, 0x3, PT ;  /* 0x000000030d00780c */ /* 0x000fda0003f24070 */
[----:B------:R-:W-:Y:S05]  /*1730*/  @P1 BREAK.RELIABLE B2 ;  /* 0x0000000000021942 */ /* 0x000fea0003800100 */
[----:B------:R-:W-:Y:S05]  /*1740*/  @P1 BRA `(.L_x_191) ;  /* 0x00000000003c1947 */ /* 0x000fea0003800000 */
[----:B------:R-:W2:Y:S02]  /*1750*/  LDG.E.STRONG.SYS R9, desc[UR6][R6.64+0x20] ;  /* 0x0000200606097981 */ /* 0x000ea4000c1f5900 */
[----:B--2---:R-:W-:-:S07]  /*1760*/  IMAD.IADD R8, R8, 0x1, R9 ;  /* 0x0000000108087824 */ /* 0x004fce00078e0209 */
.L_x_190:
[----:B------:R-:W-:-:S13]  /*1770*/  ISETP.GT.U32.AND P1, PT, R13, 0x3, PT ;  /* 0x000000030d00780c */ /* 0x000fda0003f24070 */
[----:B------:R-:W-:Y:S05]  /*1780*/  @P1 BREAK.RELIABLE B2 ;  /* 0x0000000000021942 */ /* 0x000fea0003800100 */
[----:B------:R-:W-:Y:S05]  /*1790*/  @P1 BRA `(.L_x_191) ;  /* 0x0000000000281947 */ /* 0x000fea0003800000 */
[----:B------:R-:W-:Y:S05]  /*17a0*/  BSYNC.RELIABLE B2 ;  /* 0x0000000000027941 */ /* 0x000fea0003800100 */
.L_x_188:
[----:B0-----:R-:W0:Y:S01]  /*17b0*/  S2R R9, SR_SWINHI ;  /* 0x0000000000097919 */ /* 0x001e220000002f00 */
[----:B------:R-:W-:Y:S02]  /*17c0*/  MOV R10, R12 ;  /* 0x0000000c000a7202 */ /* 0x000fe40000000f00 */
[----:B0-----:R-:W-:Y:S02]  /*17d0*/  MOV R11, R9 ;  /* 0x00000009000b7202 */ /* 0x001fe40000000f00 */
[----:B------:R-:W-:-:S05]  /*17e0*/  IADD3 R10, P1, PT, R10, R13, RZ ;  /* 0x0000000d0a0a7210 */ /* 0x000fca0007f3e0ff */
[----:B------:R-:W-:-:S08]  /*17f0*/  IMAD.X R11, RZ, RZ, R11, P1 ;  /* 0x000000ffff0b7224 */ /* 0x000fd000008e060b */
.L_x_192:
[----:B------:R-:W2:Y:S01]  /*1800*/  LD.E.U8.STRONG.GPU R9, desc[UR6][R10.64+0x4] ;  /* 0x000004060a097980 */ /* 0x000ea2000c10f100 */
[----:B------:R-:W-:Y:S05]  /*1810*/  YIELD ;  /* 0x0000000000007946 */ /* 0x000fea0003800000 */
[----:B--2---:R-:W-:-:S13]  /*1820*/  ISETP.NE.AND P1, PT, R9, 0x1, PT ;  /* 0x000000010900780c */ /* 0x004fda0003f25270 */
[----:B------:R-:W-:Y:S05]  /*1830*/  @P1 BRA `(.L_x_192) ;  /* 0xfffffffc00f01947 */ /* 0x000fea000383ffff */
.L_x_191:
[----:B------:R-:W-:Y:S05]  /*1840*/  BSYNC B1 ;  /* 0x0000000000017941 */ /* 0x000fea0003800000 */
.L_x_187:
        /* <DEDUP_REMOVED lines=16> */
.L_x_195:
[----:B------:R-:W-:-:S13]  /*1950*/  ISETP.GT.U32.AND P1, PT, R13, 0x1, PT ;  /* 0x000000010d00780c */ /* 0x000fda0003f24070 */
[----:B------:R-:W-:Y:S05]  /*1960*/  @P1 BREAK.RELIABLE B2 ;  /* 0x0000000000021942 */ /* 0x000fea0003800100 */
[----:B------:R-:W-:Y:S05]  /*1970*/  @P1 BRA `(.L_x_197) ;  /* 0x00000000003c1947 */ /* 0x000fea0003800000 */
[----:B------:R-:W2:Y:S02]  /*1980*/  LDG.E.STRONG.SYS R7, desc[UR6][R6.64+0x10] ;  /* 0x0000100606077981 */ /* 0x000ea4000c1f5900 */
[----:B--2---:R-:W-:-:S07]  /*1990*/  IMAD.IADD R8, R8, 0x1, R7 ;  /* 0x0000000108087824 */ /* 0x004fce00078e0207 */
.L_x_196:
[----:B------:R-:W-:-:S13]  /*19a0*/  ISETP.GT.U32.AND P1, PT, R13, 0x1, PT ;  /* 0x000000010d00780c */ /* 0x000fda0003f24070 */
[----:B------:R-:W-:Y:S05]  /*19b0*/  @P1 BREAK.RELIABLE B2 ;  /* 0x0000000000021942 */ /* 0x000fea0003800100 */
[----:B------:R-:W-:Y:S05]  /*19c0*/  @P1 BRA `(.L_x_197) ;  /* 0x0000000000281947 */ /* 0x000fea0003800000 */
[----:B------:R-:W-:Y:S05]  /*19d0*/  BSYNC.RELIABLE B2 ;  /* 0x0000000000027941 */ /* 0x000fea0003800100 */
.L_x_194:
[----:B0-----:R-:W0:Y:S01]  /*19e0*/  S2R R9, SR_SWINHI ;  /* 0x0000000000097919 */ /* 0x001e220000002f00 */
[----:B------:R-:W-:Y:S02]  /*19f0*/  MOV R6, R12 ;  /* 0x0000000c00067202 */ /* 0x000fe40000000f00 */
[----:B0-----:R-:W-:Y:S02]  /*1a00*/  MOV R7, R9 ;  /* 0x0000000900077202 */ /* 0x001fe40000000f00 */
[----:B------:R-:W-:-:S05]  /*1a10*/  IADD3 R10, P1, PT, R6, R13, RZ ;  /* 0x0000000d060a7210 */ /* 0x000fca0007f3e0ff */
[----:B------:R-:W-:-:S08]  /*1a20*/  IMAD.X R11, RZ, RZ, R7, P1 ;  /* 0x000000ffff0b7224 */ /* 0x000fd000008e0607 */
.L_x_198:
[----:B------:R-:W2:Y:S01]  /*1a30*/  LD.E.U8.STRONG.GPU R6, desc[UR6][R10.64+0x2] ;  /* 0x000002060a067980 */ /* 0x000ea2000c10f100 */
[----:B------:R-:W-:Y:S05]  /*1a40*/  YIELD ;  /* 0x0000000000007946 */ /* 0x000fea0003800000 */
[----:B--2---:R-:W-:-:S13]  /*1a50*/  ISETP.NE.AND P1, PT, R6, 0x1, PT ;  /* 0x000000010600780c */ /* 0x004fda0003f25270 */
[----:B------:R-:W-:Y:S05]  /*1a60*/  @P1 BRA `(.L_x_198) ;  /* 0xfffffffc00f01947 */ /* 0x000fea000383ffff */
.L_x_197:
[----:B------:R-:W-:Y:S05]  /*1a70*/  BSYNC B1 ;  /* 0x0000000000017941 */ /* 0x000fea0003800000 */
.L_x_193:
        /* <DEDUP_REMOVED lines=14> */
.L_x_200:
[----:B0-----:R-:W2:Y:S02]  /*1b60*/  LDG.E.STRONG.SYS R7, desc[UR6][R4.64+0x8] ;  /* 0x0000080604077981 */ /* 0x001ea4000c1f5900 */
[----:B--2---:R-:W-:-:S07]  /*1b70*/  IMAD.IADD R8, R8, 0x1, R7 ;  /* 0x0000000108087824 */ /* 0x004fce00078e0207 */
.L_x_201:
[----:B------:R-:W-:Y:S05]  /*1b80*/  BSYNC.RECONVERGENT B1 ;  /* 0x0000000000017941 */ /* 0x000fea0003800200 */
.L_x_199:
[----:B------:R-:W-:Y:S04]  /*1b90*/  BSSY B1, `(.L_x_202) ;  /* 0x000000e000017945 */ /* 0x000fe80003800000 */
[----:B------:R-:W-:Y:S05]  /*1ba0*/  @!P0 BRA `(.L_x_203) ;  /* 0x0000000000308947 */ /* 0x000fea0003800000 */
[----:B01----:R-:W0:Y:S01]  /*1bb0*/  S2R R7, SR_SWINHI ;  /* 0x0000000000077919 */ /* 0x003e220000002f00 */
[----:B------:R-:W-:Y:S01]  /*1bc0*/  BSSY B2, `(.L_x_204) ;  /* 0x0000007000027945 */ /* 0x000fe20003800000 */
[----:B------:R-:W-:Y:S02]  /*1bd0*/  MOV R12, R12 ;  /* 0x0000000c000c7202 */ /* 0x000fe40000000f00 */
[----:B0-----:R-:W-:-:S07]  /*1be0*/  MOV R13, R7 ;  /* 0x00000007000d7202 */ /* 0x001fce0000000f00 */
.L_x_205:
[----:B------:R-:W2:Y:S01]  /*1bf0*/  LD.E.U8.STRONG.GPU R6, desc[UR6][R12.64+0x1] ;  /* 0x000001060c067980 */ /* 0x000ea2000c10f100 */
[----:B------:R-:W-:Y:S05]  /*1c00*/  YIELD ;  /* 0x0000000000007946 */ /* 0x000fea0003800000 */
[----:B--2---:R-:W-:-:S13]  /*1c10*/  ISETP.NE.AND P1, PT, R6, 0x1, PT ;  /* 0x000000010600780c */ /* 0x004fda0003f25270 */
[----:B------:R-:W-:Y:S05]  /*1c20*/  @P1 BRA `(.L_x_205) ;  /* 0xfffffffc00f01947 */ /* 0x000fea000383ffff */
[----:B------:R-:W-:Y:S05]  /*1c30*/  BSYNC B2 ;  /* 0x0000000000027941 */ /* 0x000fea0003800000 */
.L_x_204:
[----:B------:R-:W2:Y:S02]  /*1c40*/  LDG.E.STRONG.SYS R7, desc[UR6][R4.64+0x4] ;  /* 0x0000040604077981 */ /* 0x000ea4000c1f5900 */
[----:B--2---:R-:W-:-:S05]  /*1c50*/  IMAD.IADD R7, R7, 0x1, R8 ;  /* 0x0000000107077824 */ /* 0x004fca00078e0208 */
[----:B------:R2:W-:Y:S02]  /*1c60*/  STG.E.STRONG.SYS desc[UR6][R4.64], R7 ;  /* 0x0000000704007986 */ /* 0x0005e4000c115906 */
.L_x_203:
[----:B------:R-:W-:Y:S05]  /*1c70*/  BSYNC B1 ;  /* 0x0000000000017941 */ /* 0x000fea0003800000 */
.L_x_202:
[----:B------:R-:W-:Y:S06]  /*1c80*/  MEMBAR.ALL.SYS ;  /* 0x0000000000007992 */ /* 0x000fec000000b000 */
[----:B------:R-:W-:-:S00]  /*1c90*/  ERRBAR ;  /* 0x00000000000079ab */ /* 0x000fc00000000000 */
[----:B------:R-:W-:Y:S06]  /*1ca0*/  CGAERRBAR ;  /* 0x00000000000075ab */ /* 0x000fec0000000000 */
[----:B012345:R-:W-:Y:S01]  /*1cb0*/  CCTL.IVALL ;  /* 0x00000000ff00798f */ /* 0x03ffe20002000000 */
.L_x_184:
[----:B------:R-:W-:Y:S05]  /*1cc0*/  BSYNC B0 ;  /* 0x0000000000007941 */ /* 0x000fea0003800000 */
.L_x_182:
[----:B------:R-:W-:Y:S05]  /*1cd0*/  @!P0 EXIT ;  /* 0x000000000000894d */ /* 0x000fea0003800000 */
[----:B-12---:R-:W2:Y:S01]  /*1ce0*/  LDG.E.STRONG.SYS R5, desc[UR6][R4.64] ;  /* 0x0000000604057981 */ /* 0x006ea2000c1f5900 */
[----:B0-----:R-:W0:Y:S01]  /*1cf0*/  LDC.64 R6, c[0x4][RZ] ;  /* 0x01000000ff067b82 */ /* 0x001e220000000a00 */
[----:B------:R-:W-:-:S05]  /*1d00*/  IMAD.WIDE.U32 R2, R0, 0x4, R2 ;  /* 0x0000000400027825 */ /* 0x000fca00078e0002 */
[----:B--2---:R-:W-:Y:S04]  /*1d10*/  STG.E.STRONG.SYS desc[UR6][R2.64], R5 ;  /* 0x0000000502007986 */ /* 0x004fe8000c115906 */
[----:B0-----:R-:W-:Y:S01]  /*1d20*/  STG.E desc[UR6][R6.64], RZ ;  /* 0x000000ff06007986 */ /* 0x001fe2000c101906 */
[----:B------:R-:W-:Y:S05]  /*1d30*/  EXIT ;  /* 0x000000000000794d */ /* 0x000fea0003800000 */
.L_x_206:
        /* <DEDUP_REMOVED lines=12> */
.L_x_1238:


//--------------------- .text._Z16reduceSinglePassILj32ELb0EEvPKiPViS3_jb --------------------------
	.section	.text._Z16reduceSinglePassILj32ELb0EEvPKiPViS3_jb,"ax",@progbits
	.align	128
        .global         _Z16reduceSinglePassILj32ELb0EEvPKiPViS3_jb
        .type           _Z16reduceSinglePassILj32ELb0EEvPKiPViS3_jb,@function
        .size           _Z16reduceSinglePassILj32ELb0EEvPKiPViS3_jb,(.L_x_1239 - _Z16reduceSinglePassILj32ELb0EEvPKiPViS3_jb)
        .other          _Z16reduceSinglePassILj32ELb0EEvPKiPViS3_jb,@"STO_CUDA_ENTRY STV_DEFAULT"
_Z16reduceSinglePassILj32ELb0EEvPKiPViS3_jb:
.text._Z16reduceSinglePassILj32ELb0EEvPKiPViS3_jb:
        /* <DEDUP_REMOVED lines=17> */
.L_x_209:
        /* <DEDUP_REMOVED lines=11> */
.L_x_208:
[----:B0-----:R-:W-:Y:S05]  /*01c0*/  BSYNC.RECONVERGENT B0 ;  /* 0x0000000000007941 */ /* 0x001fea0003800200 */
.L_x_207:
        /* <DEDUP_REMOVED lines=19> */
.L_x_211:
        /* <DEDUP_REMOVED lines=12> */
[C---:B------:R-:W-:Y:S02]  /*03c0*/  ISETP.GT.U32.AND P0, PT, R7.reuse, 0xf, PT ;  /* 0x0000000f0700780c */ /* 0x040fe40003f04070 */
[----:B0-----:R-:W-:-:S04]  /*03d0*/  LOP3.LUT R18, R7, 0x18, RZ, 0xc0, !PT ;  /* 0x0000001807127812 */ /* 0x001fc800078ec0ff */
[----:B------:R-:W-:-:S07]  /*03e0*/  ISETP.NE.AND P1, PT, R18, 0x8, PT ;  /* 0x000000081200780c */ /* 0x000fce0003f25270 */
[----:B------:R-:W2:Y:S06]  /*03f0*/  @!P0 LDG.E.STRONG.SYS R20, desc[UR6][R14.64+0x80] ;  /* 0x000080060e148981 */ /* 0x000eac000c1f5900 */
[----:B------:R-:W3:Y:S01]  /*0400*/  @!P1 LDG.E.STRONG.SYS R22, desc[UR6][R14.64+0x40] ;  /* 0x000040060e169981 */ /* 0x000ee2000c1f5900 */
[----:B------:R-:W-:Y:S04]  /*0410*/  BSSY B1, `(.L_x_214) ;  /* 0x000001f000017945 */ /* 0x000fe80003800000 */
[----:B------:R-:W-:Y:S01]  /*0420*/  BSSY.RELIABLE B2, `(.L_x_215) ;  /* 0x0000014000027945 */ /* 0x000fe20003800100 */
[----:B------:R-:W0:Y:S01]  /*0430*/  @!P1 S2R R21, SR_SWINHI ;  /* 0x0000000000159919 */ /* 0x000e220000002f00 */
[----:B------:R-:W-:-:S02]  /*0440*/  @!P1 MOV R18, R6 ;  /* 0x0000000600129202 */ /* 0x000fc40000000f00 */
[----:B0-----:R-:W-:Y:S01]  /*0450*/  @!P1 MOV R19, R21 ;  /* 0x0000001500139202 */ /* 0x001fe20000000f00 */
[----:B--2---:R-:W-:Y:S01]  /*0460*/  @!P0 IMAD.IADD R17, R20, 0x1, R17 ;  /* 0x0000000114118824 */ /* 0x004fe200078e0211 */
[----:B------:R-:W-:Y:S01]  /*0470*/  @!P1 IADD3 R18, P0, PT, R18, R7, RZ ;  /* 0x0000000712129210 */ /* 0x000fe20007f1e0ff */
[----:B------:R-:W-:Y:S02]  /*0480*/  IMAD.MOV.U32 R20, RZ, RZ, 0x1 ;  /* 0x00000001ff147424 */ /* 0x000fe400078e00ff */
[----:B---3--:R-:W-:Y:S02]  /*0490*/  @!P1 IMAD.IADD R21, R22, 0x1, R17 ;  /* 0x0000000116159824 */ /* 0x008fe400078e0211 */
[----:B------:R-:W-:-:S03]  /*04a0*/  @!P1 IMAD.X R19, RZ, RZ, R19, P0 ;  /* 0x000000ffff139224 */ /* 0x000fc600000e0613 */
[----:B------:R0:W-:Y:S04]  /*04b0*/  @!P1 STG.E.STRONG.SYS desc[UR6][R14.64], R21 ;  /* 0x000000150e009986 */ /* 0x0001e8000c115906 */
[----:B------:R0:W-:Y:S01]  /*04c0*/  @!P1 ST.E.U8.STRONG.GPU desc[UR6][R18.64], R20 ;  /* 0x0000001412009985 */ /* 0x0001e2000c10f106 */
[----:B------:R-:W-:Y:S05]  /*04d0*/  @!P1 BRA `(.L_x_216) ;  /* 0x0000000000149947 */ /* 0x000fea0003800000 */
[----:B------:R-:W-:-:S13]  /*04e0*/  ISETP.GT.U32.AND P0, PT, R7, 0x7, PT ;  /* 0x000000070700780c */ /* 0x000fda0003f04070 */
[----:B------:R-:W-:Y:S05]  /*04f0*/  @P0 BREAK.RELIABLE B2 ;  /* 0x0000000000020942 */ /* 0x000fea0003800100 */
[----:B------:R-:W-:Y:S05]  /*0500*/  @P0 BRA `(.L_x_217) ;  /* 0x00000000003c0947 */ /* 0x000fea0003800000 */
[----:B0-----:R-:W2:Y:S02]  /*0510*/  LDG.E.STRONG.SYS R18, desc[UR6][R14.64+0x40] ;  /* 0x000040060e127981 */ /* 0x001ea4000c1f5900 */
[----:B--2---:R-:W-:-:S07]  /*0520*/  IMAD.IADD R17, R18, 0x1, R17 ;  /* 0x0000000112117824 */ /* 0x004fce00078e0211 */
.L_x_216:
[----:B------:R-:W-:-:S13]  /*0530*/  ISETP.GT.U32.AND P0, PT, R7, 0x7, PT ;  /* 0x000000070700780c */ /* 0x000fda0003f04070 */
[----:B------:R-:W-:Y:S05]  /*0540*/  @P0 BREAK.RELIABLE B2 ;  /* 0x0000000000020942 */ /* 0x000fea0003800100 */
[----:B------:R-:W-:Y:S05]  /*0550*/  @P0 BRA `(.L_x_217) ;  /* 0x0000000000280947 */ /* 0x000fea0003800000 */
[----:B------:R-:W-:Y:S05]  /*0560*/  BSYNC.RELIABLE B2 ;  /* 0x0000000000027941 */ /* 0x000fea0003800100 */
.L_x_215:
[----:B0-----:R-:W0:Y:S01]  /*0570*/  S2R R21, SR_SWINHI ;  /* 0x0000000000157919 */ /* 0x001e220000002f00 */
[----:B------:R-:W-:Y:S02]  /*0580*/  MOV R18, R6 ;  /* 0x0000000600127202 */ /* 0x000fe40000000f00 */
[----:B0-----:R-:W-:Y:S02]  /*0590*/  MOV R19, R21 ;  /* 0x0000001500137202 */ /* 0x001fe40000000f00 */
[----:B------:R-:W-:-:S05]  /*05a0*/  IADD3 R20, P0, PT, R18, R7, RZ ;  /* 0x0000000712147210 */ /* 0x000fca0007f1e0ff */
[----:B------:R-:W-:-:S08]  /*05b0*/  IMAD.X R21, RZ, RZ, R19, P0 ;  /* 0x000000ffff157224 */ /* 0x000fd000000e0613 */
.L_x_218:
[----:B------:R-:W2:Y:S01]  /*05c0*/  LD.E.U8.STRONG.GPU R18, desc[UR6][R20.64+0x8] ;  /* 0x0000080614127980 */ /* 0x000ea2000c10f100 */
[----:B------:R-:W-:Y:S05]  /*05d0*/  YIELD ;  /* 0x0000000000007946 */ /* 0x000fea0003800000 */
[----:B--2---:R-:W-:-:S13]  /*05e0*/  ISETP.NE.AND P0, PT, R18, 0x1, PT ;  /* 0x000000011200780c */ /* 0x004fda0003f05270 */
[----:B------:R-:W-:Y:S05]  /*05f0*/  @P0 BRA `(.L_x_218) ;  /* 0xfffffffc00f00947 */ /* 0x000fea000383ffff */
.L_x_217:
[----:B------:R-:W-:Y:S05]  /*0600*/  BSYNC B1 ;  /* 0x0000000000017941 */ /* 0x000fea0003800000 */
.L_x_214:
        /* <DEDUP_REMOVED lines=17> */
.L_x_221:
[----:B------:R-:W-:-:S13]  /*0720*/  ISETP.GT.U32.AND P0, PT, R7, 0x3, PT ;  /* 0x000000030700780c */ /* 0x000fda0003f04070 */
[----:B------:R-:W-:Y:S05]  /*0730*/  @P0 BREAK.RELIABLE B2 ;  /* 0x0000000000020942 */ /* 0x000fea0003800100 */
[----:B------:R-:W-:Y:S05]  /*0740*/  @P0 BRA `(.L_x_223) ;  /* 0x00000000003c0947 */ /* 0x000fea0003800000 */
[----:B------:R-:W2:Y:S02]  /*0750*/  LDG.E.STRONG.SYS R18, desc[UR6][R14.64+0x20] ;  /* 0x000020060e127981 */ /* 0x000ea4000c1f5900 */
[----:B--2---:R-:W-:-:S07]  /*0760*/  IMAD.IADD R17, R18, 0x1, R17 ;  /* 0x0000000112117824 */ /* 0x004fce00078e0211 */
.L_x_222:
[----:B------:R-:W-:-:S13]  /*0770*/  ISETP.GT.U32.AND P0, PT, R7, 0x3, PT ;  /* 0x000000030700780c */ /* 0x000fda0003f04070 */
[----:B------:R-:W-:Y:S05]  /*0780*/  @P0 BREAK.RELIABLE B2 ;  /* 0x0000000000020942 */ /* 0x000fea0003800100 */
[----:B------:R-:W-:Y:S05]  /*0790*/  @P0 BRA `(.L_x_223) ;  /* 0x0000000000280947 */ /* 0x000fea0003800000 */
[----:B------:R-:W-:Y:S05]  /*07a0*/  BSYNC.RELIABLE B2 ;  /* 0x0000000000027941 */ /* 0x000fea0003800100 */
.L_x_220:
[----:B0-----:R-:W0:Y:S01]  /*07b0*/  S2R R21, SR_SWINHI ;  /* 0x0000000000157919 */ /* 0x001e220000002f00 */
[----:B------:R-:W-:Y:S02]  /*07c0*/  MOV R18, R6 ;  /* 0x0000000600127202 */ /* 0x000fe40000000f00 */
[----:B0-----:R-:W-:Y:S02]  /*07d0*/  MOV R19, R21 ;  /* 0x0000001500137202 */ /* 0x001fe40000000f00 */
[----:B------:R-:W-:-:S05]  /*07e0*/  IADD3 R20, P0, PT, R18, R7, RZ ;  /* 0x0000000712147210 */ /* 0x000fca0007f1e0ff */
[----:B------:R-:W-:-:S08]  /*07f0*/  IMAD.X R21, RZ, RZ, R19, P0 ;  /* 0x000000ffff157224 */ /* 0x000fd000000e0613 */
.L_x_224:
[----:B------:R-:W2:Y:S01]  /*0800*/  LD.E.U8.STRONG.GPU R18, desc[UR6][R20.64+0x4] ;  /* 0x0000040614127980 */ /* 0x000ea2000c10f100 */
[----:B------:R-:W-:Y:S05]  /*0810*/  YIELD ;  /* 0x0000000000007946 */ /* 0x000fea0003800000 */
[----:B--2---:R-:W-:-:S13]  /*0820*/  ISETP.NE.AND P0, PT, R18, 0x1, PT ;  /* 0x000000011200780c */ /* 0x004fda0003f05270 */
[----:B------:R-:W-:Y:S05]  /*0830*/  @P0 BRA `(.L_x_224) ;  /* 0xfffffffc00f00947 */ /* 0x000fea000383ffff */
.L_x_223:
[----:B------:R-:W-:Y:S05]  /*0840*/  BSYNC B1 ;  /* 0x0000000000017941 */ /* 0x000fea0003800000 */
.L_x_219:
        /* <DEDUP_REMOVED lines=17> */
.L_x_227:
[----:B------:R-:W-:-:S13]  /*0960*/  ISETP.GT.U32.AND P0, PT, R7, 0x1, PT ;  /* 0x000000010700780c */ /* 0x000fda0003f04070 */
[----:B------:R-:W-:Y:S05]  /*0970*/  @P0 BREAK.RELIABLE B2 ;  /* 0x0000000000020942 */ /* 0x000fea0003800100 */
[----:B------:R-:W-:Y:S05]  /*0980*/  @P0 BRA `(.L_x_229) ;  /* 0x00000000003c0947 */ /* 0x000fea0003800000 */
[----:B------:R-:W2:Y:S02]  /*0990*/  LDG.E.STRONG.SYS R14, desc[UR6][R14.64+0x10] ;  /* 0x000010060e0e7981 */ /* 0x000ea4000c1f5900 */
[----:B--2---:R-:W-:-:S07]  /*09a0*/  IMAD.IADD R17, R14, 0x1, R17 ;  /* 0x000000010e117824 */ /* 0x004fce00078e0211 */
.L_x_228:
[----:B------:R-:W-:-:S13]  /*09b0*/  ISETP.GT.U32.AND P0, PT, R7, 0x1, PT ;  /* 0x000000010700780c */ /* 0x000fda0003f04070 */
[----:B------:R-:W-:Y:S05]  /*09c0*/  @P0 BREAK.RELIABLE B2 ;  /* 0x0000000000020942 */ /* 0x000fea0003800100 */
[----:B------:R-:W-:Y:S05]  /*09d0*/  @P0 BRA `(.L_x_229) ;  /* 0x0000000000280947 */ /* 0x000fea0003800000 */
[----:B------:R-:W-:Y:S05]  /*09e0*/  BSYNC.RELIABLE B2 ;  /* 0x0000000000027941 */ /* 0x000fea0003800100 */
.L_x_226:
[----:B0-----:R-:W0:Y:S01]  /*09f0*/  S2R R19, SR_SWINHI ;  /* 0x0000000000137919 */ /* 0x001e220000002f00 */
[----:B------:R-:W-:Y:S02]  /*0a00*/  MOV R14, R6 ;  /* 0x00000006000e7202 */ /* 0x000fe40000000f00 */
[----:B0-----:R-:W-:Y:S02]  /*0a10*/  MOV R15, R19 ;  /* 0x00000013000f7202 */ /* 0x001fe40000000f00 */
[----:B------:R-:W-:-:S05]  /*0a20*/  IADD3 R18, P0, PT, R14, R7, RZ ;  /* 0x000000070e127210 */ /* 0x000fca0007f1e0ff */
[----:B------:R-:W-:-:S08]  /*0a30*/  IMAD.X R19, RZ, RZ, R15, P0 ;  /* 0x000000ffff137224 */ /* 0x000fd000000e060f */
.L_x_230:
[----:B------:R-:W2:Y:S01]  /*0a40*/  LD.E.U8.STRONG.GPU R14, desc[UR6][R18.64+0x2] ;  /* 0x00000206120e7980 */ /* 0x000ea2000c10f100 */
[----:B------:R-:W-:Y:S05]  /*0a50*/  YIELD ;  /* 0x0000000000007946 */ /* 0x000fea0003800000 */
[----:B--2---:R-:W-:-:S13]  /*0a60*/  ISETP.NE.AND P0, PT, R14, 0x1, PT ;  /* 0x000000010e00780c */ /* 0x004fda0003f05270 */
[----:B------:R-:W-:Y:S05]  /*0a70*/  @P0 BRA `(.L_x_230) ;  /* 0xfffffffc00f00947 */ /* 0x000fea000383ffff */
.L_x_229:
[----:B------:R-:W-:Y:S05]  /*0a80*/  BSYNC B1 ;  /* 0x0000000000017941 */ /* 0x000fea0003800000 */
.L_x_225:
        /* <DEDUP_REMOVED lines=14> */
.L_x_232:
[----:B0-----:R-:W2:Y:S02]  /*0b70*/  LDG.E.STRONG.SYS R14, desc[UR6][R8.64+0x8] ;  /* 0x00000806080e7981 */ /* 0x001ea4000c1f5900 */
[----:B--2---:R-:W-:-:S07]  /*0b80*/  IMAD.IADD R17, R14, 0x1, R17 ;  /* 0x000000010e117824 */ /* 0x004fce00078e0211 */
.L_x_233:
[----:B------:R-:W-:Y:S05]  /*0b90*/  BSYNC.RECONVERGENT B1 ;  /* 0x0000000000017941 */ /* 0x000fea0003800200 */
.L_x_231:
[----:B------:R-:W-:Y:S01]  /*0ba0*/  ISETP.NE.AND P0, PT, R7, RZ, PT ;  /* 0x000000ff0700720c */ /* 0x000fe20003f05270 */
[----:B------:R-:W-:-:S12]  /*0bb0*/  BSSY B1, `(.L_x_234) ;  /* 0x000000e000017945 */ /* 0x000fd80003800000 */
[----:B------:R-:W-:Y:S05]  /*0bc0*/  @P0 BRA `(.L_x_235) ;  /* 0x0000000000300947 */ /* 0x000fea0003800000 */
[----:B0-----:R-:W0:Y:S01]  /*0bd0*/  S2R R19, SR_SWINHI ;  /* 0x0000000000137919 */ /* 0x001e220000002f00 */
[----:B------:R-:W-:Y:S01]  /*0be0*/  BSSY B2, `(.L_x_236) ;  /* 0x0000007000027945 */ /* 0x000fe20003800000 */
[----:B-1----:R-:W-:Y:S02]  /*0bf0*/  MOV R14, R6 ;  /* 0x00000006000e7202 */ /* 0x002fe40000000f00 */
[----:B0-----:R-:W-:-:S07]  /*0c00*/  MOV R15, R19 ;  /* 0x00000013000f7202 */ /* 0x001fce0000000f00 */
.L_x_237:
[----:B------:R-:W2:Y:S01]  /*0c10*/  LD.E.U8.STRONG.GPU R18, desc[UR6][R14.64+0x1] ;  /* 0x000001060e127980 */ /* 0x000ea2000c10f100 */
[----:B------:R-:W-:Y:S05]  /*0c20*/  YIELD ;  /* 0x0000000000007946 */ /* 0x000fea0003800000 */
[----:B--2---:R-:W-:-:S13]  /*0c30*/  ISETP.NE.AND P0, PT, R18, 0x1, PT ;  /* 0x000000011200780c */ /* 0x004fda0003f05270 */
[----:B------:R-:W-:Y:S05]  /*0c40*/  @P0 BRA `(.L_x_237) ;  /* 0xfffffffc00f00947 */ /* 0x000fea000383ffff */
[----:B------:R-:W-:Y:S05]  /*0c50*/  BSYNC B2 ;  /* 0x0000000000027941 */ /* 0x000fea0003800000 */
.L_x_236:
[----:B------:R-:W2:Y:S02]  /*0c60*/  LDG.E.STRONG.SYS R14, desc[UR6][R8.64+0x4] ;  /* 0x00000406080e7981 */ /* 0x000ea4000c1f5900 */
[----:B--2---:R-:W-:-:S05]  /*0c70*/  IMAD.IADD R17, R14, 0x1, R17 ;  /* 0x000000010e117824 */ /* 0x004fca00078e0211 */
[----:B------:R2:W-:Y:S02]  /*0c80*/  STG.E.STRONG.SYS desc[UR6][R8.64], R17 ;  /* 0x0000001108007986 */ /* 0x0005e4000c115906 */
.L_x_235:
[----:B------:R-:W-:Y:S05]  /*0c90*/  BSYNC B1 ;  /* 0x0000000000017941 */ /* 0x000fea0003800000 */
.L_x_234:
[----:B------:R-:W-:Y:S06]  /*0ca0*/  MEMBAR.ALL.SYS ;  /* 0x0000000000007992 */ /* 0x000fec000000b000 */
[----:B------:R-:W-:-:S00]  /*0cb0*/  ERRBAR ;  /* 0x00000000000079ab */ /* 0x000fc00000000000 */
[----:B------:R-:W-:Y:S06]  /*0cc0*/  CGAERRBAR ;  /* 0x00000000000075ab */ /* 0x000fec0000000000 */
[----:B012345:R-:W-:Y:S01]  /*0cd0*/  CCTL.IVALL ;  /* 0x00000000ff00798f */ /* 0x03ffe20002000000 */
.L_x_212:
[----:B------:R-:W-:Y:S02]  /*0ce0*/  ISETP.NE.AND P1, PT, R7, RZ, PT ;  /* 0x000000ff0700720c */ /* 0x000fe40003f25270 */
[----:B------:R-:W-:-:S11]  /*0cf0*/  PLOP3.LUT P0, PT, PT, PT, PT, 0x8, 0x80 ;  /* 0x000000000080781c */ /* 0x000fd60003f0e170 */
[----:B------:R-:W-:Y:S05]  /*0d00*/  @P1 BRA `(.L_x_213) ;  /* 0x00000000000c1947 */ /* 0x000fea0003800000 */
[----:B-12---:R-:W2:Y:S01]  /*0d10*/  LDG.E.STRONG.SYS R9, desc[UR6][R8.64] ;  /* 0x0000000608097981 */ /* 0x006ea2000c1f5900 */
[----:B------:R-:W-:-:S03]  /*0d20*/  PLOP3.LUT P0, PT, PT, PT, PT, 0x80, 0x8 ;  /* 0x000000000008781c */ /* 0x000fc60003f0f070 */
[----:B--2---:R3:W-:Y:S10]  /*0d30*/  STG.E.STRONG.SYS desc[UR6][R10.64], R9 ;  /* 0x000000090a007986 */ /* 0x0047f4000c115906 */
.L_x_213:
[----:B------:R-:W-:Y:S05]  /*0d40*/  BSYNC B0 ;  /* 0x0000000000007941 */ /* 0x000fea0003800000 */
.L_x_210:
        /* <DEDUP_REMOVED lines=13> */
.L_x_238:
        /* <DEDUP_REMOVED lines=32> */
.L_x_247:
        /* <DEDUP_REMOVED lines=32> */
.L_x_246:
[----:B------:R-:W-:Y:S05]  /*1220*/  BSYNC.RECONVERGENT B3 ;  /* 0x0000000000037941 */ /* 0x000fea0003800200 */
.L_x_245:
        /* <DEDUP_REMOVED lines=23> */
.L_x_249:
[----:B------:R-:W-:Y:S05]  /*13a0*/  BSYNC.RECONVERGENT B3 ;  /* 0x0000000000037941 */ /* 0x000fea0003800200 */
.L_x_248:
[----:B------:R-:W-:-:S13]  /*13b0*/  ISETP.NE.OR P1, PT, R14, RZ, P1 ;  /* 0x000000ff0e00720c */ /* 0x000fda0000f25670 */
[----:B------:R-:W-:Y:S05]  /*13c0*/  @!P1 BREAK.RELIABLE B0 ;  /* 0x0000000000009942 */ /* 0x000fea0003800100 */
[----:B------:R-:W-:Y:S05]  /*13d0*/  @!P1 BRA `(.L_x_242) ;  /* 0x00000000003c9947 */ /* 0x000fea0003800000 */
.L_x_244:
[----:B------:R-:W-:Y:S05]  /*13e0*/  BSYNC.RELIABLE B0 ;  /* 0x0000000000007941 */ /* 0x000fea0003800100 */
.L_x_243:
        /* <DEDUP_REMOVED lines=14> */
.L_x_242:
[----:B------:R-:W-:Y:S05]  /*14d0*/  BSYNC.RECONVERGENT B1 ;  /* 0x0000000000017941 */ /* 0x000fea0003800200 */
.L_x_241:
[----:B------:R-:W-:-:S13]  /*14e0*/  ISETP.NE.AND P1, PT, R11, RZ, PT ;  /* 0x000000ff0b00720c */ /* 0x000fda0003f25270 */
[----:B------:R-:W-:Y:S05]  /*14f0*/  @!P1 BRA `(.L_x_240) ;  /* 0x00000000002c9947 */ /* 0x000fea0003800000 */
[----:B------:R-:W-:-:S04]  /*1500*/  IMAD.WIDE.U32 R8, R13, 0x4, R2 ;  /* 0x000000040d087825 */ /* 0x000fc800078e0002 */
[----:B------:R-:W-:Y:S02]  /*1510*/  IMAD.MOV R11, RZ, RZ, -R11 ;  /* 0x000000ffff0b7224 */ /* 0x000fe400078e0a0b */
[----:B------:R-:W-:-:S07]  /*1520*/  IMAD.MOV.U32 R13, RZ, RZ, R9 ;  /* 0x000000ffff0d7224 */ /* 0x000fce00078e0009 */
.L_x_250:
        /* <DEDUP_REMOVED lines=8> */
.L_x_240:
[----:B------:R-:W-:Y:S05]  /*15b0*/  BSYNC.RECONVERGENT B2 ;  /* 0x0000000000027941 */ /* 0x000fea0003800200 */
.L_x_239:
        /* <DEDUP_REMOVED lines=12> */
.L_x_252:
        /* <DEDUP_REMOVED lines=34> */
.L_x_256:
[----:B------:R-:W-:-:S13]  /*18a0*/  ISETP.GT.U32.AND P1, PT, R7, 0x7, PT ;  /* 0x000000070700780c */ /* 0x000fda0003f24070 */
[----:B------:R-:W-:Y:S05]  /*18b0*/  @P1 BREAK.RELIABLE B2 ;  /* 0x0000000000021942 */ /* 0x000fea0003800100 */
[----:B------:R-:W-:Y:S05]  /*18c0*/  @P1 BRA `(.L_x_257) ;  /* 0x0000000000281947 */ /* 0x000fea0003800000 */
[----:B------:R-:W-:Y:S05]  /*18d0*/  BSYNC.RELIABLE B2 ;  /* 0x0000000000027941 */ /* 0x000fea0003800100 */
.L_x_255:
[----:B0-----:R-:W0:Y:S01]  /*18e0*/  S2R R11, SR_SWINHI ;  /* 0x00000000000b7919 */ /* 0x001e220000002f00 */
[----:B------:R-:W-:Y:S02]  /*18f0*/  MOV R12, R6 ;  /* 0x00000006000c7202 */ /* 0x000fe40000000f00 */
[----:B0-----:R-:W-:Y:S02]  /*1900*/  MOV R13, R11 ;  /* 0x0000000b000d7202 */ /* 0x001fe40000000f00 */
[----:B------:R-:W-:-:S05]  /*1910*/  IADD3 R12, P1, PT, R12, R7, RZ ;  /* 0x000000070c0c7210 */ /* 0x000fca0007f3e0ff */
[----:B------:R-:W-:-:S08]  /*1920*/  IMAD.X R13, RZ, RZ, R13, P1 ;  /* 0x000000ffff0d7224 */ /* 0x000fd000008e060d */
.L_x_258:
[----:B------:R-:W2:Y:S01]  /*1930*/  LD.E.U8.STRONG.GPU R11, desc[UR6][R12.64+0x8] ;  /* 0x000008060c0b7980 */ /* 0x000ea2000c10f100 */
[----:B------:R-:W-:Y:S05]  /*1940*/  YIELD ;  /* 0x0000000000007946 */ /* 0x000fea0003800000 */
[----:B--2---:R-:W-:-:S13]  /*1950*/  ISETP.NE.AND P1, PT, R11, 0x1, PT ;  /* 0x000000010b00780c */ /* 0x004fda0003f25270 */
[----:B------:R-:W-:Y:S05]  /*1960*/  @P1 BRA `(.L_x_258) ;  /* 0xfffffffc00f01947 */ /* 0x000fea000383ffff */
.L_x_257:
[----:B------:R-:W-:Y:S05]  /*1970*/  BSYNC B1 ;  /* 0x0000000000017941 */ /* 0x000fea0003800000 */
.L_x_254:
        /* <DEDUP_REMOVED lines=16> */
.L_x_261:
[----:B------:R-:W-:-:S13]  /*1a80*/  ISETP.GT.U32.AND P1, PT, R7, 0x3, PT ;  /* 0x000000030700780c */ /* 0x000fda0003f24070 */
[----:B------:R-:W-:Y:S05]  /*1a90*/  @P1 BREAK.RELIABLE B2 ;  /* 0x0000000000021942 */ /* 0x000fea0003800100 */
[----:B------:R-:W-:Y:S05]  /*1aa0*/  @P1 BRA `(.L_x_263) ;  /* 0x00000000003c1947 */ /* 0x000fea0003800000 */
[----:B------:R-:W2:Y:S02]  /*1ab0*/  LDG.E.STRONG.SYS R11, desc[UR6][R8.64+0x20] ;  /* 0x00002006080b7981 */ /* 0x000ea4000c1f5900 */
[----:B--2---:R-:W-:-:S07]  /*1ac0*/  IMAD.IADD R10, R10, 0x1, R11 ;  /* 0x000000010a0a7824 */ /* 0x004fce00078e020b */
.L_x_262:
[----:B------:R-:W-:-:S13]  /*1ad0*/  ISETP.GT.U32.AND P1, PT, R7, 0x3, PT ;  /* 0x000000030700780c */ /* 0x000fda0003f24070 */
[----:B------:R-:W-:Y:S05]  /*1ae0*/  @P1 BREAK.RELIABLE B2 ;  /* 0x0000000000021942 */ /* 0x000fea0003800100 */
[----:B------:R-:W-:Y:S05]  /*1af0*/  @P1 BRA `(.L_x_263) ;  /* 0x0000000000281947 */ /* 0x000fea0003800000 */
[----:B------:R-:W-:Y:S05]  /*1b00*/  BSYNC.RELIABLE B2 ;  /* 0x0000000000027941 */ /* 0x000fea0003800100 */
.L_x_260:
[----:B0-----:R-:W0:Y:S01]  /*1b10*/  S2R R11, SR_SWINHI ;  /* 0x00000000000b7919 */ /* 0x001e220000002f00 */
[----:B------:R-:W-:Y:S02]  /*1b20*/  MOV R12, R6 ;  /* 0x00000006000c7202 */ /* 0x000fe40000000f00 */
[----:B0-----:R-:W-:Y:S02]  /*1b30*/  MOV R13, R11 ;  /* 0x0000000b000d7202 */ /* 0x001fe40000000f00 */
[----:B------:R-:W-:-:S05]  /*1b40*/  IADD3 R12, P1, PT, R12, R7, RZ ;  /* 0x000000070c0c7210 */ /* 0x000fca0007f3e0ff */
[----:B------:R-:W-:-:S08]  /*1b50*/  IMAD.X R13, RZ, RZ, R13, P1 ;  /* 0x000000ffff0d7224 */ /* 0x000fd000008e060d */
.L_x_264:
[----:B------:R-:W2:Y:S01]  /*1b60*/  LD.E.U8.STRONG.GPU R11, desc[UR6][R12.64+0x4] ;  /* 0x000004060c0b7980 */ /* 0x000ea2000c10f100 */
[----:B------:R-:W-:Y:S05]  /*1b70*/  YIELD ;  /* 0x0000000000007946 */ /* 0x000fea0003800000 */
[----:B--2---:R-:W-:-:S13]  /*1b80*/  ISETP.NE.AND P1, PT, R11, 0x1, PT ;  /* 0x000000010b00780c */ /* 0x004fda0003f25270 */
[----:B------:R-:W-:Y:S05]  /*1b90*/  @P1 BRA `(.L_x_264) ;  /* 0xfffffffc00f01947 */ /* 0x000fea000383ffff */
.L_x_263:
[----:B------:R-:W-:Y:S05]  /*1ba0*/  BSYNC B1 ;  /* 0x0000000000017941 */ /* 0x000fea0003800000 */
.L_x_259:
        /* <DEDUP_REMOVED lines=16> */
.L_x_267:
[----:B------:R-:W-:-:S13]  /*1cb0*/  ISETP.GT.U32.AND P1, PT, R7, 0x1, PT ;  /* 0x000000010700780c */ /* 0x000fda0003f24070 */
[----:B------:R-:W-:Y:S05]  /*1cc0*/  @P1 BREAK.RELIABLE B2 ;  /* 0x0000000000021942 */ /* 0x000fea0003800100 */
[----:B------:R-:W-:Y:S05]  /*1cd0*/  @P1 BRA `(.L_x_269) ;  /* 0x00000000003c1947 */ /* 0x000fea0003800000 */
[----:B------:R-:W2:Y:S02]  /*1ce0*/  LDG.E.STRONG.SYS R9, desc[UR6][R8.64+0x10] ;  /* 0x0000100608097981 */ /* 0x000ea4000c1f5900 */
[----:B--2---:R-:W-:-:S07]  /*1cf0*/  IMAD.IADD R10, R10, 0x1, R9 ;  /* 0x000000010a0a7824 */ /* 0x004fce00078e0209 */
.L_x_268:
[----:B------:R-:W-:-:S13]  /*1d00*/  ISETP.GT.U32.AND P1, PT, R7, 0x1, PT ;  /* 0x000000010700780c */ /* 0x000fda0003f24070 */
[----:B------:R-:W-:Y:S05]  /*1d10*/  @P1 BREAK.RELIABLE B2 ;  /* 0x0000000000021942 */ /* 0x000fea0003800100 */
[----:B------:R-:W-:Y:S05]  /*1d20*/  @P1 BRA `(.L_x_269) ;  /* 0x0000000000281947 */ /* 0x000fea0003800000 */
[----:B------:R-:W-:Y:S05]  /*1d30*/  BSYNC.RELIABLE B2 ;  /* 0x0000000000027941 */ /* 0x000fea0003800100 */
.L_x_266:
[----:B0-----:R-:W0:Y:S01]  /*1d40*/  S2R R11, SR_SWINHI ;  /* 0x00000000000b7919 */ /* 0x001e220000002f00 */
[----:B------:R-:W-:Y:S02]  /*1d50*/  MOV R8, R6 ;  /* 0x0000000600087202 */ /* 0x000fe40000000f00 */
[----:B0-----:R-:W-:Y:S02]  /*1d60*/  MOV R9, R11 ;  /* 0x0000000b00097202 */ /* 0x001fe40000000f00 */
[----:B------:R-:W-:-:S05]  /*1d70*/  IADD3 R12, P1, PT, R8, R7, RZ ;  /* 0x00000007080c7210 */ /* 0x000fca0007f3e0ff */
[----:B------:R-:W-:-:S08]  /*1d80*/  IMAD.X R13, RZ, RZ, R9, P1 ;  /* 0x000000ffff0d7224 */ /* 0x000fd000008e0609 */
.L_x_270:
[----:B------:R-:W2:Y:S01]  /*1d90*/  LD.E.U8.STRONG.GPU R8, desc[UR6][R12.64+0x2] ;  /* 0x000002060c087980 */ /* 0x000ea2000c10f100 */
[----:B------:R-:W-:Y:S05]  /*1da0*/  YIELD ;  /* 0x0000000000007946 */ /* 0x000fea0003800000 */
[----:B--2---:R-:W-:-:S13]  /*1db0*/  ISETP.NE.AND P1, PT, R8, 0x1, PT ;  /* 0x000000010800780c */ /* 0x004fda0003f25270 */
[----:B------:R-:W-:Y:S05]  /*1dc0*/  @P1 BRA `(.L_x_270) ;  /* 0xfffffffc00f01947 */ /* 0x000fea000383ffff */
.L_x_269:
[----:B------:R-:W-:Y:S05]  /*1dd0*/  BSYNC B1 ;  /* 0x0000000000017941 */ /* 0x000fea0003800000 */
.L_x_265:
        /* <DEDUP_REMOVED lines=8> */
[----:B--2---:R-:W-:-:S03]  /*1e60*/  IMAD.IADD R10, R10, 0x1, R7 ;  /* 0x000000010a0a7824 */ /* 0x004fc600078e0207 */
[----:B------:R-:W-:Y:S02]  /*1e70*/  PRMT R7, R8, 0x7610, R7 ;  /* 0x0000761008077816 */ /* 0x000fe40000000007 */
[----:B------:R-:W-:Y:S02]  /*1e80*/  MOV R8, R6 ;  /* 0x0000000600087202 */ /* 0x000fe40000000f00 */
[----:B0-----:R-:W-:Y:S01]  /*1e90*/  MOV R9, R11 ;  /* 0x0000000b00097202 */ /* 0x001fe20000000f00 */
[----:B------:R1:W-:Y:S04]  /*1ea0*/  STG.E.STRONG.SYS desc[UR6][R4.64+0x4], R10 ;  /* 0x0000040a04007986 */ /* 0x0003e8000c115906 */
[----:B------:R1:W-:Y:S01]  /*1eb0*/  ST.E.U8.STRONG.GPU desc[UR6][R8.64+0x1], R7 ;  /* 0x0000010708007985 */ /* 0x0003e2000c10f106 */
[----:B------:R-:W-:Y:S05]  /*1ec0*/  BRA `(.L_x_273) ;  /* 0x0000000000087947 */ /* 0x000fea0003800000 */
.L_x_272:
[----:B------:R-:W2:Y:S02]  /*1ed0*/  LDG.E.STRONG.SYS R7, desc[UR6][R4.64+0x8] ;  /* 0x0000080604077981 */ /* 0x000ea4000c1f5900 */
[----:B--2---:R-:W-:-:S07]  /*1ee0*/  IMAD.IADD R10, R10, 0x1, R7 ;  /* 0x000000010a0a7824 */ /* 0x004fce00078e0207 */
.L_x_273:
[----:B------:R-:W-:Y:S05]  /*1ef0*/  BSYNC.RECONVERGENT B1 ;  /* 0x0000000000017941 */ /* 0x000fea0003800200 */
.L_x_271:
[----:B------:R-:W-:Y:S04]  /*1f00*/  BSSY B1, `(.L_x_274) ;  /* 0x000000e000017945 */ /* 0x000fe80003800000 */
[----:B------:R-:W-:Y:S05]  /*1f10*/  @!P0 BRA `(.L_x_275) ;  /* 0x0000000000308947 */ /* 0x000fea0003800000 */
[----:B01----:R-:W0:Y:S01]  /*1f20*/  S2R R9, SR_SWINHI ;  /* 0x0000000000097919 */ /* 0x003e220000002f00 */
[----:B------:R-:W-:Y:S01]  /*1f30*/  BSSY B2, `(.L_x_276) ;  /* 0x0000007000027945 */ /* 0x000fe20003800000 */
[----:B------:R-:W-:Y:S02]  /*1f40*/  MOV R6, R6 ;  /* 0x0000000600067202 */ /* 0x000fe40000000f00 */
[----:B0-----:R-:W-:-:S07]  /*1f50*/  MOV R7, R9 ;  /* 0x0000000900077202 */ /* 0x001fce0000000f00 */
.L_x_277:
[----:B------:R-:W2:Y:S01]  /*1f60*/  LD.E.U8.STRONG.GPU R8, desc[UR6][R6.64+0x1] ;  /* 0x0000010606087980 */ /* 0x000ea2000c10f100 */
[----:B------:R-:W-:Y:S05]  /*1f70*/  YIELD ;  /* 0x0000000000007946 */ /* 0x000fea0003800000 */
[----:B--2---:R-:W-:-:S13]  /*1f80*/  ISETP.NE.AND P1, PT, R8, 0x1, PT ;  /* 0x000000010800780c */ /* 0x004fda0003f25270 */
[----:B------:R-:W-:Y:S05]  /*1f90*/  @P1 BRA `(.L_x_277) ;  /* 0xfffffffc00f01947 */ /* 0x000fea000383ffff */
[----:B------:R-:W-:Y:S05]  /*1fa0*/  BSYNC B2 ;  /* 0x0000000000027941 */ /* 0x000fea0003800000 */
.L_x_276:
[----:B------:R-:W2:Y:S02]  /*1fb0*/  LDG.E.STRONG.SYS R7, desc[UR6][R4.64+0x4] ;  /* 0x0000040604077981 */ /* 0x000ea4000c1f5900 */
[----:B--2---:R-:W-:-:S05]  /*1fc0*/  IMAD.IADD R7, R7, 0x1, R10 ;  /* 0x0000000107077824 */ /* 0x004fca00078e020a */
[----:B------:R2:W-:Y:S02]  /*1fd0*/  STG.E.STRONG.SYS desc[UR6][R4.64], R7 ;  /* 0x0000000704007986 */ /* 0x0005e4000c115906 */
.L_x_275:
[----:B------:R-:W-:Y:S05]  /*1fe0*/  BSYNC B1 ;  /* 0x0000000000017941 */ /* 0x000fea0003800000 */
.L_x_274:
[----:B------:R-:W-:Y:S06]  /*1ff0*/  MEMBAR.ALL.SYS ;  /* 0x0000000000007992 */ /* 0x000fec000000b000 */
[----:B------:R-:W-:-:S00]  /*2000*/  ERRBAR ;  /* 0x00000000000079ab */ /* 0x000fc00000000000 */
[----:B------:R-:W-:Y:S06]  /*2010*/  CGAERRBAR ;  /* 0x00000000000075ab */ /* 0x000fec0000000000 */
[----:B012345:R-:W-:Y:S01]  /*2020*/  CCTL.IVALL ;  /* 0x00000000ff00798f */ /* 0x03ffe20002000000 */
.L_x_253:
[----:B------:R-:W-:Y:S05]  /*2030*/  BSYNC B0 ;  /* 0x0000000000007941 */ /* 0x000fea0003800000 */
.L_x_251:
[----:B------:R-:W-:Y:S05]  /*2040*/  @!P0 EXIT ;  /* 0x000000000000894d */ /* 0x000fea0003800000 */
[----:B-12---:R-:W2:Y:S01]  /*2050*/  LDG.E.STRONG.SYS R5, desc[UR6][R4.64] ;  /* 0x0000000604057981 */ /* 0x006ea2000c1f5900 */
[----:B------:R-:W1:Y:S01]  /*2060*/  LDC.64 R6, c[0x4][RZ] ;  /* 0x01000000ff067b82 */ /* 0x000e620000000a00 */
[----:B------:R-:W-:-:S05]  /*2070*/  IMAD.WIDE.U32 R2, R0, 0x4, R2 ;  /* 0x0000000400027825 */ /* 0x000fca00078e0002 */
[----:B--2---:R-:W-:Y:S04]  /*2080*/  STG.E.STRONG.SYS desc[UR6][R2.64], R5 ;  /* 0x0000000502007986 */ /* 0x004fe8000c115906 */
[----:B-1----:R-:W-:Y:S01]  /*2090*/  STG.E desc[UR6][R6.64], RZ ;  /* 0x000000ff06007986 */ /* 0x002fe2000c101906 */
[----:B------:R-:W-:Y:S05]  /*20a0*/  EXIT ;  /* 0x000000000000794d */ /* 0x000fea0003800000 */
.L_x_278:
        /* <DEDUP_REMOVED lines=13> */
.L_x_1239:


//--------------------- .text._Z16reduceSinglePassILj64ELb0EEvPKiPViS3_jb --------------------------
	.section	.text._Z16reduceSinglePassILj64ELb0EEvPKiPViS3_jb,"ax",@progbits
	.align	128
        .global         _Z16reduceSinglePassILj64ELb0EEvPKiPViS3_jb
        .type           _Z16reduceSinglePassILj64ELb0EEvPKiPViS3_jb,@function
        .size           _Z16reduceSinglePassILj64ELb0EEvPKiPViS3_jb,(.L_x_1240 - _Z16reduceSinglePassILj64ELb0EEvPKiPViS3_jb)
        .other          _Z16reduceSinglePassILj64ELb0EEvPKiPViS3_jb,@"STO_CUDA_ENTRY STV_DEFAULT"
_Z16reduceSinglePassILj64ELb0EEvPKiPViS3_jb:
.text._Z16reduceSinglePassILj64ELb0EEvPKiPViS3_jb:
        /* <DEDUP_REMOVED lines=17> */
.L_x_281:
        /* <DEDUP_REMOVED lines=11> */
.L_x_280:
[----:B0-----:R-:W-:Y:S05]  /*01c0*/  BSYNC.RECONVERGENT B0 ;  /* 0x0000000000007941 */ /* 0x001fea0003800200 */
.L_x_279:
        /* <DEDUP_REMOVED lines=19> */
.L_x_283:
        /* <DEDUP_REMOVED lines=12> */
[----:B------:R-:W-:-:S13]  /*03c0*/  ISETP.GE.U32.AND P0, PT, R7, 0x10, PT ;  /* 0x000000100700780c */ /* 0x000fda0003f06070 */
[----:B------:R-:W2:Y:S01]  /*03d0*/  @P0 LDG.E.STRONG.SYS R20, desc[UR6][R14.64+0x80] ;  /* 0x000080060e140981 */ /* 0x000ea2000c1f5900 */
[----:B------:R-:W-:Y:S01]  /*03e0*/  IMAD.MOV.U32 R23, RZ, RZ, 0x1 ;  /* 0x00000001ff177424 */ /* 0x000fe200078e00ff */
[----:B------:R-:W1:Y:S01]  /*03f0*/  @P0 S2R R21, SR_SWINHI ;  /* 0x0000000000150919 */ /* 0x000e620000002f00 */
[----:B0-----:R-:W-:Y:S02]  /*0400*/  @P0 MOV R18, R6 ;  /* 0x0000000600120202 */ /* 0x001fe40000000f00 */
[----:B-1----:R-:W-:Y:S02]  /*0410*/  @P0 MOV R19, R21 ;  /* 0x0000001500130202 */ /* 0x002fe40000000f00 */
[----:B------:R-:W-:-:S05]  /*0420*/  @P0 IADD3 R18, P1, PT, R18, R7, RZ ;  /* 0x0000000712120210 */ /* 0x000fca0007f3e0ff */
[----:B------:R-:W-:Y:S02]  /*0430*/  @P0 IMAD.X R19, RZ, RZ, R19, P1 ;  /* 0x000000ffff130224 */ /* 0x000fe400008e0613 */
[----:B--2---:R-:W-:-:S05]  /*0440*/  @P0 IMAD.IADD R21, R20, 0x1, R17 ;  /* 0x0000000114150824 */ /* 0x004fca00078e0211 */
[----:B------:R0:W-:Y:S04]  /*0450*/  @P0 STG.E.STRONG.SYS desc[UR6][R14.64], R21 ;  /* 0x000000150e000986 */ /* 0x0001e8000c115906 */
[----:B------:R0:W-:Y:S04]  /*0460*/  @P0 ST.E.U8.STRONG.GPU desc[UR6][R18.64], R23 ;  /* 0x0000001712000985 */ /* 0x0001e8000c10f106 */
[----:B------:R0:W5:Y:S01]  /*0470*/  @!P0 LDG.E.STRONG.SYS R20, desc[UR6][R14.64+0x80] ;  /* 0x000080060e148981 */ /* 0x000162000c1f5900 */
[C---:B------:R-:W-:Y:S01]  /*0480*/  ISETP.GT.U32.AND P2, PT, R7.reuse, 0xf, PT ;  /* 0x0000000f0700780c */ /* 0x040fe20003f44070 */
[----:B------:R-:W-:Y:S01]  /*0490*/  BSSY B1, `(.L_x_286) ;  /* 0x000000d000017945 */ /* 0x000fe20003800000 */
[----:B------:R-:W-:-:S04]  /*04a0*/  LOP3.LUT R22, R7, 0x18, RZ, 0xc0, !PT ;  /* 0x0000001807167812 */ /* 0x000fc800078ec0ff */
[----:B------:R-:W-:-:S07]  /*04b0*/  ISETP.NE.AND P1, PT, R22, 0x8, PT ;  /* 0x000000081600780c */ /* 0x000fce0003f25270 */
[----:B0-----:R-:W-:Y:S06]  /*04c0*/  @P2 BRA `(.L_x_287) ;  /* 0x0000000000242947 */ /* 0x001fec0003800000 */
[----:B------:R-:W0:Y:S01]  /*04d0*/  S2R R21, SR_SWINHI ;  /* 0x0000000000157919 */ /* 0x000e220000002f00 */
[----:B------:R-:W-:Y:S02]  /*04e0*/  MOV R18, R6 ;  /* 0x0000000600127202 */ /* 0x000fe40000000f00 */
[----:B0-----:R-:W-:Y:S02]  /*04f0*/  MOV R19, R21 ;  /* 0x0000001500137202 */ /* 0x001fe40000000f00 */
[----:B------:R-:W-:-:S05]  /*0500*/  IADD3 R18, P2, PT, R18, R7, RZ ;  /* 0x0000000712127210 */ /* 0x000fca0007f5e0ff */
[----:B------:R-:W-:-:S08]  /*0510*/  IMAD.X R19, RZ, RZ, R19, P2 ;  /* 0x000000ffff137224 */ /* 0x000fd000010e0613 */
.L_x_288:
[----:B------:R-:W2:Y:S01]  /*0520*/  LD.E.U8.STRONG.GPU R21, desc[UR6][R18.64+0x10] ;  /* 0x0000100612157980 */ /* 0x000ea2000c10f100 */
[----:B------:R-:W-:Y:S05]  /*0530*/  YIELD ;  /* 0x0000000000007946 */ /* 0x000fea0003800000 */
[----:B--2---:R-:W-:-:S13]  /*0540*/  ISETP.NE.AND P2, PT, R21, 0x1, PT ;  /* 0x000000011500780c */ /* 0x004fda0003f45270 */
[----:B------:R-:W-:Y:S05]  /*0550*/  @P2 BRA `(.L_x_288) ;  /* 0xfffffffc00f02947 */ /* 0x000fea000383ffff */
.L_x_287:
[----:B------:R-:W-:Y:S05]  /*0560*/  BSYNC B1 ;  /* 0x0000000000017941 */ /* 0x000fea0003800000 */
.L_x_286:
[----:B------:R-:W-:Y:S04]  /*0570*/  BSSY B1, `(.L_x_289) ;  /* 0x0000022000017945 */ /* 0x000fe80003800000 */
[----:B------:R-:W-:Y:S01]  /*0580*/  BSSY.RELIABLE B2, `(.L_x_290) ;  /* 0x0000017000027945 */ /* 0x000fe20003800100 */
[----:B-----5:R-:W-:-:S03]  /*0590*/  @!P0 IMAD.IADD R17, R20, 0x1, R17 ;  /* 0x0000000114118824 */ /* 0x020fc600078e0211 */
        /* <DEDUP_REMOVED lines=13> */
.L_x_291:
[----:B------:R-:W-:-:S13]  /*0670*/  ISETP.GT.U32.AND P0, PT, R7, 0x7, PT ;  /* 0x000000070700780c */ /* 0x000fda0003f04070 */
[----:B------:R-:W-:Y:S05]  /*0680*/  @P0 BREAK.RELIABLE B2 ;  /* 0x0000000000020942 */ /* 0x000fea0003800100 */
[----:B------:R-:W-:Y:S05]  /*0690*/  @P0 BRA `(.L_x_293) ;  /* 0x00000000003c0947 */ /* 0x000fea0003800000 */
[----:B------:R-:W2:Y:S02]  /*06a0*/  LDG.E.STRONG.SYS R18, desc[UR6][R14.64+0x40] ;  /* 0x000040060e127981 */ /* 0x000ea4000c1f5900 */
[----:B--2---:R-:W-:-:S07]  /*06b0*/  IMAD.IADD R17, R18, 0x1, R17 ;  /* 0x0000000112117824 */ /* 0x004fce00078e0211 */
.L_x_292:
[----:B------:R-:W-:-:S13]  /*06c0*/  ISETP.GT.U32.AND P0, PT, R7, 0x7, PT ;  /* 0x000000070700780c */ /* 0x000fda0003f04070 */
[----:B------:R-:W-:Y:S05]  /*06d0*/  @P0 BREAK.RELIABLE B2 ;  /* 0x0000000000020942 */ /* 0x000fea0003800100 */
[----:B------:R-:W-:Y:S05]  /*06e0*/  @P0 BRA `(.L_x_293) ;  /* 0x0000000000280947 */ /* 0x000fea0003800000 */
[----:B------:R-:W-:Y:S05]  /*06f0*/  BSYNC.RELIABLE B2 ;  /* 0x0000000000027941 */ /* 0x000fea0003800100 */
.L_x_290:
[----:B0-----:R-:W0:Y:S01]  /*0700*/  S2R R21, SR_SWINHI ;  /* 0x0000000000157919 */ /* 0x001e220000002f00 */
[----:B------:R-:W-:Y:S02]  /*0710*/  MOV R18, R6 ;  /* 0x0000000600127202 */ /* 0x000fe40000000f00 */
[----:B0-----:R-:W-:Y:S02]  /*0720*/  MOV R19, R21 ;  /* 0x0000001500137202 */ /* 0x001fe40000000f00 */
[----:B------:R-:W-:-:S05]  /*0730*/  IADD3 R20, P0, PT, R18, R7, RZ ;  /* 0x0000000712147210 */ /* 0x000fca0007f1e0ff */
[----:B------:R-:W-:-:S08]  /*0740*/  IMAD.X R21, RZ, RZ, R19, P0 ;  /* 0x000000ffff157224 */ /* 0x000fd000000e0613 */
.L_x_294:
[----:B------:R-:W2:Y:S01]  /*0750*/  LD.E.U8.STRONG.GPU R18, desc[UR6][R20.64+0x8] ;  /* 0x0000080614127980 */ /* 0x000ea2000c10f100 */
[----:B------:R-:W-:Y:S05]  /*0760*/  YIELD ;  /* 0x0000000000007946 */ /* 0x000fea0003800000 */
[----:B--2---:R-:W-:-:S13]  /*0770*/  ISETP.NE.AND P0, PT, R18, 0x1, PT ;  /* 0x000000011200780c */ /* 0x004fda0003f05270 */
[----:B------:R-:W-:Y:S05]  /*0780*/  @P0 BRA `(.L_x_294) ;  /* 0xfffffffc00f00947 */ /* 0x000fea000383ffff */
.L_x_293:
[----:B------:R-:W-:Y:S05]  /*0790*/  BSYNC B1 ;  /* 0x0000000000017941 */ /* 0x000fea0003800000 */
.L_x_289:
        /* <DEDUP_REMOVED lines=17> */
.L_x_297:
[----:B------:R-:W-:-:S13]  /*08b0*/  ISETP.GT.U32.AND P0, PT, R7, 0x3, PT ;  /* 0x000000030700780c */ /* 0x000fda0003f04070 */
[----:B------:R-:W-:Y:S05]  /*08c0*/  @P0 BREAK.RELIABLE B2 ;  /* 0x0000000000020942 */ /* 0x000fea0003800100 */
[----:B------:R-:W-:Y:S05]  /*08d0*/  @P0 BRA `(.L_x_299) ;  /* 0x00000000003c0947 */ /* 0x000fea0003800000 */
[----:B------:R-:W2:Y:S02]  /*08e0*/  LDG.E.STRONG.SYS R18, desc[UR6][R14.64+0x20] ;  /* 0x000020060e127981 */ /* 0x000ea4000c1f5900 */
[----:B--2---:R-:W-:-:S07]  /*08f0*/  IMAD.IADD R17, R18, 0x1, R17 ;  /* 0x0000000112117824 */ /* 0x004fce00078e0211 */
.L_x_298:
[----:B------:R-:W-:-:S13]  /*0900*/  ISETP.GT.U32.AND P0, PT, R7, 0x3, PT ;  /* 0x000000030700780c */ /* 0x000fda0003f04070 */
[----:B------:R-:W-:Y:S05]  /*0910*/  @P0 BREAK.RELIABLE B2 ;  /* 0x0000000000020942 */ /* 0x000fea0003800100 */
[----:B------:R-:W-:Y:S05]  /*0920*/  @P0 BRA `(.L_x_299) ;  /* 0x0000000000280947 */ /* 0x000fea0003800000 */
[----:B------:R-:W-:Y:S05]  /*0930*/  BSYNC.RELIABLE B2 ;  /* 0x0000000000027941 */ /* 0x000fea0003800100 */
.L_x_296:
[----:B0-----:R-:W0:Y:S01]  /*0940*/  S2R R21, SR_SWINHI ;  /* 0x0000000000157919 */ /* 0x001e220000002f00 */
[----:B------:R-:W-:Y:S02]  /*0950*/  MOV R18, R6 ;  /* 0x0000000600127202 */ /* 0x000fe40000000f00 */
[----:B0-----:R-:W-:Y:S02]  /*0960*/  MOV R19, R21 ;  /* 0x0000001500137202 */ /* 0x001fe40000000f00 */
[----:B------:R-:W-:-:S05]  /*0970*/  IADD3 R20, P0, PT, R18, R7, RZ ;  /* 0x0000000712147210 */ /* 0x000fca0007f1e0ff */
[----:B------:R-:W-:-:S08]  /*0980*/  IMAD.X R21, RZ, RZ, R19, P0 ;  /* 0x000000ffff157224 */ /* 0x000fd000000e0613 */
.L_x_300:
[----:B------:R-:W2:Y:S01]  /*0990*/  LD.E.U8.STRONG.GPU R18, desc[UR6][R20.64+0x4] ;  /* 0x0000040614127980 */ /* 0x000ea2000c10f100 */
[----:B------:R-:W-:Y:S05]  /*09a0*/  YIELD ;  /* 0x0000000000007946 */ /* 0x000fea0003800000 */
[----:B--2---:R-:W-:-:S13]  /*09b0*/  ISETP.NE.AND P0, PT, R18, 0x1, PT ;  /* 0x000000011200780c */ /* 0x004fda0003f05270 */
[----:B------:R-:W-:Y:S05]  /*09c0*/  @P0 BRA `(.L_x_300) ;  /* 0xfffffffc00f00947 */ /* 0x000fea000383ffff */
.L_x_299:
[----:B------:R-:W-:Y:S05]  /*09d0*/  BSYNC B1 ;  /* 0x0000000000017941 */ /* 0x000fea0003800000 */
.L_x_295:
        /* <DEDUP_REMOVED lines=17> */
.L_x_303:
[----:B------:R-:W-:-:S13]  /*0af0*/  ISETP.GT.U32.AND P0, PT, R7, 0x1, PT ;  /* 0x000000010700780c */ /* 0x000fda0003f04070 */
[----:B------:R-:W-:Y:S05]  /*0b00*/  @P0 BREAK.RELIABLE B2 ;  /* 0x0000000000020942 */ /* 0x000fea0003800100 */
[----:B------:R-:W-:Y:S05]  /*0b10*/  @P0 BRA `(.L_x_305) ;  /* 0x00000000003c0947 */ /* 0x000fea0003800000 */
[----:B------:R-:W2:Y:S02]  /*0b20*/  LDG.E.STRONG.SYS R14, desc[UR6][R14.64+0x10] ;  /* 0x000010060e0e7981 */ /* 0x000ea4000c1f5900 */
[----:B--2---:R-:W-:-:S07]  /*0b30*/  IMAD.IADD R17, R14, 0x1, R17 ;  /* 0x000000010e117824 */ /* 0x004fce00078e0211 */
.L_x_304:
[----:B------:R-:W-:-:S13]  /*0b40*/  ISETP.GT.U32.AND P0, PT, R7, 0x1, PT ;  /* 0x000000010700780c */ /* 0x000fda0003f04070 */
[----:B------:R-:W-:Y:S05]  /*0b50*/  @P0 BREAK.RELIABLE B2 ;  /* 0x0000000000020942 */ /* 0x000fea0003800100 */
[----:B------:R-:W-:Y:S05]  /*0b60*/  @P0 BRA `(.L_x_305) ;  /* 0x0000000000280947 */ /* 0x000fea0003800000 */
[----:B------:R-:W-:Y:S05]  /*0b70*/  BSYNC.RELIABLE B2 ;  /* 0x0000000000027941 */ /* 0x000fea0003800100 */
.L_x_302:
[----:B0-----:R-:W0:Y:S01]  /*0b80*/  S2R R19, SR_SWINHI ;  /* 0x0000000000137919 */ /* 0x001e220000002f00 */
[----:B------:R-:W-:Y:S02]  /*0b90*/  MOV R14, R6 ;  /* 0x00000006000e7202 */ /* 0x000fe40000000f00 */
[----:B0-----:R-:W-:Y:S02]  /*0ba0*/  MOV R15, R19 ;  /* 0x00000013000f7202 */ /* 0x001fe40000000f00 */
[----:B------:R-:W-:-:S05]  /*0bb0*/  IADD3 R18, P0, PT, R14, R7, RZ ;  /* 0x000000070e127210 */ /* 0x000fca0007f1e0ff */
[----:B------:R-:W-:-:S08]  /*0bc0*/  IMAD.X R19, RZ, RZ, R15, P0 ;  /* 0x000000ffff137224 */ /* 0x000fd000000e060f */
.L_x_306:
[----:B------:R-:W2:Y:S01]  /*0bd0*/  LD.E.U8.STRONG.GPU R14, desc[UR6][R18.64+0x2] ;  /* 0x00000206120e7980 */ /* 0x000ea2000c10f100 */
[----:B------:R-:W-:Y:S05]  /*0be0*/  YIELD ;  /* 0x0000000000007946 */ /* 0x000fea0003800000 */
[----:B--2---:R-:W-:-:S13]  /*0bf0*/  ISETP.NE.AND P0, PT, R14, 0x1, PT ;  /* 0x000000010e00780c */ /* 0x004fda0003f05270 */
[----:B------:R-:W-:Y:S05]  /*0c00*/  @P0 BRA `(.L_x_306) ;  /* 0xfffffffc00f00947 */ /* 0x000fea000383ffff */
.L_x_305:
[----:B------:R-:W-:Y:S05]  /*0c10*/  BSYNC B1 ;  /* 0x0000000000017941 */ /* 0x000fea0003800000 */
.L_x_301:
        /* <DEDUP_REMOVED lines=14> */
.L_x_308:
[----:B0-----:R-:W2:Y:S02]  /*0d00*/  LDG.E.STRONG.SYS R14, desc[UR6][R8.64+0x8] ;  /* 0x00000806080e7981 */ /* 0x001ea4000c1f5900 */
[----:B--2---:R-:W-:-:S07]  /*0d10*/  IMAD.IADD R17, R14, 0x1, R17 ;  /* 0x000000010e117824 */ /* 0x004fce00078e0211 */
.L_x_309:
[----:B------:R-:W-:Y:S05]  /*0d20*/  BSYNC.RECONVERGENT B1 ;  /* 0x0000000000017941 */ /* 0x000fea0003800200 */
.L_x_307:
[----:B------:R-:W-:Y:S01]  /*0d30*/  ISETP.NE.AND P0, PT, R7, RZ, PT ;  /* 0x000000ff0700720c */ /* 0x000fe20003f05270 */
[----:B------:R-:W-:-:S12]  /*0d40*/  BSSY B1, `(.L_x_310) ;  /* 0x000000e000017945 */ /* 0x000fd80003800000 */
[----:B------:R-:W-:Y:S05]  /*0d50*/  @P0 BRA `(.L_x_311) ;  /* 0x0000000000300947 */ /* 0x000fea0003800000 */
[----:B0-----:R-:W0:Y:S01]  /*0d60*/  S2R R19, SR_SWINHI ;  /* 0x0000000000137919 */ /* 0x001e220000002f00 */
[----:B------:R-:W-:Y:S01]  /*0d70*/  BSSY B2, `(.L_x_312) ;  /* 0x0000007000027945 */ /* 0x000fe20003800000 */
[----:B-1----:R-:W-:Y:S02]  /*0d80*/  MOV R14, R6 ;  /* 0x00000006000e7202 */ /* 0x002fe40000000f00 */
[----:B0-----:R-:W-:-:S07]  /*0d90*/  MOV R15, R19 ;  /* 0x00000013000f7202 */ /* 0x001fce0000000f00 */
.L_x_313:
[----:B------:R-:W2:Y:S01]  /*0da0*/  LD.E.U8.STRONG.GPU R18, desc[UR6][R14.64+0x1] ;  /* 0x000001060e127980 */ /* 0x000ea2000c10f100 */
[----:B------:R-:W-:Y:S05]  /*0db0*/  YIELD ;  /* 0x0000000000007946 */ /* 0x000fea0003800000 */
[----:B--2---:R-:W-:-:S13]  /*0dc0*/  ISETP.NE.AND P0, PT, R18, 0x1, PT ;  /* 0x000000011200780c */ /* 0x004fda0003f05270 */
[----:B------:R-:W-:Y:S05]  /*0dd0*/  @P0 BRA `(.L_x_313) ;  /* 0xfffffffc00f00947 */ /* 0x000fea000383ffff */
[----:B------:R-:W-:Y:S05]  /*0de0*/  BSYNC B2 ;  /* 0x0000000000027941 */ /* 0x000fea0003800000 */
.L_x_312:
[----:B------:R-:W2:Y:S02]  /*0df0*/  LDG.E.STRONG.SYS R14, desc[UR6][R8.64+0x4] ;  /* 0x00000406080e7981 */ /* 0x000ea4000c1f5900 */
[----:B--2---:R-:W-:-:S05]  /*0e00*/  IMAD.IADD R17, R14, 0x1, R17 ;  /* 0x000000010e117824 */ /* 0x004fca00078e0211 */
[----:B------:R2:W-:Y:S02]  /*0e10*/  STG.E.STRONG.SYS desc[UR6][R8.64], R17 ;  /* 0x0000001108007986 */ /* 0x0005e4000c115906 */
.L_x_311:
[----:B------:R-:W-:Y:S05]  /*0e20*/  BSYNC B1 ;  /* 0x0000000000017941 */ /* 0x000fea0003800000 */
.L_x_310:
[----:B------:R-:W-:Y:S06]  /*0e30*/  MEMBAR.ALL.SYS ;  /* 0x0000000000007992 */ /* 0x000fec000000b000 */
[----:B------:R-:W-:-:S00]  /*0e40*/  ERRBAR ;  /* 0x00000000000079ab */ /* 0x000fc00000000000 */
[----:B------:R-:W-:Y:S06]  /*0e50*/  CGAERRBAR ;  /* 0x00000000000075ab */ /* 0x000fec0000000000 */
[----:B012345:R-:W-:Y:S01]  /*0e60*/  CCTL.IVALL ;  /* 0x00000000ff00798f */ /* 0x03ffe20002000000 */
.L_x_284:
[----:B------:R-:W-:Y:S02]  /*0e70*/  ISETP.NE.AND P1, PT, R7, RZ, PT ;  /* 0x000000ff0700720c */ /* 0x000fe40003f25270 */
[----:B------:R-:W-:-:S11]  /*0e80*/  PLOP3.LUT P0, PT, PT, PT, PT, 0x8, 0x80 ;  /* 0x000000000080781c */ /* 0x000fd60003f0e170 */
[----:B------:R-:W-:Y:S05]  /*0e90*/  @P1 BRA `(.L_x_285) ;  /* 0x00000000000c1947 */ /* 0x000fea0003800000 */
[----:B-12---:R-:W2:Y:S01]  /*0ea0*/  LDG.E.STRONG.SYS R9, desc[UR6][R8.64] ;  /* 0x0000000608097981 */ /* 0x006ea2000c1f5900 */
[----:B------:R-:W-:-:S03]  /*0eb0*/  PLOP3.LUT P0, PT, PT, PT, PT, 0x80, 0x8 ;  /* 0x000000000008781c */ /* 0x000fc60003f0f070 */
[----:B--2---:R3:W-:Y:S10]  /*0ec0*/  STG.E.STRONG.SYS desc[UR6][R10.64], R9 ;  /* 0x000000090a007986 */ /* 0x0047f4000c115906 */
.L_x_285:
[----:B------:R-:W-:Y:S05]  /*0ed0*/  BSYNC B0 ;  /* 0x0000000000007941 */ /* 0x000fea0003800000 */
.L_x_282:
        /* <DEDUP_REMOVED lines=13> */
.L_x_314:
        /* <DEDUP_REMOVED lines=32> */
.L_x_323:
        /* <DEDUP_REMOVED lines=32> */
.L_x_322:
[----:B------:R-:W-:Y:S05]  /*13b0*/  BSYNC.RECONVERGENT B3 ;  /* 0x0000000000037941 */ /* 0x000fea0003800200 */
.L_x_321:
        /* <DEDUP_REMOVED lines=23> */
.L_x_325:
[----:B------:R-:W-:Y:S05]  /*1530*/  BSYNC.RECONVERGENT B3 ;  /* 0x0000000000037941 */ /* 0x000fea0003800200 */
.L_x_324:
[----:B------:R-:W-:-:S13]  /*1540*/  ISETP.NE.OR P1, PT, R14, RZ, P1 ;  /* 0x000000ff0e00720c */ /* 0x000fda0000f25670 */
[----:B------:R-:W-:Y:S05]  /*1550*/  @!P1 BREAK.RELIABLE B0 ;  /* 0x0000000000009942 */ /* 0x000fea0003800100 */
[----:B------:R-:W-:Y:S05]  /*1560*/  @!P1 BRA `(.L_x_318) ;  /* 0x00000000003c9947 */ /* 0x000fea0003800000 */
.L_x_320:
[----:B------:R-:W-:Y:S05]  /*1570*/  BSYNC.RELIABLE B0 ;  /* 0x0000000000007941 */ /* 0x000fea0003800100 */
.L_x_319:
        /* <DEDUP_REMOVED lines=14> */
.L_x_318:
[----:B------:R-:W-:Y:S05]  /*1660*/  BSYNC.RECONVERGENT B1 ;  /* 0x0000000000017941 */ /* 0x000fea0003800200 */
.L_x_317:
[----:B------:R-:W-:-:S13]  /*1670*/  ISETP.NE.AND P1, PT, R11, RZ, PT ;  /* 0x000000ff0b00720c */ /* 0x000fda0003f25270 */
[----:B------:R-:W-:Y:S05]  /*1680*/  @!P1 BRA `(.L_x_316) ;  /* 0x00000000002c9947 */ /* 0x000fea0003800000 */
[----:B------:R-:W-:-:S04]  /*1690*/  IMAD.WIDE.U32 R8, R13, 0x4, R2 ;  /* 0x000000040d087825 */ /* 0x000fc800078e0002 */
[----:B------:R-:W-:Y:S02]  /*16a0*/  IMAD.MOV R11, RZ, RZ, -R11 ;  /* 0x000000ffff0b7224 */ /* 0x000fe400078e0a0b */
[----:B------:R-:W-:-:S07]  /*16b0*/  IMAD.MOV.U32 R13, RZ, RZ, R9 ;  /* 0x000000ffff0d7224 */ /* 0x000fce00078e0009 */
.L_x_326:
        /* <DEDUP_REMOVED lines=8> */
.L_x_316:
[----:B------:R-:W-:Y:S05]  /*1740*/  BSYNC.RECONVERGENT B2 ;  /* 0x0000000000027941 */ /* 0x000fea0003800200 */
.L_x_315:
        /* <DEDUP_REMOVED lines=12> */
.L_x_328:
        /* <DEDUP_REMOVED lines=11> */
[----:B------:R-:W-:-:S13]  /*18c0*/  ISETP.GE.U32.AND P1, PT, R7, 0x10, PT ;  /* 0x000000100700780c */ /* 0x000fda0003f26070 */
[----:B0-----:R-:W2:Y:S01]  /*18d0*/  @P1 LDG.E.STRONG.SYS R11, desc[UR6][R8.64+0x80] ;  /* 0x00008006080b1981 */ /* 0x001ea2000c1f5900 */
[----:B------:R-:W-:Y:S01]  /*18e0*/  IMAD.MOV.U32 R14, RZ, RZ, 0x1 ;  /* 0x00000001ff0e7424 */ /* 0x000fe200078e00ff */
[----:B------:R-:W0:Y:S01]  /*18f0*/  @P1 S2R R15, SR_SWINHI ;  /* 0x00000000000f1919 */ /* 0x000e220000002f00 */
[----:B------:R-:W-:Y:S02]  /*1900*/  @P1 MOV R12, R6 ;  /* 0x00000006000c1202 */ /* 0x000fe40000000f00 */
[----:B0-----:R-:W-:Y:S02]  /*1910*/  @P1 MOV R13, R15 ;  /* 0x0000000f000d1202 */ /* 0x001fe40000000f00 */
        /* <DEDUP_REMOVED lines=16> */
.L_x_332:
[----:B------:R-:W2:Y:S01]  /*1a20*/  LD.E.U8.STRONG.GPU R11, desc[UR6][R12.64+0x10] ;  /* 0x000010060c0b7980 */ /* 0x000ea2000c10f100 */
[----:B------:R-:W-:Y:S05]  /*1a30*/  YIELD ;  /* 0x0000000000007946 */ /* 0x000fea0003800000 */
[----:B--2---:R-:W-:-:S13]  /*1a40*/  ISETP.NE.AND P3, PT, R11, 0x1, PT ;  /* 0x000000010b00780c */ /* 0x004fda0003f65270 */
[----:B------:R-:W-:Y:S05]  /*1a50*/  @P3 BRA `(.L_x_332) ;  /* 0xfffffffc00f03947 */ /* 0x000fea000383ffff */
.L_x_331:
[----:B------:R-:W-:Y:S05]  /*1a60*/  BSYNC B1 ;  /* 0x0000000000017941 */ /* 0x000fea0003800000 */
.L_x_330:
        /* <DEDUP_REMOVED lines=15> */
.L_x_335:
[----:B------:R-:W-:-:S13]  /*1b60*/  ISETP.GT.U32.AND P1, PT, R7, 0x7, PT ;  /* 0x000000070700780c */ /* 0x000fda0003f24070 */
[----:B------:R-:W-:Y:S05]  /*1b70*/  @P1 BREAK.RELIABLE B2 ;  /* 0x0000000000021942 */ /* 0x000fea0003800100 */
[----:B------:R-:W-:Y:S05]  /*1b80*/  @P1 BRA `(.L_x_337) ;  /* 0x00000000003c1947 */ /* 0x000fea0003800000 */
[----:B------:R-:W2:Y:S02]  /*1b90*/  LDG.E.STRONG.SYS R11, desc[UR6][R8.64+0x40] ;  /* 0x00004006080b7981 */ /* 0x000ea4000c1f5900 */
[----:B--2---:R-:W-:-:S07]  /*1ba0*/  IMAD.IADD R10, R10, 0x1, R11 ;  /* 0x000000010a0a7824 */ /* 0x004fce00078e020b */
.L_x_336:
[----:B------:R-:W-:-:S13]  /*1bb0*/  ISETP.GT.U32.AND P1, PT, R7, 0x7, PT ;  /* 0x000000070700780c */ /* 0x000fda0003f24070 */
[----:B------:R-:W-:Y:S05]  /*1bc0*/  @P1 BREAK.RELIABLE B2 ;  /* 0x0000000000021942 */ /* 0x000fea0003800100 */
[----:B------:R-:W-:Y:S05]  /*1bd0*/  @P1 BRA `(.L_x_337) ;  /* 0x0000000000281947 */ /* 0x000fea0003800000 */
[----:B------:R-:W-:Y:S05]  /*1be0*/  BSYNC.RELIABLE B2 ;  /* 0x0000000000027941 */ /* 0x000fea0003800100 */
.L_x_334:
[----:B0-----:R-:W0:Y:S01]  /*1bf0*/  S2R R11, SR_SWINHI ;  /* 0x00000000000b7919 */ /* 0x001e220000002f00 */
[----:B------:R-:W-:Y:S02]  /*1c00*/  MOV R12, R6 ;  /* 0x00000006000c7202 */ /* 0x000fe40000000f00 */
[----:B0-----:R-:W-:Y:S02]  /*1c10*/  MOV R13, R11 ;  /* 0x0000000b000d7202 */ /* 0x001fe40000000f00 */
[----:B------:R-:W-:-:S05]  /*1c20*/  IADD3 R12, P1, PT, R12, R7, RZ ;  /* 0x000000070c0c7210 */ /* 0x000fca0007f3e0ff */
[----:B------:R-:W-:-:S08]  /*1c30*/  IMAD.X R13, RZ, RZ, R13, P1 ;  /* 0x000000ffff0d7224 */ /* 0x000fd000008e060d */
.L_x_338:
[----:B------:R-:W2:Y:S01]  /*1c40*/  LD.E.U8.STRONG.GPU R11, desc[UR6][R12.64+0x8] ;  /* 0x000008060c0b7980 */ /* 0x000ea2000c10f100 */
[----:B------:R-:W-:Y:S05]  /*1c50*/  YIELD ;  /* 0x0000000000007946 */ /* 0x000fea0003800000 */
[----:B--2---:R-:W-:-:S13]  /*1c60*/  ISETP.NE.AND P1, PT, R11, 0x1, PT ;  /* 0x000000010b00780c */ /* 0x004fda0003f25270 */
[----:B------:R-:W-:Y:S05]  /*1c70*/  @P1 BRA `(.L_x_338) ;  /* 0xfffffffc00f01947 */ /* 0x000fea000383ffff */
.L_x_337:
[----:B------:R-:W-:Y:S05]  /*1c80*/  BSYNC B1 ;  /* 0x0000000000017941 */ /* 0x000fea0003800000 */
.L_x_333:
        /* <DEDUP_REMOVED lines=16> */
.L_x_341:
[----:B------:R-:W-:-:S13]  /*1d90*/  ISETP.GT.U32.AND P1, PT, R7, 0x3, PT ;  /* 0x000000030700780c */ /* 0x000fda0003f24070 */
[----:B------:R-:W-:Y:S05]  /*1da0*/  @P1 BREAK.RELIABLE B2 ;  /* 0x0000000000021942 */ /* 0x000fea0003800100 */
[----:B------:R-:W-:Y:S05]  /*1db0*/  @P1 BRA `(.L_x_343) ;  /* 0x00000000003c1947 */ /* 0x000fea0003800000 */
[----:B------:R-:W2:Y:S02]  /*1dc0*/  LDG.E.STRONG.SYS R11, desc[UR6][R8.64+0x20] ;  /* 0x00002006080b7981 */ /* 0x000ea4000c1f5900 */
[----:B--2---:R-:W-:-:S07]  /*1dd0*/  IMAD.IADD R10, R10, 0x1, R11 ;  /* 0x000000010a0a7824 */ /* 0x004fce00078e020b */
.L_x_342:
[----:B------:R-:W-:-:S13]  /*1de0*/  ISETP.GT.U32.AND P1, PT, R7, 0x3, PT ;  /* 0x000000030700780c */ /* 0x000fda0003f24070 */
[----:B------:R-:W-:Y:S05]  /*1df0*/  @P1 BREAK.RELIABLE B2 ;  /* 0x0000000000021942 */ /* 0x000fea0003800100 */
[----:B------:R-:W-:Y:S05]  /*1e00*/  @P1 BRA `(.L_x_343) ;  /* 0x0000000000281947 */ /* 0x000fea0003800000 */
[----:B------:R-:W-:Y:S05]  /*1e10*/  BSYNC.RELIABLE B2 ;  /* 0x0000000000027941 */ /* 0x000fea0003800100 */
.L_x_340:
[----:B0-----:R-:W0:Y:S01]  /*1e20*/  S2R R11, SR_SWINHI ;  /* 0x00000000000b7919 */ /* 0x001e220000002f00 */
[----:B------:R-:W-:Y:S02]  /*1e30*/  MOV R12, R6 ;  /* 0x00000006000c7202 */ /* 0x000fe40000000f00 */
[----:B0-----:R-:W-:Y:S02]  /*1e40*/  MOV R13, R11 ;  /* 0x0000000b000d7202 */ /* 0x001fe40000000f00 */
[----:B------:R-:W-:-:S05]  /*1e50*/  IADD3 R12, P1, PT, R12, R7, RZ ;  /* 0x000000070c0c7210 */ /* 0x000fca0007f3e0ff */
[----:B------:R-:W-:-:S08]  /*1e60*/  IMAD.X R13, RZ, RZ, R13, P1 ;  /* 0x000000ffff0d7224 */ /* 0x000fd000008e060d */
.L_x_344:
[----:B------:R-:W2:Y:S01]  /*1e70*/  LD.E.U8.STRONG.GPU R11, desc[UR6][R12.64+0x4] ;  /* 0x000004060c0b7980 */ /* 0x000ea2000c10f100 */
[----:B------:R-:W-:Y:S05]  /*1e80*/  YIELD ;  /* 0x0000000000007946 */ /* 0x000fea0003800000 */
[----:B--2---:R-:W-:-:S13]  /*1e90*/  ISETP.NE.AND P1, PT, R11, 0x1, PT ;  /* 0x000000010b00780c */ /* 0x004fda0003f25270 */
[----:B------:R-:W-:Y:S05]  /*1ea0*/  @P1 BRA `(.L_x_344) ;  /* 0xfffffffc00f01947 */ /* 0x000fea000383ffff */
.L_x_343:
[----:B------:R-:W-:Y:S05]  /*1eb0*/  BSYNC B1 ;  /* 0x0000000000017941 */ /* 0x000fea0003800000 */
.L_x_339:
        /* <DEDUP_REMOVED lines=16> */
.L_x_347:
[----:B------:R-:W-:-:S13]  /*1fc0*/  ISETP.GT.U32.AND P1, PT, R7, 0x1, PT ;  /* 0x000000010700780c */ /* 0x000fda0003f24070 */
[----:B------:R-:W-:Y:S05]  /*1fd0*/  @P1 BREAK.RELIABLE B2 ;  /* 0x0000000000021942 */ /* 0x000fea0003800100 */
[----:B------:R-:W-:Y:S05]  /*1fe0*/  @P1 BRA `(.L_x_349) ;  /* 0x00000000003c1947 */ /* 0x000fea0003800000 */
[----:B------:R-:W2:Y:S02]  /*1ff0*/  LDG.E.STRONG.SYS R9, desc[UR6][R8.64+0x10] ;  /* 0x0000100608097981 */ /* 0x000ea4000c1f5900 */
[----:B--2---:R-:W-:-:S07]  /*2000*/  IMAD.IADD R10, R10, 0x1, R9 ;  /* 0x000000010a0a7824 */ /* 0x004fce00078e0209 */
.L_x_348:
[----:B------:R-:W-:-:S13]  /*2010*/  ISETP.GT.U32.AND P1, PT, R7, 0x1, PT ;  /* 0x000000010700780c */ /* 0x000fda0003f24070 */
[----:B------:R-:W-:Y:S05]  /*2020*/  @P1 BREAK.RELIABLE B2 ;  /* 0x0000000000021942 */ /* 0x000fea0003800100 */
[----:B------:R-:W-:Y:S05]  /*2030*/  @P1 BRA `(.L_x_349) ;  /* 0x0000000000281947 */ /* 0x000fea0003800000 */
[----:B------:R-:W-:Y:S05]  /*2040*/  BSYNC.RELIABLE B2 ;  /* 0x0000000000027941 */ /* 0x000fea0003800100 */
.L_x_346:
[----:B0-----:R-:W0:Y:S01]  /*2050*/  S2R R11, SR_SWINHI ;  /* 0x00000000000b7919 */ /* 0x001e220000002f00 */
[----:B------:R-:W-:Y:S02]  /*2060*/  MOV R8, R6 ;  /* 0x0000000600087202 */ /* 0x000fe40000000f00 */
[----:B0-----:R-:W-:Y:S02]  /*2070*/  MOV R9, R11 ;  /* 0x0000000b00097202 */ /* 0x001fe40000000f00 */
[----:B------:R-:W-:-:S05]  /*2080*/  IADD3 R12, P1, PT, R8, R7, RZ ;  /* 0x00000007080c7210 */ /* 0x000fca0007f3e0ff */
[----:B------:R-:W-:-:S08]  /*2090*/  IMAD.X R13, RZ, RZ, R9, P1 ;  /* 0x000000ffff0d7224 */ /* 0x000fd000008e0609 */
.L_x_350:
[----:B------:R-:W2:Y:S01]  /*20a0*/  LD.E.U8.STRONG.GPU R8, desc[UR6][R12.64+0x2] ;  /* 0x000002060c087980 */ /* 0x000ea2000c10f100 */
[----:B------:R-:W-:Y:S05]  /*20b0*/  YIELD ;  /* 0x0000000000007946 */ /* 0x000fea0003800000 */
[----:B--2---:R-:W-:-:S13]  /*20c0*/  ISETP.NE.AND P1, PT, R8, 0x1, PT ;  /* 0x000000010800780c */ /* 0x004fda0003f25270 */
[----:B------:R-:W-:Y:S05]  /*20d0*/  @P1 BRA `(.L_x_350) ;  /* 0xfffffffc00f01947 */ /* 0x000fea000383ffff */
.L_x_349:
[----:B------:R-:W-:Y:S05]  /*20e0*/  BSYNC B1 ;  /* 0x0000000000017941 */ /* 0x000fea0003800000 */
.L_x_345:
        /* <DEDUP_REMOVED lines=15> */
.L_x_352:
[----:B------:R-:W2:Y:S02]  /*21e0*/  LDG.E.STRONG.SYS R7, desc[UR6][R4.64+0x8] ;  /* 0x0000080604077981 */ /* 0x000ea4000c1f5900 */
[----:B--2---:R-:W-:-:S07]  /*21f0*/  IMAD.IADD R10, R10, 0x1, R7 ;  /* 0x000000010a0a7824 */ /* 0x004fce00078e0207 */
.L_x_353:
[----:B------:R-:W-:Y:S05]  /*2200*/  BSYNC.RECONVERGENT B1 ;  /* 0x0000000000017941 */ /* 0x000fea0003800200 */
.L_x_351:
[----:B------:R-:W-:Y:S04]  /*2210*/  BSSY B1, `(.L_x_354) ;  /* 0x000000e000017945 */ /* 0x000fe80003800000 */
[----:B------:R-:W-:Y:S05]  /*2220*/  @!P0 BRA `(.L_x_355) ;  /* 0x0000000000308947 */ /* 0x000fea0003800000 */
[----:B01----:R-:W0:Y:S01]  /*2230*/  S2R R9, SR_SWINHI ;  /* 0x0000000000097919 */ /* 0x003e220000002f00 */
[----:B------:R-:W-:Y:S01]  /*2240*/  BSSY B2, `(.L_x_356) ;  /* 0x0000007000027945 */ /* 0x000fe20003800000 */
[----:B------:R-:W-:Y:S02]  /*2250*/  MOV R6, R6 ;  /* 0x0000000600067202 */ /* 0x000fe40000000f00 */
[----:B0-----:R-:W-:-:S07]  /*2260*/  MOV R7, R9 ;  /* 0x0000000900077202 */ /* 0x001fce0000000f00 */
.L_x_357:
[----:B------:R-:W2:Y:S01]  /*2270*/  LD.E.U8.STRONG.GPU R8, desc[UR6][R6.64+0x1] ;  /* 0x0000010606087980 */ /* 0x000ea2000c10f100 */
[----:B------:R-:W-:Y:S05]  /*2280*/  YIELD ;  /* 0x0000000000007946 */ /* 0x000fea0003800000 */
[----:B--2---:R-:W-:-:S13]  /*2290*/  ISETP.NE.AND P1, PT, R8, 0x1, PT ;  /* 0x000000010800780c */ /* 0x004fda0003f25270 */
[----:B------:R-:W-:Y:S05]  /*22a0*/  @P1 BRA `(.L_x_357) ;  /* 0xfffffffc00f01947 */ /* 0x000fea000383ffff */
[----:B------:R-:W-:Y:S05]  /*22b0*/  BSYNC B2 ;  /* 0x0000000000027941 */ /* 0x000fea0003800000 */
.L_x_356:
[----:B------:R-:W2:Y:S02]  /*22c0*/  LDG.E.STRONG.SYS R7, desc[UR6][R4.64+0x4] ;  /* 0x0000040604077981 */ /* 0x000ea4000c1f5900 */
[----:B--2---:R-:W-:-:S05]  /*22d0*/  IMAD.IADD R7, R7, 0x1, R10 ;  /* 0x0000000107077824 */ /* 0x004fca00078e020a */
[----:B------:R2:W-:Y:S02]  /*22e0*/  STG.E.STRONG.SYS desc[UR6][R4.64], R7 ;  /* 0x0000000704007986 */ /* 0x0005e4000c115906 */
.L_x_355:
[----:B------:R-:W-:Y:S05]  /*22f0*/  BSYNC B1 ;  /* 0x0000000000017941 */ /* 0x000fea0003800000 */
.L_x_354:
[----:B------:R-:W-:Y:S06]  /*2300*/  MEMBAR.ALL.SYS ;  /* 0x0000000000007992 */ /* 0x000fec000000b000 */
[----:B------:R-:W-:-:S00]  /*2310*/  ERRBAR ;  /* 0x00000000000079ab */ /* 0x000fc00000000000 */
[----:B------:R-:W-:Y:S06]  /*2320*/  CGAERRBAR ;  /* 0x00000000000075ab */ /* 0x000fec0000000000 */
[----:B012345:R-:W-:Y:S01]  /*2330*/  CCTL.IVALL ;  /* 0x00000000ff00798f */ /* 0x03ffe20002000000 */
.L_x_329:
[----:B------:R-:W-:Y:S05]  /*2340*/  BSYNC B0 ;  /* 0x0000000000007941 */ /* 0x000fea0003800000 */
.L_x_327:
[----:B------:R-:W-:Y:S05]  /*2350*/  @!P0 EXIT ;  /* 0x000000000000894d */ /* 0x000fea0003800000 */
[----:B-12---:R-:W2:Y:S01]  /*2360*/  LDG.E.STRONG.SYS R5, desc[UR6][R4.64] ;  /* 0x0000000604057981 */ /* 0x006ea2000c1f5900 */
[----:B------:R-:W1:Y:S01]  /*2370*/  LDC.64 R6, c[0x4][RZ] ;  /* 0x01000000ff067b82 */ /* 0x000e620000000a00 */
[----:B------:R-:W-:-:S05]  /*2380*/  IMAD.WIDE.U32 R2, R0, 0x4, R2 ;  /* 0x0000000400027825 */ /* 0x000fca00078e0002 */
[----:B--2---:R-:W-:Y:S04]  /*2390*/  STG.E.STRONG.SYS desc[UR6][R2.64], R5 ;  /* 0x0000000502007986 */ /* 0x004fe8000c115906 */
[----:B-1----:R-:W-:Y:S01]  /*23a0*/  STG.E desc[UR6][R6.64], RZ ;  /* 0x000000ff06007986 */ /* 0x002fe2000c101906 */
[----:B------:R-:W-:Y:S05]  /*23b0*/  EXIT ;  /* 0x000000000000794d */ /* 0x000fea0003800000 */
.L_x_358:
        /* <DEDUP_REMOVED lines=12> */
.L_x_1240:


//--------------------- .text._Z16reduceSinglePassILj128ELb0EEvPKiPViS3_jb --------------------------
	.section	.text._Z16reduceSinglePassILj128ELb0EEvPKiPViS3_jb,"ax",@progbits
	.align	128
        .global         _Z16reduceSinglePassILj128ELb0EEvPKiPViS3_jb
        .type           _Z16reduceSinglePassILj128ELb0EEvPKiPViS3_jb,@function
        .size           _Z16reduceSinglePassILj128ELb0EEvPKiPViS3_jb,(.L_x_1241 - _Z16reduceSinglePassILj128ELb0EEvPKiPViS3_jb)
        .other          _Z16reduceSinglePassILj128ELb0EEvPKiPViS3_jb,@"STO_CUDA_ENTRY STV_DEFAULT"
_Z16reduceSinglePassILj128ELb0EEvPKiPViS3_jb:
.text._Z16reduceSinglePassILj128ELb0EEvPKiPViS3_jb:
[----:B------:R-:W-:Y:S01]  /*0000*/  LDC R1, c[0x0][0x37c] ;  /* 0x0000df00ff017b82 */ /* 0x000fe20000000800 */
[----:B------:R-:W0:Y:S01]  /*0010*/  S2R R16, SR_CTAID.X ;  /* 0x0000000000107919 */ /* 0x000e220000002500 */
[----:B------:R-:W1:Y:S06]  /*0020*/  LDCU UR4, c[0x0][0x398] ;  /* 0x00007300ff0477ac */ /* 0x000e6c0008000800 */
[----:B------:R-:W2:Y:S01]  /*0030*/  LDC R11, c[0x0][0x370] ;  /* 0x0000dc00ff0b7b82 */ /* 0x000ea20000000800 */
[----:B------:R-:W-:Y:S01]  /*0040*/  BSSY.RECONVERGENT B0, `(.L_x_359) ;  /* 0x0000017000007945 */ /* 0x000fe20003800200 */
[----:B------:R-:W0:Y:S01]  /*0050*/  S2R R13, SR_TID.X ;  /* 0x00000000000d7919 */ /* 0x000e220000002100 */
[----:B------:R-:W3:Y:S01]  /*0060*/  LDCU.64 UR6, c[0x0][0x358] ;  /* 0x00006b00ff0677ac */ /* 0x000ee20008000a00 */
[----:B------:R-:W-:Y:S01]  /*0070*/  IMAD.MOV.U32 R12, RZ, RZ, RZ ;  /* 0x000000ffff0c7224 */ /* 0x000fe200078e00ff */
[----:B------:R-:W4:Y:S01]  /*0080*/  S2R R10, SR_CgaCtaId ;  /* 0x00000000000a7919 */ /* 0x000f220000008800 */
[----:B------:R-:W1:Y:S01]  /*0090*/  S2R R9, SR_SWINHI ;  /* 0x0000000000097919 */ /* 0x000e620000002f00 */
[----:B0-----:R-:W-:-:S05]  /*00a0*/  IMAD R0, R16, 0x100, R13 ;  /* 0x0000010010007824 */ /* 0x001fca00078e020d */
[----:B-1----:R-:W-:Y:S01]  /*00b0*/  ISETP.GE.U32.AND P0, PT, R0, UR4, PT ;  /* 0x0000000400007c0c */ /* 0x002fe2000bf06070 */
[----:B------:R-:W0:-:S12]  /*00c0*/  LDCU UR4, c[0x0][0x398] ;  /* 0x00007300ff0477ac */ /* 0x000e180008000800 */
[----:B--234-:R-:W-:Y:S05]  /*00d0*/  @P0 BRA `(.L_x_360) ;  /* 0x0000000000340947 */ /* 0x01cfea0003800000 */
[----:B------:R-:W1:Y:S01]  /*00e0*/  LDC.64 R6, c[0x0][0x380] ;  /* 0x0000e000ff067b82 */ /* 0x000e620000000a00 */
[----:B------:R-:W-:-:S07]  /*00f0*/  IMAD.MOV.U32 R12, RZ, RZ, RZ ;  /* 0x000000ffff0c7224 */ /* 0x000fce00078e00ff */
.L_x_361:
[C---:B------:R-:W-:Y:S02]  /*0100*/  VIADD R5, R0.reuse, 0x80 ;  /* 0x0000008000057836 */ /* 0x040fe40000000000 */
[----:B-1----:R-:W-:-:S03]  /*0110*/  IMAD.WIDE.U32 R2, R0, 0x4, R6 ;  /* 0x0000000400027825 */ /* 0x002fc600078e0006 */
[----:B0-----:R-:W-:-:S03]  /*0120*/  ISETP.GE.U32.AND P0, PT, R5, UR4, PT ;  /* 0x0000000405007c0c */ /* 0x001fc6000bf06070 */
[----:B------:R-:W2:Y:S10]  /*0130*/  LDG.E R3, desc[UR6][R2.64] ;  /* 0x0000000602037981 */ /* 0x000eb4000c1e1900 */
[----:B------:R-:W-:-:S06]  /*0140*/  @!P0 IMAD.WIDE.U32 R4, R5, 0x4, R6 ;  /* 0x0000000405048825 */ /* 0x000fcc00078e0006 */
[----:B------:R-:W3:Y:S01]  /*0150*/  @!P0 LDG.E R5, desc[UR6][R4.64] ;  /* 0x0000000604058981 */ /* 0x000ee2000c1e1900 */
[----:B------:R-:W-:-:S05]  /*0160*/  IMAD R0, R11, 0x100, R0 ;  /* 0x000001000b007824 */ /* 0x000fca00078e0200 */
[----:B------:R-:W-:Y:S01]  /*0170*/  ISETP.GE.U32.AND P1, PT, R0, UR4, PT ;  /* 0x0000000400007c0c */ /* 0x000fe2000bf26070 */
[----:B--2---:R-:W-:-:S04]  /*0180*/  IMAD.IADD R12, R3, 0x1, R12 ;  /* 0x00000001030c7824 */ /* 0x004fc800078e020c */
[----:B---3--:R-:W-:-:S08]  /*0190*/  @!P0 IMAD.IADD R12, R12, 0x1, R5 ;  /* 0x000000010c0c8824 */ /* 0x008fd000078e0205 */
[----:B------:R-:W-:Y:S05]  /*01a0*/  @!P1 BRA `(.L_x_361) ;  /* 0xfffffffc00d49947 */ /* 0x000fea000383ffff */
.L_x_360:
[----:B0-----:R-:W-:Y:S05]  /*01b0*/  BSYNC.RECONVERGENT B0 ;  /* 0x0000000000007941 */ /* 0x001fea0003800200 */
.L_x_359:
[----:B------:R-:W0:Y:S01]  /*01c0*/  LDCU.U8 UR4, c[0x0][0x39c] ;  /* 0x00007380ff0477ac */ /* 0x000e220008000000 */
[----:B------:R-:W1:Y:S01]  /*01d0*/  LDC.64 R2, c[0x0][0x390] ;  /* 0x0000e400ff027b82 */ /* 0x000e620000000a00 */
[----:B------:R-:W-:Y:S01]  /*01e0*/  MOV R21, 0x400 ;  /* 0x0000040000157802 */ /* 0x000fe20000000f00 */
[----:B------:R-:W-:Y:S01]  /*01f0*/  IMAD.SHL.U32 R15, R16, 0x80, RZ ;  /* 0x00000080100f7824 */ /* 0x000fe200078e00ff */
[----:B------:R-:W-:Y:S03]  /*0200*/  BSSY B0, `(.L_x_362) ;  /* 0x00000b5000007945 */ /* 0x000fe60003800000 */
[----:B------:R-:W-:Y:S02]  /*0210*/  VIADD R7, R21, 0x1 ;  /* 0x0000000115077836 */ /* 0x000fe40000000000 */
[----:B------:R-:W2:Y:S03]  /*0220*/  LDC.64 R4, c[0x0][0x388] ;  /* 0x0000e200ff047b82 */ /* 0x000ea60000000a00 */
[----:B------:R-:W-:-:S04]  /*0230*/  LEA R0, R10, R7, 0x18 ;  /* 0x000000070a007211 */ /* 0x000fc800078ec0ff */
[----:B------:R-:W-:Y:S02]  /*0240*/  MOV R6, R0 ;  /* 0x0000000000067202 */ /* 0x000fe40000000f00 */
[----:B------:R-:W-:Y:S01]  /*0250*/  MOV R7, R9 ;  /* 0x0000000900077202 */ /* 0x000fe20000000f00 */
[----:B------:R-:W-:Y:S01]  /*0260*/  IMAD.IADD R0, R0, 0x1, R13 ;  /* 0x0000000100007824 */ /* 0x000fe200078e020d */
[----:B0-----:R-:W-:Y:S01]  /*0270*/  UPRMT UR4, UR4, 0x8880, URZ ;  /* 0x0000888004047896 */ /* 0x001fe200080000ff */
[----:B------:R-:W-:-:S03]  /*0280*/  IADD3 R8, P0, PT, R6, R13, RZ ;  /* 0x0000000d06087210 */ /* 0x000fc60007f1e0ff */
[----:B------:R-:W-:Y:S01]  /*0290*/  UISETP.NE.AND UP0, UPT, UR4, URZ, UPT ;  /* 0x000000ff0400728c */ /* 0x000fe2000bf05270 */
[----:B-1----:R-:W-:-:S04]  /*02a0*/  IMAD.WIDE.U32 R14, R15, 0x4, R2 ;  /* 0x000000040f0e7825 */ /* 0x002fc800078e0002 */
[----:B------:R-:W-:Y:S02]  /*02b0*/  IMAD.X R9, RZ, RZ, R7, P0 ;  /* 0x000000ffff097224 */ /* 0x000fe400000e0607 */
[----:B------:R-:W-:-:S04]  /*02c0*/  IMAD.WIDE.U32 R18, R13, 0x4, R14 ;  /* 0x000000040d127825 */ /* 0x000fc800078e000e */
[----:B--2---:R-:W-:Y:S01]  /*02d0*/  IMAD.WIDE.U32 R16, R16, 0x4, R4 ;  /* 0x0000000410107825 */ /* 0x004fe200078e0004 */
[----:B------:R-:W-:Y:S06]  /*02e0*/  BRA.U !UP0, `(.L_x_363) ;  /* 0x0000000108147547 */ /* 0x000fec000b800000 */
[----:B------:R-:W2:Y:S02]  /*02f0*/  LDG.E.STRONG.SYS R20, desc[UR6][R18.64] ;  /* 0x0000000612147981 */ /* 0x000ea4000c1f5900 */
[----:B--2---:R-:W-:Y:S01]  /*0300*/  ISETP.NE.AND P0, PT, R20, RZ, PT ;  /* 0x000000ff1400720c */ /* 0x004fe20003f05270 */
[----:B------:R-:W-:-:S12]  /*0310*/  IMAD.MOV.U32 R20, RZ, RZ, 0x1 ;  /* 0x00000001ff147424 */ /* 0x000fd800078e00ff */
[----:B------:R0:W-:Y:S01]  /*0320*/  @P0 STS.U8 [R0], R20 ;  /* 0x0000001400000388 */ /* 0x0001e20000000000 */
[----:B------:R-:W-:Y:S05]  /*0330*/  @P0 BRA `(.L_x_364) ;  /* 0x00000008006c0947 */ /* 0x000fea0003800000 */
.L_x_363:
        /* <DEDUP_REMOVED lines=13> */
[----:B------:R-:W-:Y:S05]  /*0410*/  @!P1 BRA `(.L_x_366) ;  /* 0x00000000001c9947 */ /* 0x000fea0003800000 */
[----:B------:R-:W2:Y:S01]  /*0420*/  LDG.E.STRONG.SYS R15, desc[UR6][R18.64+0x100] ;  /* 0x00010006120f7981 */ /* 0x000ea2000c1f5900 */
[----:B------:R-:W-:Y:S02]  /*0430*/  IMAD.MOV.U32 R14, RZ, RZ, 0x1 ;  /* 0x00000001ff0e7424 */ /* 0x000fe400078e00ff */
[----:B--2---:R-:W-:-:S03]  /*0440*/  IMAD.IADD R15, R15, 0x1, R12 ;  /* 0x000000010f0f7824 */ /* 0x004fc600078e020c */
[----:B------:R-:W-:Y:S02]  /*0450*/  PRMT R12, R14, 0x7610, R12 ;  /* 0x000076100e0c7816 */ /* 0x000fe4000000000c */
[----:B------:R1:W-:Y:S04]  /*0460*/  STG.E.STRONG.SYS desc[UR6][R18.64], R15 ;  /* 0x0000000f12007986 */ /* 0x0003e8000c115906 */
[----:B------:R1:W-:Y:S01]  /*0470*/  ST.E.U8.STRONG.GPU desc[UR6][R8.64], R12 ;  /* 0x0000000c08007985 */ /* 0x0003e2000c10f106 */
[----:B------:R-:W-:Y:S05]  /*0480*/  BRA `(.L_x_365) ;  /* 0x0000000800307947 */ /* 0x000fea0003800000 */
.L_x_366:
[----:B------:R-:W2:Y:S01]  /*0490*/  LDG.E.STRONG.SYS R23, desc[UR6][R18.64+0x100] ;  /* 0x0001000612177981 */ /* 0x000ea2000c1f5900 */
[----:B------:R-:W-:Y:S01]  /*04a0*/  BSSY B1, `(.L_x_367) ;  /* 0x0000006000017945 */ /* 0x000fe20003800000 */
[----:B--2---:R-:W-:-:S07]  /*04b0*/  IMAD.IADD R23, R23, 0x1, R12 ;  /* 0x0000000117177824 */ /* 0x004fce00078e020c */
.L_x_368:
[----:B------:R-:W2:Y:S01]  /*04c0*/  LD.E.U8.STRONG.GPU R12, desc[UR6][R8.64+0x20] ;  /* 0x00002006080c7980 */ /* 0x000ea2000c10f100 */
[----:B------:R-:W-:Y:S05]  /*04d0*/  YIELD ;  /* 0x0000000000007946 */ /* 0x000fea0003800000 */
[----:B--2---:R-:W-:-:S13]  /*04e0*/  ISETP.NE.AND P0, PT, R12, 0x1, PT ;  /* 0x000000010c00780c */ /* 0x004fda0003f05270 */
[----:B------:R-:W-:Y:S05]  /*04f0*/  @P0 BRA `(.L_x_368) ;  /* 0xfffffffc00f00947 */ /* 0x000fea000383ffff */
[----:B------:R-:W-:Y:S05]  /*0500*/  BSYNC B1 ;  /* 0x0000000000017941 */ /* 0x000fea0003800000 */
.L_x_367:
[----:B------:R-:W-:-:S13]  /*0510*/  ISETP.GE.U32.AND P0, PT, R13, 0x10, PT ;  /* 0x000000100d00780c */ /* 0x000fda0003f06070 */
[----:B------:R-:W2:Y:S01]  /*0520*/  @P0 LDG.E.STRONG.SYS R12, desc[UR6][R18.64+0x80] ;  /* 0x00008006120c0981 */ /* 0x000ea2000c1f5900 */
[----:B------:R-:W-:Y:S01]  /*0530*/  IMAD.MOV.U32 R22, RZ, RZ, 0x1 ;  /* 0x00000001ff167424 */ /* 0x000fe200078e00ff */
[----:B------:R-:W-:Y:S01]  /*0540*/  ISETP.GT.U32.AND P1, PT, R13, 0xf, PT ;  /* 0x0000000f0d00780c */ /* 0x000fe20003f24070 */
[----:B--2---:R-:W-:-:S05]  /*0550*/  @P0 IMAD.IADD R25, R23, 0x1, R12 ;  /* 0x0000000117190824 */ /* 0x004fca00078e020c */
[----:B------:R1:W-:Y:S04]  /*0560*/  @P0 STG.E.STRONG.SYS desc[UR6][R18.64], R25 ;  /* 0x0000001912000986 */ /* 0x0003e8000c115906 */
[----:B------:R1:W-:Y:S04]  /*0570*/  @P0 ST.E.U8.STRONG.GPU desc[UR6][R8.64], R22 ;  /* 0x0000001608000985 */ /* 0x0003e8000c10f106 */
[----:B------:R1:W5:Y:S01]  /*0580*/  @!P0 LDG.E.STRONG.SYS R12, desc[UR6][R18.64+0x80] ;  /* 0x00008006120c8981 */ /* 0x000362000c1f5900 */
[----:B0-----:R-:W-:Y:S01]  /*0590*/  LOP3.LUT R20, R13, 0x18, RZ, 0xc0, !PT ;  /* 0x000000180d147812 */ /* 0x001fe200078ec0ff */
[----:B------:R-:W-:Y:S03]  /*05a0*/  BSSY B1, `(.L_x_369) ;  /* 0x0000007000017945 */ /* 0x000fe60003800000 */
[----:B------:R-:W-:Y:S01]  /*05b0*/  ISETP.NE.AND P2, PT, R20, 0x8, PT ;  /* 0x000000081400780c */ /* 0x000fe20003f45270 */
[----:B------:R-:W-:-:S12]  /*05c0*/  @P1 BRA `(.L_x_370) ;  /* 0x0000000000101947 */ /* 0x000fd80003800000 */
.L_x_371:
[----:B------:R-:W2:Y:S01]  /*05d0*/  LD.E.U8.STRONG.GPU R20, desc[UR6][R8.64+0x10] ;  /* 0x0000100608147980 */ /* 0x000ea2000c10f100 */
[----:B------:R-:W-:Y:S05]  /*05e0*/  YIELD ;  /* 0x0000000000007946 */ /* 0x000fea0003800000 */
[----:B--2---:R-:W-:-:S13]  /*05f0*/  ISETP.NE.AND P1, PT, R20, 0x1, PT ;  /* 0x000000011400780c */ /* 0x004fda0003f25270 */
[----:B------:R-:W-:Y:S05]  /*0600*/  @P1 BRA `(.L_x_371) ;  /* 0xfffffffc00f01947 */ /* 0x000fea000383ffff */
.L_x_370:
[----:B------:R-:W-:Y:S05]  /*0610*/  BSYNC B1 ;  /* 0x0000000000017941 */ /* 0x000fea0003800000 */
.L_x_369:
[----:B------:R-:W-:Y:S04]  /*0620*/  BSSY B1, `(.L_x_372) ;  /* 0x0000018000017945 */ /* 0x000fe80003800000 */
[----:B------:R-:W-:Y:S01]  /*0630*/  BSSY.RELIABLE B2, `(.L_x_373) ;  /* 0x0000012000027945 */ /* 0x000fe20003800100 */
[----:B-----5:R-:W-:-:S03]  /*0640*/  @!P0 IMAD.IADD R23, R23, 0x1, R12 ;  /* 0x0000000117178824 */ /* 0x020fc600078e020c */
[----:B------:R-:W-:Y:S05]  /*0650*/  @P2 BRA `(.L_x_374) ;  /* 0x00000000001c2947 */ /* 0x000fea0003800000 */
[----:B------:R-:W1:Y:S01]  /*0660*/  LDG.E.STRONG.SYS R12, desc[UR6][R18.64+0x40] ;  /* 0x00004006120c7981 */ /* 0x000e62000c1f5900 */
[----:B------:R-:W-:Y:S02]  /*0670*/  IMAD.MOV.U32 R20, RZ, RZ, 0x1 ;  /* 0x00000001ff147424 */ /* 0x000fe400078e00ff */
[----:B-1----:R-:W-:-:S03]  /*0680*/  IMAD.IADD R25, R23, 0x1, R12 ;  /* 0x0000000117197824 */ /* 0x002fc600078e020c */
[----:B------:R-:W-:Y:S02]  /*0690*/  PRMT R12, R20, 0x7610, R12 ;  /* 0x00007610140c7816 */ /* 0x000fe4000000000c */
[----:B------:R0:W-:Y:S04]  /*06a0*/  STG.E.STRONG.SYS desc[UR6][R18.64], R25 ;  /* 0x0000001912007986 */ /* 0x0001e8000c115906 */
[----:B------:R0:W-:Y:S01]  /*06b0*/  ST.E.U8.STRONG.GPU desc[UR6][R8.64], R12 ;  /* 0x0000000c08007985 */ /* 0x0001e2000c10f106 */
[----:B------:R-:W-:Y:S05]  /*06c0*/  BRA `(.L_x_375) ;  /* 0x0000000000147947 */ /* 0x000fea0003800000 */
.L_x_374:
[----:B------:R-:W-:-:S13]  /*06d0*/  ISETP.GT.U32.AND P0, PT, R13, 0x7, PT ;  /* 0x000000070d00780c */ /* 0x000fda0003f04070 */
[----:B------:R-:W-:Y:S05]  /*06e0*/  @P0 BREAK.RELIABLE B2 ;  /* 0x0000000000020942 */ /* 0x000fea0003800100 */
[----:B------:R-:W-:Y:S05]  /*06f0*/  @P0 BRA `(.L_x_376) ;  /* 0x0000000000280947 */ /* 0x000fea0003800000 */
[----:B------:R-:W2:Y:S02]  /*0700*/  LDG.E.STRONG.SYS R12, desc[UR6][R18.64+0x40] ;  /* 0x00004006120c7981 */ /* 0x000ea4000c1f5900 */
[----:B--2---:R-:W-:-:S07]  /*0710*/  IMAD.IADD R23, R23, 0x1, R12 ;  /* 0x0000000117177824 */ /* 0x004fce00078e020c */
.L_x_375:
[----:B------:R-:W-:-:S13]  /*0720*/  ISETP.GT.U32.AND P0, PT, R13, 0x7, PT ;  /* 0x000000070d00780c */ /* 0x000fda0003f04070 */
[----:B------:R-:W-:Y:S05]  /*0730*/  @P0 BREAK.RELIABLE B2 ;  /* 0x0000000000020942 */ /* 0x000fea0003800100 */
[----:B------:R-:W-:Y:S05]  /*0740*/  @P0 BRA `(.L_x_376) ;  /* 0x0000000000140947 */ /* 0x000fea0003800000 */
[----:B------:R-:W-:Y:S05]  /*0750*/  BSYNC.RELIABLE B2 ;  /* 0x0000000000027941 */ /* 0x000fea0003800100 */
.L_x_373:
[----:B0-----:R-:W2:Y:S01]  /*0760*/  LD.E.U8.STRONG.GPU R12, desc[UR6][R8.64+0x8] ;  /* 0x00000806080c7980 */ /* 0x001ea2000c10f100 */
[----:B------:R-:W-:Y:S05]  /*0770*/  YIELD ;  /* 0x0000000000007946 */ /* 0x000fea0003800000 */
[----:B--2---:R-:W-:-:S13]  /*0780*/  ISETP.NE.AND P0, PT, R12, 0x1, PT ;  /* 0x000000010c00780c */ /* 0x004fda0003f05270 */
[----:B------:R-:W-:Y:S05]  /*0790*/  @P0 BRA `(.L_x_373) ;  /* 0xfffffffc00f00947 */ /* 0x000fea000383ffff */
.L_x_376:
[----:B------:R-:W-:Y:S05]  /*07a0*/  BSYNC B1 ;  /* 0x0000000000017941 */ /* 0x000fea0003800000 */
.L_x_372:
[----:B0-----:R-:W-:Y:S01]  /*07b0*/  LOP3.LUT R12, R13, 0x1c, RZ, 0xc0, !PT ;  /* 0x0000001c0d0c7812 */ /* 0x001fe200078ec0ff */
[----:B------:R-:W-:Y:S04]  /*07c0*/  BSSY B1, `(.L_x_377) ;  /* 0x0000018000017945 */ /* 0x000fe80003800000 */
[----:B------:R-:W-:Y:S01]  /*07d0*/  BSSY.RELIABLE B2, `(.L_x_378) ;  /* 0x0000012000027945 */ /* 0x000fe20003800100 */
[----:B------:R-:W-:-:S13]  /*07e0*/  ISETP.NE.AND P0, PT, R12, 0x4, PT ;  /* 0x000000040c00780c */ /* 0x000fda0003f05270 */
        /* <DEDUP_REMOVED lines=8> */
.L_x_379:
[----:B------:R-:W-:-:S13]  /*0870*/  ISETP.GT.U32.AND P0, PT, R13, 0x3, PT ;  /* 0x000000030d00780c */ /* 0x000fda0003f04070 */
[----:B------:R-:W-:Y:S05]  /*0880*/  @P0 BREAK.RELIABLE B2 ;  /* 0x0000000000020942 */ /* 0x000fea0003800100 */
[----:B------:R-:W-:Y:S05]  /*0890*/  @P0 BRA `(.L_x_381) ;  /* 0x0000000000280947 */ /* 0x000fea0003800000 */
[----:B------:R-:W2:Y:S02]  /*08a0*/  LDG.E.STRONG.SYS R12, desc[UR6][R18.64+0x20] ;  /* 0x00002006120c7981 */ /* 0x000ea4000c1f5900 */
[----:B--2---:R-:W-:-:S07]  /*08b0*/  IMAD.IADD R23, R23, 0x1, R12 ;  /* 0x0000000117177824 */ /* 0x004fce00078e020c */
.L_x_380:
[----:B------:R-:W-:-:S13]  /*08c0*/  ISETP.GT.U32.AND P0, PT, R13, 0x3, PT ;  /* 0x000000030d00780c */ /* 0x000fda0003f04070 */
[----:B------:R-:W-:Y:S05]  /*08d0*/  @P0 BREAK.RELIABLE B2 ;  /* 0x0000000000020942 */ /* 0x000fea0003800100 */
[----:B------:R-:W-:Y:S05]  /*08e0*/  @P0 BRA `(.L_x_381) ;  /* 0x0000000000140947 */ /* 0x000fea0003800000 */
[----:B------:R-:W-:Y:S05]  /*08f0*/  BSYNC.RELIABLE B2 ;  /* 0x0000000000027941 */ /* 0x000fea0003800100 */
.L_x_378:
[----:B0-----:R-:W2:Y:S01]  /*0900*/  LD.E.U8.STRONG.GPU R12, desc[UR6][R8.64+0x4] ;  /* 0x00000406080c7980 */ /* 0x001ea2000c10f100 */
[----:B------:R-:W-:Y:S05]  /*0910*/  YIELD ;  /* 0x0000000000007946 */ /* 0x000fea0003800000 */
[----:B--2---:R-:W-:-:S13]  /*0920*/  ISETP.NE.AND P0, PT, R12, 0x1, PT ;  /* 0x000000010c00780c */ /* 0x004fda0003f05270 */
[----:B------:R-:W-:Y:S05]  /*0930*/  @P0 BRA `(.L_x_378) ;  /* 0xfffffffc00f00947 */ /* 0x000fea000383ffff */
.L_x_381:
[----:B------:R-:W-:Y:S05]  /*0940*/  BSYNC B1 ;  /* 0x0000000000017941 */ /* 0x000fea0003800000 */
.L_x_377:
        /* <DEDUP_REMOVED lines=12> */
.L_x_384:
[----:B------:R-:W-:-:S13]  /*0a10*/  ISETP.GT.U32.AND P0, PT, R13, 0x1, PT ;  /* 0x000000010d00780c */ /* 0x000fda0003f04070 */
[----:B------:R-:W-:Y:S05]  /*0a20*/  @P0 BREAK.RELIABLE B2 ;  /* 0x0000000000020942 */ /* 0x000fea0003800100 */
[----:B------:R-:W-:Y:S05]  /*0a30*/  @P0 BRA `(.L_x_386) ;  /* 0x0000000000280947 */ /* 0x000fea0003800000 */
[----:B-1----:R-:W2:Y:S02]  /*0a40*/  LDG.E.STRONG.SYS R18, desc[UR6][R18.64+0x10] ;  /* 0x0000100612127981 */ /* 0x002ea4000c1f5900 */
[----:B--2---:R-:W-:-:S07]  /*0a50*/  IMAD.IADD R23, R23, 0x1, R18 ;  /* 0x0000000117177824 */ /* 0x004fce00078e0212 */
.L_x_385:
[----:B------:R-:W-:-:S13]  /*0a60*/  ISETP.GT.U32.AND P0, PT, R13, 0x1, PT ;  /* 0x000000010d00780c */ /* 0x000fda0003f04070 */
[----:B------:R-:W-:Y:S05]  /*0a70*/  @P0 BREAK.RELIABLE B2 ;  /* 0x0000000000020942 */ /* 0x000fea0003800100 */
[----:B------:R-:W-:Y:S05]  /*0a80*/  @P0 BRA `(.L_x_386) ;  /* 0x0000000000140947 */ /* 0x000fea0003800000 */
[----:B------:R-:W-:Y:S05]  /*0a90*/  BSYNC.RELIABLE B2 ;  /* 0x0000000000027941 */ /* 0x000fea0003800100 */
.L_x_383:
[----:B0-----:R-:W2:Y:S01]  /*0aa0*/  LD.E.U8.STRONG.GPU R12, desc[UR6][R8.64+0x2] ;  /* 0x00000206080c7980 */ /* 0x001ea2000c10f100 */
[----:B------:R-:W-:Y:S05]  /*0ab0*/  YIELD ;  /* 0x0000000000007946 */ /* 0x000fea0003800000 */
[----:B--2---:R-:W-:-:S13]  /*0ac0*/  ISETP.NE.AND P0, PT, R12, 0x1, PT ;  /* 0x000000010c00780c */ /* 0x004fda0003f05270 */
[----:B------:R-:W-:Y:S05]  /*0ad0*/  @P0 BRA `(.L_x_383) ;  /* 0xfffffffc00f00947 */ /* 0x000fea000383ffff */
.L_x_386:
[----:B------:R-:W-:Y:S05]  /*0ae0*/  BSYNC B1 ;  /* 0x0000000000017941 */ /* 0x000fea0003800000 */
.L_x_382:
[----:B------:R-:W-:Y:S01]  /*0af0*/  ISETP.NE.AND P0, PT, R13, RZ, PT ;  /* 0x000000ff0d00720c */ /* 0x000fe20003f05270 */
[----:B------:R-:W-:-:S12]  /*0b00*/  BSSY.RECONVERGENT B1, `(.L_x_387) ;  /* 0x000000d000017945 */ /* 0x000fd80003800200 */
[----:B------:R-:W-:Y:S05]  /*0b10*/  @!P0 BRA `(.L_x_388) ;  /* 0x0000000000248947 */ /* 0x000fea0003800000 */
[----:B------:R-:W-:-:S13]  /*0b20*/  ISETP.NE.AND P0, PT, R13, 0x1, PT ;  /* 0x000000010d00780c */ /* 0x000fda0003f05270 */
[----:B------:R-:W-:Y:S05]  /*0b30*/  @P0 BRA `(.L_x_389) ;  /* 0x0000000000240947 */ /* 0x000fea0003800000 */
[----:B0-----:R-:W2:Y:S01]  /*0b40*/  LDG.E.STRONG.SYS R12, desc[UR6][R14.64+0xc] ;  /* 0x00000c060e0c7981 */ /* 0x001ea2000c1f5900 */
[----:B-1----:R-:W-:Y:S02]  /*0b50*/  IMAD.MOV.U32 R18, RZ, RZ, 0x1 ;  /* 0x00000001ff127424 */ /* 0x002fe400078e00ff */
[----:B--2---:R-:W-:-:S03]  /*0b60*/  IMAD.IADD R23, R23, 0x1, R12 ;  /* 0x0000000117177824 */ /* 0x004fc600078e020c */
[----:B------:R-:W-:Y:S02]  /*0b70*/  PRMT R12, R18, 0x7610, R12 ;  /* 0x00007610120c7816 */ /* 0x000fe4000000000c */
[----:B------:R2:W-:Y:S04]  /*0b80*/  STG.E.STRONG.SYS desc[UR6][R14.64+0x4], R23 ;  /* 0x000004170e007986 */ /* 0x0005e8000c115906 */
[----:B------:R2:W-:Y:S01]  /*0b90*/  ST.E.U8.STRONG.GPU desc[UR6][R6.64+0x1], R12 ;  /* 0x0000010c06007985 */ /* 0x0005e2000c10f106 */
[----:B------:R-:W-:Y:S05]  /*0ba0*/  BRA `(.L_x_389) ;  /* 0x0000000000087947 */ /* 0x000fea0003800000 */
.L_x_388:
[----:B0-----:R-:W2:Y:S02]  /*0bb0*/  LDG.E.STRONG.SYS R12, desc[UR6][R14.64+0x8] ;  /* 0x000008060e0c7981 */ /* 0x001ea4000c1f5900 */
[----:B--2---:R-:W-:-:S07]  /*0bc0*/  IMAD.IADD R23, R23, 0x1, R12 ;  /* 0x0000000117177824 */ /* 0x004fce00078e020c */
.L_x_389:
[----:B------:R-:W-:Y:S05]  /*0bd0*/  BSYNC.RECONVERGENT B1 ;  /* 0x0000000000017941 */ /* 0x000fea0003800200 */
.L_x_387:
[----:B------:R-:W-:Y:S01]  /*0be0*/  ISETP.NE.AND P0, PT, R13, RZ, PT ;  /* 0x000000ff0d00720c */ /* 0x000fe20003f05270 */
[----:B------:R-:W-:-:S12]  /*0bf0*/  BSSY B1, `(.L_x_390) ;  /* 0x000000b000017945 */ /* 0x000fd80003800000 */
[----:B------:R-:W-:Y:S05]  /*0c00*/  @P0 BRA `(.L_x_391) ;  /* 0x0000000000240947 */ /* 0x000fea0003800000 */
[----:B------:R-:W-:Y:S01]  /*0c10*/  BSSY B2, `(.L_x_392) ;  /* 0x0000005000027945 */ /* 0x000fe20003800000 */
.L_x_393:
[----:B0-2---:R-:W2:Y:S01]  /*0c20*/  LD.E.U8.STRONG.GPU R12, desc[UR6][R6.64+0x1] ;  /* 0x00000106060c7980 */ /* 0x005ea2000c10f100 */
[----:B------:R-:W-:Y:S05]  /*0c30*/  YIELD ;  /* 0x0000000000007946 */ /* 0x000fea0003800000 */
[----:B--2---:R-:W-:-:S13]  /*0c40*/  ISETP.NE.AND P0, PT, R12, 0x1, PT ;  /* 0x000000010c00780c */ /* 0x004fda0003f05270 */
[----:B------:R-:W-:Y:S05]  /*0c50*/  @P0 BRA `(.L_x_393) ;  /* 0xfffffffc00f00947 */ /* 0x000fea000383ffff */
[----:B------:R-:W-:Y:S05]  /*0c60*/  BSYNC B2 ;  /* 0x0000000000027941 */ /* 0x000fea0003800000 */
.L_x_392:
[----:B------:R-:W2:Y:S02]  /*0c70*/  LDG.E.STRONG.SYS R12, desc[UR6][R14.64+0x4] ;  /* 0x000004060e0c7981 */ /* 0x000ea4000c1f5900 */
[----:B--2---:R-:W-:-:S05]  /*0c80*/  IMAD.IADD R23, R12, 0x1, R23 ;  /* 0x000000010c177824 */ /* 0x004fca00078e0217 */
[----:B------:R3:W-:Y:S02]  /*0c90*/  STG.E.STRONG.SYS desc[UR6][R14.64], R23 ;  /* 0x000000170e007986 */ /* 0x0007e4000c115906 */
.L_x_391:
[----:B------:R-:W-:Y:S05]  /*0ca0*/  BSYNC B1 ;  /* 0x0000000000017941 */ /* 0x000fea0003800000 */
.L_x_390:
[----:B------:R-:W-:Y:S06]  /*0cb0*/  MEMBAR.ALL.SYS ;  /* 0x0000000000007992 */ /* 0x000fec000000b000 */
[----:B------:R-:W-:-:S00]  /*0cc0*/  ERRBAR ;  /* 0x00000000000079ab */ /* 0x000fc00000000000 */
[----:B------:R-:W-:Y:S06]  /*0cd0*/  CGAERRBAR ;  /* 0x00000000000075ab */ /* 0x000fec0000000000 */
[----:B012345:R-:W-:Y:S01]  /*0ce0*/  CCTL.IVALL ;  /* 0x00000000ff00798f */ /* 0x03ffe20002000000 */
.L_x_364:
[----:B------:R-:W-:Y:S02]  /*0cf0*/  ISETP.NE.AND P1, PT, R13, RZ, PT ;  /* 0x000000ff0d00720c */ /* 0x000fe40003f25270 */
[----:B------:R-:W-:-:S11]  /*0d00*/  PLOP3.LUT P0, PT, PT, PT, PT, 0x8, 0x80 ;  /* 0x000000000080781c */ /* 0x000fd60003f0e170 */
[----:B------:R-:W-:Y:S05]  /*0d10*/  @P1 BRA `(.L_x_365) ;  /* 0x00000000000c1947 */ /* 0x000fea0003800000 */
[----:B--23--:R-:W2:Y:S01]  /*0d20*/  LDG.E.STRONG.SYS R15, desc[UR6][R14.64] ;  /* 0x000000060e0f7981 */ /* 0x00cea2000c1f5900 */
[----:B------:R-:W-:-:S03]  /*0d30*/  PLOP3.LUT P0, PT, PT, PT, PT, 0x80, 0x8 ;  /* 0x000000000008781c */ /* 0x000fc60003f0f070 */
[----:B--2---:R4:W-:Y:S10]  /*0d40*/  STG.E.STRONG.SYS desc[UR6][R16.64], R15 ;  /* 0x0000000f10007986 */ /* 0x0049f4000c115906 */
.L_x_365:
[----:B------:R-:W-:Y:S05]  /*0d50*/  BSYNC B0 ;  /* 0x0000000000007941 */ /* 0x000fea0003800000 */
.L_x_362:
[----:B------:R-:W-:-:S13]  /*0d60*/  ISETP.GE.U32.AND P1, PT, R11, 0x2, PT ;  /* 0x000000020b00780c */ /* 0x000fda0003f26070 */
[----:B------:R-:W-:Y:S05]  /*0d70*/  @!P1 EXIT ;  /* 0x000000000000994d */ /* 0x000fea0003800000 */
[----:B-1234-:R-:W2:Y:S01]  /*0d80*/  LDG.E.STRONG.SYS R15, desc[UR6][R16.64] ;  /* 0x00000006100f7981 */ /* 0x01eea2000c1f5900 */
        /* <DEDUP_REMOVED lines=10> */
.L_x_394:
[----:B------:R-:W-:Y:S05]  /*0e30*/  WARPSYNC.ALL ;  /* 0x0000000000007948 */ /* 0x000fea0003800000 */
[----:B------:R-:W-:Y:S06]  /*0e40*/  BAR.SYNC.DEFER_BLOCKING 0x0 ;  /* 0x0000000000007b1d */ /* 0x000fec0000010000 */
[----:B-1----:R-:W1:Y:S02]  /*0e50*/  LDS.U8 R10, [R12] ;  /* 0x000000000c0a7984 */ /* 0x002e640000000000 */
[----:B-1----:R-:W-:-:S13]  /*0e60*/  ISETP.NE.AND P1, PT, R10, RZ, PT ;  /* 0x000000ff0a00720c */ /* 0x002fda0003f25270 */
[----:B------:R-:W-:Y:S05]  /*0e70*/  @!P1 EXIT ;  /* 0x000000000000994d */ /* 0x000fea0003800000 */
[----:B------:R-:W-:Y:S01]  /*0e80*/  ISETP.GE.U32.AND P1, PT, R13, R11, PT ;  /* 0x0000000b0d00720c */ /* 0x000fe20003f26070 */
[----:B------:R-:W-:Y:S01]  /*0e90*/  BSSY.RECONVERGENT B2, `(.L_x_395) ;  /* 0x0000073000027945 */ /* 0x000fe20003800200 */
[----:B0-----:R-:W-:-:S11]  /*0ea0*/  IMAD.MOV.U32 R16, RZ, RZ, RZ ;  /* 0x000000ffff107224 */ /* 0x001fd600078e00ff */
        /* <DEDUP_REMOVED lines=24> */
.L_x_403:
[----:B------:R-:W2:Y:S04]  /*1030*/  LD.E.STRONG.GPU R21, desc[UR6][R14.64] ;  /* 0x000000060e157980 */ /* 0x000ea8000c10f900 */
[----:B------:R-:W2:Y:S04]  /*1040*/  LD.E.STRONG.GPU R22, desc[UR6][R14.64+0x200] ;  /* 0x000200060e167980 */ /* 0x000ea8000c10f900 */
[----:B------:R-:W3:Y:S04]  /*1050*/  LD.E.STRONG.GPU R25, desc[UR6][R14.64+0x400] ;  /* 0x000400060e197980 */ /* 0x000ee8000c10f900 */
[----:B------:R-:W3:Y:S04]  /*1060*/  LD.E.STRONG.GPU R24, desc[UR6][R14.64+0x600] ;  /* 0x000600060e187980 */ /* 0x000ee8000c10f900 */
[----:B------:R-:W4:Y:S04]  /*1070*/  LD.E.STRONG.GPU R20, desc[UR6][R14.64+0x800] ;  /* 0x000800060e147980 */ /* 0x000f28000c10f900 */
[----:B------:R-:W4:Y:S04]  /*1080*/  LD.E.STRONG.GPU R23, desc[UR6][R14.64+0xa00] ;  /* 0x000a00060e177980 */ /* 0x000f28000c10f900 */
[----:B------:R-:W5:Y:S04]  /*1090*/  LD.E.STRONG.GPU R18, desc[UR6][R14.64+0xc00] ;  /* 0x000c00060e127980 */ /* 0x000f68000c10f900 */
[----:B------:R-:W5:Y:S01]  /*10a0*/  LD.E.STRONG.GPU R19, desc[UR6][R14.64+0xe00] ;  /* 0x000e00060e137980 */ /* 0x000f62000c10f900 */
[----:B--2---:R-:W-:-:S03]  /*10b0*/  IADD3 R22, PT, PT, R22, R21, R16 ;  /* 0x0000001516167210 */ /* 0x004fc60007ffe010 */
[----:B------:R-:W2:Y:S04]  /*10c0*/  LD.E.STRONG.GPU R16, desc[UR6][R14.64+0x1000] ;  /* 0x001000060e107980 */ /* 0x000ea8000c10f900 */
[----:B------:R-:W2:Y:S01]  /*10d0*/  LD.E.STRONG.GPU R21, desc[UR6][R14.64+0x1200] ;  /* 0x001200060e157980 */ /* 0x000ea2000c10f900 */
[----:B---3--:R-:W-:-:S03]  /*10e0*/  IADD3 R24, PT, PT, R24, R25, R22 ;  /* 0x0000001918187210 */ /* 0x008fc60007ffe016 */
[----:B------:R-:W3:Y:S04]  /*10f0*/  LD.E.STRONG.GPU R25, desc[UR6][R14.64+0x1400] ;  /* 0x001400060e197980 */ /* 0x000ee8000c10f900 */
[----:B------:R-:W3:Y:S01]  /*1100*/  LD.E.STRONG.GPU R22, desc[UR6][R14.64+0x1600] ;  /* 0x001600060e167980 */ /* 0x000ee2000c10f900 */
[----:B----4-:R-:W-:-:S03]  /*1110*/  IADD3 R24, PT, PT, R23, R20, R24 ;  /* 0x0000001417187210 */ /* 0x010fc60007ffe018 */
[----:B------:R-:W4:Y:S04]  /*1120*/  LD.E.STRONG.GPU R23, desc[UR6][R14.64+0x1800] ;  /* 0x001800060e177980 */ /* 0x000f28000c10f900 */
[----:B------:R-:W4:Y:S01]  /*1130*/  LD.E.STRONG.GPU R20, desc[UR6][R14.64+0x1a00] ;  /* 0x001a00060e147980 */ /* 0x000f22000c10f900 */
[----:B-----5:R-:W-:-:S03]  /*1140*/  IADD3 R24, PT, PT, R19, R18, R24 ;  /* 0x0000001213187210 */ /* 0x020fc60007ffe018 */
[----:B------:R-:W5:Y:S04]  /*1150*/  LD.E.STRONG.GPU R19, desc[UR6][R14.64+0x1c00] ;  /* 0x001c00060e137980 */ /* 0x000f68000c10f900 */
[----:B------:R0:W5:Y:S01]  /*1160*/  LD.E.STRONG.GPU R18, desc[UR6][R14.64+0x1e00] ;  /* 0x001e00060e127980 */ /* 0x000162000c10f900 */
[----:B------:R-:W-:Y:S02]  /*1170*/  VIADD R10, R10, 0x10 ;  /* 0x000000100a0a7836 */ /* 0x000fe40000000000 */
[----:B------:R-:W-:-:S03]  /*1180*/  VIADD R17, R17, 0x800 ;  /* 0x0000080011117836 */ /* 0x000fc60000000000 */
[----:B------:R-:W-:Y:S02]  /*1190*/  ISETP.GE.AND P2, PT, R10, -0xc, PT ;  /* 0xfffffff40a00780c */ /* 0x000fe40003f46270 */
[----:B--2---:R-:W-:Y:S02]  /*11a0*/  IADD3 R16, PT, PT, R21, R16, R24 ;  /* 0x0000001015107210 */ /* 0x004fe40007ffe018 */
[----:B------:R-:W-:-:S05]  /*11b0*/  IADD3 R21, P3, PT, R14, 0x2000, RZ ;  /* 0x000020000e157810 */ /* 0x000fca0007f7e0ff */
[----:B0-----:R-:W-:Y:S01]  /*11c0*/  IMAD.MOV.U32 R14, RZ, RZ, R21 ;  /* 0x000000ffff0e7224 */ /* 0x001fe200078e0015 */
[----:B---3--:R-:W-:-:S04]  /*11d0*/  IADD3 R16, PT, PT, R22, R25, R16 ;  /* 0x0000001916107210 */ /* 0x008fc80007ffe010 */
[----:B----4-:R-:W-:Y:S01]  /*11e0*/  IADD3 R16, PT, PT, R20, R23, R16 ;  /* 0x0000001714107210 */ /* 0x010fe20007ffe010 */
[----:B------:R-:W-:-:S04]  /*11f0*/  IMAD.X R20, RZ, RZ, R15, P3 ;  /* 0x000000ffff147224 */ /* 0x000fc800018e060f */
[----:B------:R-:W-:Y:S01]  /*1200*/  IMAD.MOV.U32 R15, RZ, RZ, R20 ;  /* 0x000000ffff0f7224 */ /* 0x000fe200078e0014 */
[----:B-----5:R-:W-:Y:S01]  /*1210*/  IADD3 R16, PT, PT, R18, R19, R16 ;  /* 0x0000001312107210 */ /* 0x020fe20007ffe010 */
[----:B------:R-:W-:Y:S06]  /*1220*/  @!P2 BRA `(.L_x_403) ;  /* 0xfffffffc0080a947 */ /* 0x000fec000383ffff */
.L_x_402:
[----:B------:R-:W-:Y:S05]  /*1230*/  BSYNC.RECONVERGENT B3 ;  /* 0x0000000000037941 */ /* 0x000fea0003800200 */
.L_x_401:
        /* <DEDUP_REMOVED lines=23> */
.L_x_405:
[----:B------:R-:W-:Y:S05]  /*13b0*/  BSYNC.RECONVERGENT B3 ;  /* 0x0000000000037941 */ /* 0x000fea0003800200 */
.L_x_404:
[----:B------:R-:W-:-:S13]  /*13c0*/  ISETP.NE.OR P1, PT, R10, RZ, P1 ;  /* 0x000000ff0a00720c */ /* 0x000fda0000f25670 */
[----:B------:R-:W-:Y:S05]  /*13d0*/  @!P1 BREAK.RELIABLE B0 ;  /* 0x0000000000009942 */ /* 0x000fea0003800100 */
[----:B------:R-:W-:Y:S05]  /*13e0*/  @!P1 BRA `(.L_x_398) ;  /* 0x00000000003c9947 */ /* 0x000fea0003800000 */
.L_x_400:
[----:B------:R-:W-:Y:S05]  /*13f0*/  BSYNC.RELIABLE B0 ;  /* 0x0000000000007941 */ /* 0x000fea0003800100 */
.L_x_399:
        /* <DEDUP_REMOVED lines=8> */
[----:B------:R-:W-:Y:S02]  /*1480*/  IMAD.X R23, RZ, RZ, R15, P2 ;  /* 0x000000ffff177224 */ /* 0x000fe400010e060f */
[----:B0-----:R-:W-:Y:S02]  /*1490*/  IMAD.MOV.U32 R14, RZ, RZ, R22 ;  /* 0x000000ffff0e7224 */ /* 0x001fe400078e0016 */
[----:B------:R-:W-:Y:S01]  /*14a0*/  IMAD.MOV.U32 R15, RZ, RZ, R23 ;  /* 0x000000ffff0f7224 */ /* 0x000fe200078e0017 */
[----:B--2---:R-:W-:-:S04]  /*14b0*/  IADD3 R16, PT, PT, R18, R19, R16 ;  /* 0x0000001312107210 */ /* 0x004fc80007ffe010 */
[----:B---3--:R-:W-:-:S03]  /*14c0*/  IADD3 R16, PT, PT, R20, R21, R16 ;  /* 0x0000001514107210 */ /* 0x008fc60007ffe010 */
[----:B------:R-:W-:Y:S05]  /*14d0*/  @P1 BRA `(.L_x_399) ;  /* 0xfffffffc00c81947 */ /* 0x000fea000383ffff */
.L_x_398:
[----:B------:R-:W-:Y:S05]  /*14e0*/  BSYNC.RECONVERGENT B1 ;  /* 0x0000000000017941 */ /* 0x000fea0003800200 */
.L_x_397:
[----:B------:R-:W-:-:S13]  /*14f0*/  ISETP.NE.AND P1, PT, R12, RZ, PT ;  /* 0x000000ff0c00720c */ /* 0x000fda0003f25270 */
[----:B------:R-:W-:Y:S05]  /*1500*/  @!P1 BRA `(.L_x_396) ;  /* 0x00000000002c9947 */ /* 0x000fea0003800000 */
[----:B------:R-:W-:-:S04]  /*1510*/  IMAD.WIDE.U32 R14, R17, 0x4, R4 ;  /* 0x00000004110e7825 */ /* 0x000fc800078e0004 */
[----:B------:R-:W-:Y:S02]  /*1520*/  IMAD.MOV R12, RZ, RZ, -R12 ;  /* 0x000000ffff0c7224 */ /* 0x000fe400078e0a0c */
[----:B------:R-:W-:-:S07]  /*1530*/  IMAD.MOV.U32 R17, RZ, RZ, R15 ;  /* 0x000000ffff117224 */ /* 0x000fce00078e000f */
.L_x_406:
        /* <DEDUP_REMOVED lines=8> */
.L_x_396:
[----:B------:R-:W-:Y:S05]  /*15c0*/  BSYNC.RECONVERGENT B2 ;  /* 0x0000000000027941 */ /* 0x000fea0003800200 */
.L_x_395:
        /* <DEDUP_REMOVED lines=12> */
.L_x_408:
        /* <DEDUP_REMOVED lines=12> */
[----:B------:R-:W-:Y:S05]  /*1750*/  @!P1 BRA `(.L_x_410) ;  /* 0x0000000000189947 */ /* 0x000fea0003800000 */
[----:B------:R-:W2:Y:S01]  /*1760*/  LDG.E.STRONG.SYS R7, desc[UR6][R14.64+0x100] ;  /* 0x000100060e077981 */ /* 0x000ea2000c1f5900 */
[----:B0-----:R-:W-:Y:S02]  /*1770*/  IMAD.MOV.U32 R0, RZ, RZ, 0x1 ;  /* 0x00000001ff007424 */ /* 0x001fe400078e00ff */
[----:B--2---:R-:W-:-:S05]  /*1780*/  IMAD.IADD R7, R7, 0x1, R16 ;  /* 0x0000000107077824 */ /* 0x004fca00078e0210 */
[----:B------:R1:W-:Y:S04]  /*1790*/  STG.E.STRONG.SYS desc[UR6][R14.64], R7 ;  /* 0x000000070e007986 */ /* 0x0003e8000c115906 */
[----:B------:R1:W-:Y:S01]  /*17a0*/  ST.E.U8.STRONG.GPU desc[UR6][R8.64], R0 ;  /* 0x0000000008007985 */ /* 0x0003e2000c10f106 */
[----:B------:R-:W-:Y:S05]  /*17b0*/  BRA `(.L_x_409) ;  /* 0x0000000800147947 */ /* 0x000fea0003800000 */
.L_x_410:
[----:B------:R-:W2:Y:S01]  /*17c0*/  LDG.E.STRONG.SYS R17, desc[UR6][R14.64+0x100] ;  /* 0x000100060e117981 */ /* 0x000ea2000c1f5900 */
[----:B------:R-:W-:Y:S01]  /*17d0*/  BSSY B1, `(.L_x_411) ;  /* 0x0000006000017945 */ /* 0x000fe20003800000 */
[----:B--2---:R-:W-:-:S07]  /*17e0*/  IMAD.IADD R17, R17, 0x1, R16 ;  /* 0x0000000111117824 */ /* 0x004fce00078e0210 */
.L_x_412:
[----:B0-----:R-:W2:Y:S01]  /*17f0*/  LD.E.U8.STRONG.GPU R0, desc[UR6][R8.64+0x20] ;  /* 0x0000200608007980 */ /* 0x001ea2000c10f100 */
[----:B------:R-:W-:Y:S05]  /*1800*/  YIELD ;  /* 0x0000000000007946 */ /* 0x000fea0003800000 */
[----:B--2---:R-:W-:-:S13]  /*1810*/  ISETP.NE.AND P1, PT, R0, 0x1, PT ;  /* 0x000000010000780c */ /* 0x004fda0003f25270 */
[----:B------:R-:W-:Y:S05]  /*1820*/  @P1 BRA `(.L_x_412) ;  /* 0xfffffffc00f01947 */ /* 0x000fea000383ffff */
[----:B------:R-:W-:Y:S05]  /*1830*/  BSYNC B1 ;  /* 0x0000000000017941 */ /* 0x000fea0003800000 */
.L_x_411:
        /* <DEDUP_REMOVED lines=8> */
[----:B------:R-:W-:Y:S01]  /*18c0*/  LOP3.LUT R12, R13, 0x18, RZ, 0xc0, !PT ;  /* 0x000000180d0c7812 */ /* 0x000fe200078ec0ff */
[----:B------:R-:W-:Y:S03]  /*18d0*/  BSSY B1, `(.L_x_413) ;  /* 0x0000007000017945 */ /* 0x000fe60003800000 */
[----:B------:R-:W-:Y:S01]  /*18e0*/  ISETP.NE.AND P1, PT, R12, 0x8, PT ;  /* 0x000000080c00780c */ /* 0x000fe20003f25270 */
[----:B------:R-:W-:-:S12]  /*18f0*/  @P3 BRA `(.L_x_414) ;  /* 0x0000000000103947 */ /* 0x000fd80003800000 */
.L_x_415:
[----:B0-----:R-:W2:Y:S01]  /*1900*/  LD.E.U8.STRONG.GPU R10, desc[UR6][R8.64+0x10] ;  /* 0x00001006080a7980 */ /* 0x001ea2000c10f100 */
[----:B------:R-:W-:Y:S05]  /*1910*/  YIELD ;  /* 0x0000000000007946 */ /* 0x000fea0003800000 */
[----:B--2---:R-:W-:-:S13]  /*1920*/  ISETP.NE.AND P3, PT, R10, 0x1, PT ;  /* 0x000000010a00780c */ /* 0x004fda0003f65270 */
[----:B------:R-:W-:Y:S05]  /*1930*/  @P3 BRA `(.L_x_415) ;  /* 0xfffffffc00f03947 */ /* 0x000fea000383ffff */
.L_x_414:
[----:B------:R-:W-:Y:S05]  /*1940*/  BSYNC B1 ;  /* 0x0000000000017941 */ /* 0x000fea0003800000 */
.L_x_413:
[----:B------:R-:W-:Y:S04]  /*1950*/  BSSY B1, `(.L_x_416) ;  /* 0x0000018000017945 */ /* 0x000fe80003800000 */
[----:B------:R-:W-:Y:S01]  /*1960*/  BSSY.RELIABLE B2, `(.L_x_417) ;  /* 0x0000012000027945 */ /* 0x000fe20003800100 */
[----:B-----5:R-:W-:-:S03]  /*1970*/  @!P2 IMAD.IADD R17, R17, 0x1, R0 ;  /* 0x000000011111a824 */ /* 0x020fc600078e0200 */
[----:B------:R-:W-:Y:S05]  /*1980*/  @P1 BRA `(.L_x_418) ;  /* 0x00000000001c1947 */ /* 0x000fea0003800000 */
[----:B------:R-:W2:Y:S01]  /*1990*/  LDG.E.STRONG.SYS R0, desc[UR6][R14.64+0x40] ;  /* 0x000040060e007981 */ /* 0x000ea2000c1f5900 */
[----:B0-----:R-:W-:Y:S02]  /*19a0*/  IMAD.MOV.U32 R10, RZ, RZ, 0x1 ;  /* 0x00000001ff0a7424 */ /* 0x001fe400078e00ff */
[----:B--2---:R-:W-:-:S03]  /*19b0*/  IMAD.IADD R19, R17, 0x1, R0 ;  /* 0x0000000111137824 */ /* 0x004fc600078e0200 */
[----:B------:R-:W-:Y:S02]  /*19c0*/  PRMT R0, R10, 0x7610, R0 ;  /* 0x000076100a007816 */ /* 0x000fe40000000000 */
[----:B------:R0:W-:Y:S04]  /*19d0*/  STG.E.STRONG.SYS desc[UR6][R14.64], R19 ;  /* 0x000000130e007986 */ /* 0x0001e8000c115906 */
[----:B------:R0:W-:Y:S01]  /*19e0*/  ST.E.U8.STRONG.GPU desc[UR6][R8.64], R0 ;  /* 0x0000000008007985 */ /* 0x0001e2000c10f106 */
[----:B------:R-:W-:Y:S05]  /*19f0*/  BRA `(.L_x_419) ;  /* 0x0000000000147947 */ /* 0x000fea0003800000 */
.L_x_418:
[----:B------:R-:W-:-:S13]  /*1a00*/  ISETP.GT.U32.AND P1, PT, R13, 0x7, PT ;  /* 0x000000070d00780c */ /* 0x000fda0003f24070 */
[----:B------:R-:W-:Y:S05]  /*1a10*/  @P1 BREAK.RELIABLE B2 ;  /* 0x0000000000021942 */ /* 0x000fea0003800100 */
[----:B------:R-:W-:Y:S05]  /*1a20*/  @P1 BRA `(.L_x_420) ;  /* 0x0000000000281947 */ /* 0x000fea0003800000 */
[----:B------:R-:W2:Y:S02]  /*1a30*/  LDG.E.STRONG.SYS R0, desc[UR6][R14.64+0x40] ;  /* 0x000040060e007981 */ /* 0x000ea4000c1f5900 */
[----:B--2---:R-:W-:-:S07]  /*1a40*/  IMAD.IADD R17, R17, 0x1, R0 ;  /* 0x0000000111117824 */ /* 0x004fce00078e0200 */
.L_x_419:
[----:B------:R-:W-:-:S13]  /*1a50*/  ISETP.GT.U32.AND P1, PT, R13, 0x7, PT ;  /* 0x000000070d00780c */ /* 0x000fda0003f24070 */
[----:B------:R-:W-:Y:S05]  /*1a60*/  @P1 BREAK.RELIABLE B2 ;  /* 0x0000000000021942 */ /* 0x000fea0003800100 */
[----:B------:R-:W-:Y:S05]  /*1a70*/  @P1 BRA `(.L_x_420) ;  /* 0x0000000000141947 */ /* 0x000fea0003800000 */
[----:B------:R-:W-:Y:S05]  /*1a80*/  BSYNC.RELIABLE B2 ;  /* 0x0000000000027941 */ /* 0x000fea0003800100 */
.L_x_417:
[----:B0-----:R-:W2:Y:S01]  /*1a90*/  LD.E.U8.STRONG.GPU R0, desc[UR6][R8.64+0x8] ;  /* 0x0000080608007980 */ /* 0x001ea2000c10f100 */
[----:B------:R-:W-:Y:S05]  /*1aa0*/  YIELD ;  /* 0x0000000000007946 */ /* 0x000fea0003800000 */
[----:B--2---:R-:W-:-:S13]  /*1ab0*/  ISETP.NE.AND P1, PT, R0, 0x1, PT ;  /* 0x000000010000780c */ /* 0x004fda0003f25270 */
[----:B------:R-:W-:Y:S05]  /*1ac0*/  @P1 BRA `(.L_x_417) ;  /* 0xfffffffc00f01947 */ /* 0x000fea000383ffff */
.L_x_420:
[----:B------:R-:W-:Y:S05]  /*1ad0*/  BSYNC B1 ;  /* 0x0000000000017941 */ /* 0x000fea0003800000 */
.L_x_416:
[----:B0-----:R-:W-:Y:S01]  /*1ae0*/  LOP3.LUT R0, R13, 0x1c, RZ, 0xc0, !PT ;  /* 0x0000001c0d007812 */ /* 0x001fe200078ec0ff */
[----:B------:R-:W-:Y:S04]  /*1af0*/  BSSY B1, `(.L_x_421) ;  /* 0x0000018000017945 */ /* 0x000fe80003800000 */
[----:B------:R-:W-:Y:S01]  /*1b00*/  BSSY.RELIABLE B2, `(.L_x_422) ;  /* 0x0000012000027945 */ /* 0x000fe20003800100 */
[----:B------:R-:W-:-:S13]  /*1b10*/  ISETP.NE.AND P1, PT, R0, 0x4, PT ;  /* 0x000000040000780c */ /* 0x000fda0003f25270 */
[----:B------:R-:W-:Y:S05]  /*1b20*/  @P1 BRA `(.L_x_423) ;  /* 0x00000000001c1947 */ /* 0x000fea0003800000 */
[----:B------:R-:W2:Y:S01]  /*1b30*/  LDG.E.STRONG.SYS R0, desc[UR6][R14.64+0x20] ;  /* 0x000020060e007981 */ /* 0x000ea2000c1f5900 */
[----:B------:R-:W-:Y:S02]  /*1b40*/  IMAD.MOV.U32 R10, RZ, RZ, 0x1 ;  /* 0x00000001ff0a7424 */ /* 0x000fe400078e00ff */
[----:B--2---:R-:W-:-:S03]  /*1b50*/  IMAD.IADD R19, R17, 0x1, R0 ;  /* 0x0000000111137824 */ /* 0x004fc600078e0200 */
[----:B------:R-:W-:Y:S02]  /*1b60*/  PRMT R0, R10, 0x7610, R0 ;  /* 0x000076100a007816 */ /* 0x000fe40000000000 */
[----:B------:R0:W-:Y:S04]  /*1b70*/  STG.E.STRONG.SYS desc[UR6][R14.64], R19 ;  /* 0x000000130e007986 */ /* 0x0001e8000c115906 */
[----:B------:R0:W-:Y:S01]  /*1b80*/  ST.E.U8.STRONG.GPU desc[UR6][R8.64], R0 ;  /* 0x0000000008007985 */ /* 0x0001e2000c10f106 */
[----:B------:R-:W-:Y:S05]  /*1b90*/  BRA `(.L_x_424) ;  /* 0x0000000000147947 */ /* 0x000fea0003800000 */
.L_x_423:
[----:B------:R-:W-:-:S13]  /*1ba0*/  ISETP.GT.U32.AND P1, PT, R13, 0x3, PT ;  /* 0x000000030d00780c */ /* 0x000fda0003f24070 */
[----:B------:R-:W-:Y:S05]  /*1bb0*/  @P1 BREAK.RELIABLE B2 ;  /* 0x0000000000021942 */ /* 0x000fea0003800100 */
[----:B------:R-:W-:Y:S05]  /*1bc0*/  @P1 BRA `(.L_x_425) ;  /* 0x0000000000281947 */ /* 0x000fea0003800000 */
[----:B------:R-:W2:Y:S02]  /*1bd0*/  LDG.E.STRONG.SYS R0, desc[UR6][R14.64+0x20] ;  /* 0x000020060e007981 */ /* 0x000ea4000c1f5900 */
[----:B--2---:R-:W-:-:S07]  /*1be0*/  IMAD.IADD R17, R17, 0x1, R0 ;  /* 0x0000000111117824 */ /* 0x004fce00078e0200 */
.L_x_424:
[----:B------:R-:W-:-:S13]  /*1bf0*/  ISETP.GT.U32.AND P1, PT, R13, 0x3, PT ;  /* 0x000000030d00780c */ /* 0x000fda0003f24070 */
[----:B------:R-:W-:Y:S05]  /*1c00*/  @P1 BREAK.RELIABLE B2 ;  /* 0x0000000000021942 */ /* 0x000fea0003800100 */
[----:B------:R-:W-:Y:S05]  /*1c10*/  @P1 BRA `(.L_x_425) ;  /* 0x0000000000141947 */ /* 0x000fea0003800000 */
[----:B------:R-:W-:Y:S05]  /*1c20*/  BSYNC.RELIABLE B2 ;  /* 0x0000000000027941 */ /* 0x000fea0003800100 */
.L_x_422:
[----:B0-----:R-:W2:Y:S01]  /*1c30*/  LD.E.U8.STRONG.GPU R0, desc[UR6][R8.64+0x4] ;  /* 0x0000040608007980 */ /* 0x001ea2000c10f100 */
[----:B------:R-:W-:Y:S05]  /*1c40*/  YIELD ;  /* 0x0000000000007946 */ /* 0x000fea0003800000 */
[----:B--2---:R-:W-:-:S13]  /*1c50*/  ISETP.NE.AND P1, PT, R0, 0x1, PT ;  /* 0x000000010000780c */ /* 0x004fda0003f25270 */
[----:B------:R-:W-:Y:S05]  /*1c60*/  @P1 BRA `(.L_x_422) ;  /* 0xfffffffc00f01947 */ /* 0x000fea000383ffff */
.L_x_425:
[----:B------:R-:W-:Y:S05]  /*1c70*/  BSYNC B1 ;  /* 0x0000000000017941 */ /* 0x000fea0003800000 */
.L_x_421:
        /* <DEDUP_REMOVED lines=12> */
.L_x_428:
[----:B------:R-:W-:-:S13]  /*1d40*/  ISETP.GT.U32.AND P1, PT, R13, 0x1, PT ;  /* 0x000000010d00780c */ /* 0x000fda0003f24070 */
[----:B------:R-:W-:Y:S05]  /*1d50*/  @P1 BREAK.RELIABLE B2 ;  /* 0x0000000000021942 */ /* 0x000fea0003800100 */
[----:B------:R-:W-:Y:S05]  /*1d60*/  @P1 BRA `(.L_x_430) ;  /* 0x0000000000281947 */ /* 0x000fea0003800000 */
[----:B------:R-:W2:Y:S02]  /*1d70*/  LDG.E.STRONG.SYS R14, desc[UR6][R14.64+0x10] ;  /* 0x000010060e0e7981 */ /* 0x000ea4000c1f5900 */
[----:B--2---:R-:W-:-:S07]  /*1d80*/  IMAD.IADD R17, R17, 0x1, R14 ;  /* 0x0000000111117824 */ /* 0x004fce00078e020e */
.L_x_429:
[----:B------:R-:W-:-:S13]  /*1d90*/  ISETP.GT.U32.AND P1, PT, R13, 0x1, PT ;  /* 0x000000010d00780c */ /* 0x000fda0003f24070 */
[----:B------:R-:W-:Y:S05]  /*1da0*/  @P1 BREAK.RELIABLE B2 ;  /* 0x0000000000021942 */ /* 0x000fea0003800100 */
[----:B------:R-:W-:Y:S05]  /*1db0*/  @P1 BRA `(.L_x_430) ;  /* 0x0000000000141947 */ /* 0x000fea0003800000 */
[----:B------:R-:W-:Y:S05]  /*1dc0*/  BSYNC.RELIABLE B2 ;  /* 0x0000000000027941 */ /* 0x000fea0003800100 */
.L_x_427:
[----:B0-----:R-:W2:Y:S01]  /*1dd0*/  LD.E.U8.STRONG.GPU R0, desc[UR6][R8.64+0x2] ;  /* 0x0000020608007980 */ /* 0x001ea2000c10f100 */
[----:B------:R-:W-:Y:S05]  /*1de0*/  YIELD ;  /* 0x0000000000007946 */ /* 0x000fea0003800000 */
[----:B--2---:R-:W-:-:S13]  /*1df0*/  ISETP.NE.AND P1, PT, R0, 0x1, PT ;  /* 0x000000010000780c */ /* 0x004fda0003f25270 */
[----:B------:R-:W-:Y:S05]  /*1e00*/  @P1 BRA `(.L_x_427) ;  /* 0xfffffffc00f01947 */ /* 0x000fea000383ffff */
.L_x_430:
[----:B------:R-:W-:Y:S05]  /*1e10*/  BSYNC B1 ;  /* 0x0000000000017941 */ /* 0x000fea0003800000 */
.L_x_426:
[----:B------:R-:W-:Y:S01]  /*1e20*/  ISETP.NE.AND P1, PT, R13, RZ, PT ;  /* 0x000000ff0d00720c */ /* 0x000fe20003f25270 */
[----:B------:R-:W-:-:S12]  /*1e30*/  BSSY.RECONVERGENT B1, `(.L_x_431) ;  /* 0x000000d000017945 */ /* 0x000fd80003800200 */
[----:B------:R-:W-:Y:S05]  /*1e40*/  @!P1 BRA `(.L_x_432) ;  /* 0x0000000000249947 */ /* 0x000fea0003800000 */
[----:B------:R-:W-:-:S13]  /*1e50*/  ISETP.NE.AND P1, PT, R13, 0x1, PT ;  /* 0x000000010d00780c */ /* 0x000fda0003f25270 */
[----:B------:R-:W-:Y:S05]  /*1e60*/  @P1 BRA `(.L_x_433) ;  /* 0x0000000000241947 */ /* 0x000fea0003800000 */
[----:B0-----:R-:W2:Y:S01]  /*1e70*/  LDG.E.STRONG.SYS R0, desc[UR6][R2.64+0xc] ;  /* 0x00000c0602007981 */ /* 0x001ea2000c1f5900 */
[----:B------:R-:W-:Y:S02]  /*1e80*/  IMAD.MOV.U32 R8, RZ, RZ, 0x1 ;  /* 0x00000001ff087424 */ /* 0x000fe400078e00ff */
[----:B--2---:R-:W-:-:S03]  /*1e90*/  IMAD.IADD R17, R17, 0x1, R0 ;  /* 0x0000000111117824 */ /* 0x004fc600078e0200 */
[----:B------:R-:W-:Y:S02]  /*1ea0*/  PRMT R0, R8, 0x7610, R0 ;  /* 0x0000761008007816 */ /* 0x000fe40000000000 */
[----:B------:R1:W-:Y:S04]  /*1eb0*/  STG.E.STRONG.SYS desc[UR6][R2.64+0x4], R17 ;  /* 0x0000041102007986 */ /* 0x0003e8000c115906 */
[----:B------:R1:W-:Y:S01]  /*1ec0*/  ST.E.U8.STRONG.GPU desc[UR6][R6.64+0x1], R0 ;  /* 0x0000010006007985 */ /* 0x0003e2000c10f106 */
[----:B------:R-:W-:Y:S05]  /*1ed0*/  BRA `(.L_x_433) ;  /* 0x0000000000087947 */ /* 0x000fea0003800000 */
.L_x_432:
[----:B0-----:R-:W2:Y:S02]  /*1ee0*/  LDG.E.STRONG.SYS R0, desc[UR6][R2.64+0x8] ;  /* 0x0000080602007981 */ /* 0x001ea4000c1f5900 */
[----:B--2---:R-:W-:-:S07]  /*1ef0*/  IMAD.IADD R17, R17, 0x1, R0 ;  /* 0x0000000111117824 */ /* 0x004fce00078e0200 */
.L_x_433:
[----:B------:R-:W-:Y:S05]  /*1f00*/  BSYNC.RECONVERGENT B1 ;  /* 0x0000000000017941 */ /* 0x000fea0003800200 */
.L_x_431:
[----:B------:R-:W-:Y:S04]  /*1f10*/  BSSY B1, `(.L_x_434) ;  /* 0x000000b000017945 */ /* 0x000fe80003800000 */
[----:B------:R-:W-:Y:S05]  /*1f20*/  @!P0 BRA `(.L_x_435) ;  /* 0x0000000000248947 */ /* 0x000fea0003800000 */
[----:B------:R-:W-:Y:S01]  /*1f30*/  BSSY B2, `(.L_x_436) ;  /* 0x0000005000027945 */ /* 0x000fe20003800000 */
.L_x_437:
[----:B01----:R-:W2:Y:S01]  /*1f40*/  LD.E.U8.STRONG.GPU R0, desc[UR6][R6.64+0x1] ;  /* 0x0000010606007980 */ /* 0x003ea2000c10f100 */
[----:B------:R-:W-:Y:S05]  /*1f50*/  YIELD ;  /* 0x0000000000007946 */ /* 0x000fea0003800000 */
[----:B--2---:R-:W-:-:S13]  /*1f60*/  ISETP.NE.AND P1, PT, R0, 0x1, PT ;  /* 0x000000010000780c */ /* 0x004fda0003f25270 */
[----:B------:R-:W-:Y:S05]  /*1f70*/  @P1 BRA `(.L_x_437) ;  /* 0xfffffffc00f01947 */ /* 0x000fea000383ffff */
[----:B------:R-:W-:Y:S05]  /*1f80*/  BSYNC B2 ;  /* 0x0000000000027941 */ /* 0x000fea0003800000 */
.L_x_436:
[----:B------:R-:W2:Y:S02]  /*1f90*/  LDG.E.STRONG.SYS R0, desc[UR6][R2.64+0x4] ;  /* 0x0000040602007981 */ /* 0x000ea4000c1f5900 */
[----:B--2---:R-:W-:-:S05]  /*1fa0*/  IMAD.IADD R17, R0, 0x1, R17 ;  /* 0x0000000100117824 */ /* 0x004fca00078e0211 */
[----:B------:R2:W-:Y:S02]  /*1fb0*/  STG.E.STRONG.SYS desc[UR6][R2.64], R17 ;  /* 0x0000001102007986 */ /* 0x0005e4000c115906 */
.L_x_435:
[----:B------:R-:W-:Y:S05]  /*1fc0*/  BSYNC B1 ;  /* 0x0000000000017941 */ /* 0x000fea0003800000 */
.L_x_434:
[----:B------:R-:W-:Y:S06]  /*1fd0*/  MEMBAR.ALL.SYS ;  /* 0x0000000000007992 */ /* 0x000fec000000b000 */
[----:B------:R-:W-:-:S00]  /*1fe0*/  ERRBAR ;  /* 0x00000000000079ab */ /* 0x000fc00000000000 */
[----:B------:R-:W-:Y:S06]  /*1ff0*/  CGAERRBAR ;  /* 0x00000000000075ab */ /* 0x000fec0000000000 */
[----:B012345:R-:W-:Y:S01]  /*2000*/  CCTL.IVALL ;  /* 0x00000000ff00798f */ /* 0x03ffe20002000000 */
.L_x_409:
[----:B------:R-:W-:Y:S05]  /*2010*/  BSYNC B0 ;  /* 0x0000000000007941 */ /* 0x000fea0003800000 */
.L_x_407:
[----:B------:R-:W-:Y:S05]  /*2020*/  @!P0 EXIT ;  /* 0x000000000000894d */ /* 0x000fea0003800000 */
[----:B-12---:R-:W2:Y:S01]  /*2030*/  LDG.E.STRONG.SYS R3, desc[UR6][R2.64] ;  /* 0x0000000602037981 */ /* 0x006ea2000c1f5900 */
[----:B------:R-:W1:Y:S01]  /*2040*/  LDC.64 R6, c[0x4][RZ] ;  /* 0x01000000ff067b82 */ /* 0x000e620000000a00 */
[----:B------:R-:W-:-:S05]  /*2050*/  IMAD.WIDE.U32 R4, R11, 0x4, R4 ;  /* 0x000000040b047825 */ /* 0x000fca00078e0004 */
[----:B--2---:R-:W-:Y:S04]  /*2060*/  STG.E.STRONG.SYS desc[UR6][R4.64], R3 ;  /* 0x0000000304007986 */ /* 0x004fe8000c115906 */
[----:B-1----:R-:W-:Y:S01]  /*2070*/  STG.E desc[UR6][R6.64], RZ ;  /* 0x000000ff06007986 */ /* 0x002fe2000c101906 */
[----:B------:R-:W-:Y:S05]  /*2080*/  EXIT ;  /* 0x000000000000794d */ /* 0x000fea0003800000 */
.L_x_438:
        /* <DEDUP_REMOVED lines=15> */
.L_x_1241:


//--------------------- .text._Z16reduceSinglePassILj256ELb0EEvPKiPViS3_jb --------------------------
	.section	.text._Z16reduceSinglePassILj256ELb0EEvPKiPViS3_jb,"ax",@progbits
	.align	128
        .global         _Z16reduceSinglePassILj256ELb0EEvPKiPViS3_jb
        .type           _Z16reduceSinglePassILj256ELb0EEvPKiPViS3_jb,@function
        .size           _Z16reduceSinglePassILj256ELb0EEvPKiPViS3_jb,(.L_x_1242 - _Z16reduceSinglePassILj256ELb0EEvPKiPViS3_jb)
        .other          _Z16reduceSinglePassILj256ELb0EEvPKiPViS3_jb,@"STO_CUDA_ENTRY STV_DEFAULT"
_Z16reduceSinglePassILj256ELb0EEvPKiPViS3_jb:
.text._Z16reduceSinglePassILj256ELb0EEvPKiPViS3_jb:
        /* <DEDUP_REMOVED lines=16> */
.L_x_441:
        /* <DEDUP_REMOVED lines=11> */
.L_x_440:
[----:B0-----:R-:W-:Y:S05]  /*01b0*/  BSYNC.RECONVERGENT B0 ;  /* 0x0000000000007941 */ /* 0x001fea0003800200 */
.L_x_439:
        /* <DEDUP_REMOVED lines=24> */
.L_x_443:
        /* <DEDUP_REMOVED lines=21> */
.L_x_446:
[----:B------:R-:W0:Y:S01]  /*0490*/  LDG.E.STRONG.SYS R23, desc[UR6][R18.64+0x200] ;  /* 0x0002000612177981 */ /* 0x000e22000c1f5900 */
[----:B------:R-:W-:Y:S01]  /*04a0*/  BSSY B1, `(.L_x_447) ;  /* 0x0000006000017945 */ /* 0x000fe20003800000 */
[----:B0-----:R-:W-:-:S07]  /*04b0*/  IMAD.IADD R20, R23, 0x1, R12 ;  /* 0x0000000117147824 */ /* 0x001fce00078e020c */
.L_x_448:
[----:B------:R-:W2:Y:S01]  /*04c0*/  LD.E.U8.STRONG.GPU R12, desc[UR6][R8.64+0x40] ;  /* 0x00004006080c7980 */ /* 0x000ea2000c10f100 */
[----:B------:R-:W-:Y:S05]  /*04d0*/  YIELD ;  /* 0x0000000000007946 */ /* 0x000fea0003800000 */
[----:B--2---:R-:W-:-:S13]  /*04e0*/  ISETP.NE.AND P1, PT, R12, 0x1, PT ;  /* 0x000000010c00780c */ /* 0x004fda0003f25270 */
[----:B------:R-:W-:Y:S05]  /*04f0*/  @P1 BRA `(.L_x_448) ;  /* 0xfffffffc00f01947 */ /* 0x000fea000383ffff */
[----:B------:R-:W-:Y:S05]  /*0500*/  BSYNC B1 ;  /* 0x0000000000017941 */ /* 0x000fea0003800000 */
.L_x_447:
        /* <DEDUP_REMOVED lines=9> */
.L_x_449:
[----:B------:R-:W2:Y:S01]  /*05a0*/  LDG.E.STRONG.SYS R23, desc[UR6][R18.64+0x100] ;  /* 0x0001000612177981 */ /* 0x000ea2000c1f5900 */
[----:B------:R-:W-:Y:S01]  /*05b0*/  BSSY B1, `(.L_x_450) ;  /* 0x0000006000017945 */ /* 0x000fe20003800000 */
[----:B--2---:R-:W-:-:S07]  /*05c0*/  IMAD.IADD R23, R20, 0x1, R23 ;  /* 0x0000000114177824 */ /* 0x004fce00078e0217 */
.L_x_451:
[----:B------:R-:W2:Y:S01]  /*05d0*/  LD.E.U8.STRONG.GPU R12, desc[UR6][R8.64+0x20] ;  /* 0x00002006080c7980 */ /* 0x000ea2000c10f100 */
[----:B------:R-:W-:Y:S05]  /*05e0*/  YIELD ;  /* 0x0000000000007946 */ /* 0x000fea0003800000 */
[----:B--2---:R-:W-:-:S13]  /*05f0*/  ISETP.NE.AND P0, PT, R12, 0x1, PT ;  /* 0x000000010c00780c */ /* 0x004fda0003f05270 */
[----:B------:R-:W-:Y:S05]  /*0600*/  @P0 BRA `(.L_x_451) ;  /* 0xfffffffc00f00947 */ /* 0x000fea000383ffff */
[----:B------:R-:W-:Y:S05]  /*0610*/  BSYNC B1 ;  /* 0x0000000000017941 */ /* 0x000fea0003800000 */
.L_x_450:
        /* <DEDUP_REMOVED lines=12> */
.L_x_454:
[----:B------:R-:W2:Y:S01]  /*06e0*/  LD.E.U8.STRONG.GPU R20, desc[UR6][R8.64+0x10] ;  /* 0x0000100608147980 */ /* 0x000ea2000c10f100 */
[----:B------:R-:W-:Y:S05]  /*06f0*/  YIELD ;  /* 0x0000000000007946 */ /* 0x000fea0003800000 */
[----:B--2---:R-:W-:-:S13]  /*0700*/  ISETP.NE.AND P1, PT, R20, 0x1, PT ;  /* 0x000000011400780c */ /* 0x004fda0003f25270 */
[----:B------:R-:W-:Y:S05]  /*0710*/  @P1 BRA `(.L_x_454) ;  /* 0xfffffffc00f01947 */ /* 0x000fea000383ffff */
.L_x_453:
[----:B------:R-:W-:Y:S05]  /*0720*/  BSYNC B1 ;  /* 0x0000000000017941 */ /* 0x000fea0003800000 */
.L_x_452:
[----:B------:R-:W-:Y:S04]  /*0730*/  BSSY B1, `(.L_x_455) ;  /* 0x0000018000017945 */ /* 0x000fe80003800000 */
[----:B------:R-:W-:Y:S01]  /*0740*/  BSSY.RELIABLE B2, `(.L_x_456) ;  /* 0x0000012000027945 */ /* 0x000fe20003800100 */
[----:B-----5:R-:W-:-:S03]  /*0750*/  @!P0 IMAD.IADD R23, R23, 0x1, R12 ;  /* 0x0000000117178824 */ /* 0x020fc600078e020c */
[----:B------:R-:W-:Y:S05]  /*0760*/  @P2 BRA `(.L_x_457) ;  /* 0x00000000001c2947 */ /* 0x000fea0003800000 */
[----:B------:R-:W0:Y:S01]  /*0770*/  LDG.E.STRONG.SYS R12, desc[UR6][R18.64+0x40] ;  /* 0x00004006120c7981 */ /* 0x000e22000c1f5900 */
[----:B------:R-:W-:Y:S02]  /*0780*/  IMAD.MOV.U32 R20, RZ, RZ, 0x1 ;  /* 0x00000001ff147424 */ /* 0x000fe400078e00ff */
[----:B0-----:R-:W-:-:S03]  /*0790*/  IMAD.IADD R25, R23, 0x1, R12 ;  /* 0x0000000117197824 */ /* 0x001fc600078e020c */
[----:B------:R-:W-:Y:S02]  /*07a0*/  PRMT R12, R20, 0x7610, R12 ;  /* 0x00007610140c7816 */ /* 0x000fe4000000000c */
[----:B------:R1:W-:Y:S04]  /*07b0*/  STG.E.STRONG.SYS desc[UR6][R18.64], R25 ;  /* 0x0000001912007986 */ /* 0x0003e8000c115906 */
[----:B------:R1:W-:Y:S01]  /*07c0*/  ST.E.U8.STRONG.GPU desc[UR6][R8.64], R12 ;  /* 0x0000000c08007985 */ /* 0x0003e2000c10f106 */
[----:B------:R-:W-:Y:S05]  /*07d0*/  BRA `(.L_x_458) ;  /* 0x0000000000147947 */ /* 0x000fea0003800000 */
.L_x_457:
[----:B------:R-:W-:-:S13]  /*07e0*/  ISETP.GT.U32.AND P0, PT, R13, 0x7, PT ;  /* 0x000000070d00780c */ /* 0x000fda0003f04070 */
[----:B------:R-:W-:Y:S05]  /*07f0*/  @P0 BREAK.RELIABLE B2 ;  /* 0x0000000000020942 */ /* 0x000fea0003800100 */
[----:B------:R-:W-:Y:S05]  /*0800*/  @P0 BRA `(.L_x_459) ;  /* 0x0000000000280947 */ /* 0x000fea0003800000 */
[----:B------:R-:W2:Y:S02]  /*0810*/  LDG.E.STRONG.SYS R12, desc[UR6][R18.64+0x40] ;  /* 0x00004006120c7981 */ /* 0x000ea4000c1f5900 */
[----:B--2---:R-:W-:-:S07]  /*0820*/  IMAD.IADD R23, R23, 0x1, R12 ;  /* 0x0000000117177824 */ /* 0x004fce00078e020c */
.L_x_458:
[----:B------:R-:W-:-:S13]  /*0830*/  ISETP.GT.U32.AND P0, PT, R13, 0x7, PT ;  /* 0x000000070d00780c */ /* 0x000fda0003f04070 */
[----:B------:R-:W-:Y:S05]  /*0840*/  @P0 BREAK.RELIABLE B2 ;  /* 0x0000000000020942 */ /* 0x000fea0003800100 */
[----:B------:R-:W-:Y:S05]  /*0850*/  @P0 BRA `(.L_x_459) ;  /* 0x0000000000140947 */ /* 0x000fea0003800000 */
[----:B------:R-:W-:Y:S05]  /*0860*/  BSYNC.RELIABLE B2 ;  /* 0x0000000000027941 */ /* 0x000fea0003800100 */
.L_x_456:
[----:B-1----:R-:W2:Y:S01]  /*0870*/  LD.E.U8.STRONG.GPU R12, desc[UR6][R8.64+0x8] ;  /* 0x00000806080c7980 */ /* 0x002ea2000c10f100 */
[----:B------:R-:W-:Y:S05]  /*0880*/  YIELD ;  /* 0x0000000000007946 */ /* 0x000fea0003800000 */
[----:B--2---:R-:W-:-:S13]  /*0890*/  ISETP.NE.AND P0, PT, R12, 0x1, PT ;  /* 0x000000010c00780c */ /* 0x004fda0003f05270 */
[----:B------:R-:W-:Y:S05]  /*08a0*/  @P0 BRA `(.L_x_456) ;  /* 0xfffffffc00f00947 */ /* 0x000fea000383ffff */
.L_x_459:
[----:B------:R-:W-:Y:S05]  /*08b0*/  BSYNC B1 ;  /* 0x0000000000017941 */ /* 0x000fea0003800000 */
.L_x_455:
[----:B-1----:R-:W-:Y:S01]  /*08c0*/  LOP3.LUT R12, R13, 0x1c, RZ, 0xc0, !PT ;  /* 0x0000001c0d0c7812 */ /* 0x002fe200078ec0ff */
[----:B------:R-:W-:Y:S04]  /*08d0*/  BSSY B1, `(.L_x_460) ;  /* 0x0000018000017945 */ /* 0x000fe80003800000 */
[----:B------:R-:W-:Y:S01]  /*08e0*/  BSSY.RELIABLE B2, `(.L_x_461) ;  /* 0x0000012000027945 */ /* 0x000fe20003800100 */
[----:B------:R-:W-:-:S13]  /*08f0*/  ISETP.NE.AND P0, PT, R12, 0x4, PT ;  /* 0x000000040c00780c */ /* 0x000fda0003f05270 */
        /* <DEDUP_REMOVED lines=8> */
.L_x_462:
[----:B------:R-:W-:-:S13]  /*0980*/  ISETP.GT.U32.AND P0, PT, R13, 0x3, PT ;  /* 0x000000030d00780c */ /* 0x000fda0003f04070 */
[----:B------:R-:W-:Y:S05]  /*0990*/  @P0 BREAK.RELIABLE B2 ;  /* 0x0000000000020942 */ /* 0x000fea0003800100 */
[----:B------:R-:W-:Y:S05]  /*09a0*/  @P0 BRA `(.L_x_464) ;  /* 0x0000000000280947 */ /* 0x000fea0003800000 */
[----:B------:R-:W2:Y:S02]  /*09b0*/  LDG.E.STRONG.SYS R12, desc[UR6][R18.64+0x20] ;  /* 0x00002006120c7981 */ /* 0x000ea4000c1f5900 */
[----:B--2---:R-:W-:-:S07]  /*09c0*/  IMAD.IADD R23, R23, 0x1, R12 ;  /* 0x0000000117177824 */ /* 0x004fce00078e020c */
.L_x_463:
[----:B------:R-:W-:-:S13]  /*09d0*/  ISETP.GT.U32.AND P0, PT, R13, 0x3, PT ;  /* 0x000000030d00780c */ /* 0x000fda0003f04070 */
[----:B------:R-:W-:Y:S05]  /*09e0*/  @P0 BREAK.RELIABLE B2 ;  /* 0x0000000000020942 */ /* 0x000fea0003800100 */
[----:B------:R-:W-:Y:S05]  /*09f0*/  @P0 BRA `(.L_x_464) ;  /* 0x0000000000140947 */ /* 0x000fea0003800000 */
[----:B------:R-:W-:Y:S05]  /*0a00*/  BSYNC.RELIABLE B2 ;  /* 0x0000000000027941 */ /* 0x000fea0003800100 */
.L_x_461:
[----:B-1----:R-:W2:Y:S01]  /*0a10*/  LD.E.U8.STRONG.GPU R12, desc[UR6][R8.64+0x4] ;  /* 0x00000406080c7980 */ /* 0x002ea2000c10f100 */
[----:B------:R-:W-:Y:S05]  /*0a20*/  YIELD ;  /* 0x0000000000007946 */ /* 0x000fea0003800000 */
[----:B--2---:R-:W-:-:S13]  /*0a30*/  ISETP.NE.AND P0, PT, R12, 0x1, PT ;  /* 0x000000010c00780c */ /* 0x004fda0003f05270 */
[----:B------:R-:W-:Y:S05]  /*0a40*/  @P0 BRA `(.L_x_461) ;  /* 0xfffffffc00f00947 */ /* 0x000fea000383ffff */
.L_x_464:
[----:B------:R-:W-:Y:S05]  /*0a50*/  BSYNC B1 ;  /* 0x0000000000017941 */ /* 0x000fea0003800000 */
.L_x_460:
        /* <DEDUP_REMOVED lines=12> */
.L_x_467:
[----:B------:R-:W-:-:S13]  /*0b20*/  ISETP.GT.U32.AND P0, PT, R13, 0x1, PT ;  /* 0x000000010d00780c */ /* 0x000fda0003f04070 */
[----:B------:R-:W-:Y:S05]  /*0b30*/  @P0 BREAK.RELIABLE B2 ;  /* 0x0000000000020942 */ /* 0x000fea0003800100 */
[----:B------:R-:W-:Y:S05]  /*0b40*/  @P0 BRA `(.L_x_469) ;  /* 0x0000000000280947 */ /* 0x000fea0003800000 */
[----:B0-----:R-:W2:Y:S02]  /*0b50*/  LDG.E.STRONG.SYS R18, desc[UR6][R18.64+0x10] ;  /* 0x0000100612127981 */ /* 0x001ea4000c1f5900 */
[----:B--2---:R-:W-:-:S07]  /*0b60*/  IMAD.IADD R23, R23, 0x1, R18 ;  /* 0x0000000117177824 */ /* 0x004fce00078e0212 */
.L_x_468:
[----:B------:R-:W-:-:S13]  /*0b70*/  ISETP.GT.U32.AND P0, PT, R13, 0x1, PT ;  /* 0x000000010d00780c */ /* 0x000fda0003f04070 */
[----:B------:R-:W-:Y:S05]  /*0b80*/  @P0 BREAK.RELIABLE B2 ;  /* 0x0000000000020942 */ /* 0x000fea0003800100 */
[----:B------:R-:W-:Y:S05]  /*0b90*/  @P0 BRA `(.L_x_469) ;  /* 0x0000000000140947 */ /* 0x000fea0003800000 */
[----:B------:R-:W-:Y:S05]  /*0ba0*/  BSYNC.RELIABLE B2 ;  /* 0x0000000000027941 */ /* 0x000fea0003800100 */
.L_x_466:
[----:B0-----:R-:W2:Y:S01]  /*0bb0*/  LD.E.U8.STRONG.GPU R12, desc[UR6][R8.64+0x2] ;  /* 0x00000206080c7980 */ /* 0x001ea2000c10f100 */
[----:B------:R-:W-:Y:S05]  /*0bc0*/  YIELD ;  /* 0x0000000000007946 */ /* 0x000fea0003800000 */
[----:B--2---:R-:W-:-:S13]  /*0bd0*/  ISETP.NE.AND P0, PT, R12, 0x1, PT ;  /* 0x000000010c00780c */ /* 0x004fda0003f05270 */
[----:B------:R-:W-:Y:S05]  /*0be0*/  @P0 BRA `(.L_x_466) ;  /* 0xfffffffc00f00947 */ /* 0x000fea000383ffff */
.L_x_469:
[----:B------:R-:W-:Y:S05]  /*0bf0*/  BSYNC B1 ;  /* 0x0000000000017941 */ /* 0x000fea0003800000 */
.L_x_465:
        /* <DEDUP_REMOVED lines=12> */
.L_x_471:
[----:B0-----:R-:W2:Y:S02]  /*0cc0*/  LDG.E.STRONG.SYS R12, desc[UR6][R14.64+0x8] ;  /* 0x000008060e0c7981 */ /* 0x001ea4000c1f5900 */
[----:B--2---:R-:W-:-:S07]  /*0cd0*/  IMAD.IADD R23, R23, 0x1, R12 ;  /* 0x0000000117177824 */ /* 0x004fce00078e020c */
.L_x_472:
[----:B------:R-:W-:Y:S05]  /*0ce0*/  BSYNC.RECONVERGENT B1 ;  /* 0x0000000000017941 */ /* 0x000fea0003800200 */
.L_x_470:
[----:B------:R-:W-:Y:S01]  /*0cf0*/  ISETP.NE.AND P0, PT, R13, RZ, PT ;  /* 0x000000ff0d00720c */ /* 0x000fe20003f05270 */
[----:B------:R-:W-:-:S12]  /*0d00*/  BSSY B1, `(.L_x_473) ;  /* 0x000000b000017945 */ /* 0x000fd80003800000 */
[----:B------:R-:W-:Y:S05]  /*0d10*/  @P0 BRA `(.L_x_474) ;  /* 0x0000000000240947 */ /* 0x000fea0003800000 */
[----:B------:R-:W-:Y:S01]  /*0d20*/  BSSY B2, `(.L_x_475) ;  /* 0x0000005000027945 */ /* 0x000fe20003800000 */
.L_x_476:
[----:B01----:R-:W2:Y:S01]  /*0d30*/  LD.E.U8.STRONG.GPU R12, desc[UR6][R6.64+0x1] ;  /* 0x00000106060c7980 */ /* 0x003ea2000c10f100 */
[----:B------:R-:W-:Y:S05]  /*0d40*/  YIELD ;  /* 0x0000000000007946 */ /* 0x000fea0003800000 */
[----:B--2---:R-:W-:-:S13]  /*0d50*/  ISETP.NE.AND P0, PT, R12, 0x1, PT ;  /* 0x000000010c00780c */ /* 0x004fda0003f05270 */
[----:B------:R-:W-:Y:S05]  /*0d60*/  @P0 BRA `(.L_x_476) ;  /* 0xfffffffc00f00947 */ /* 0x000fea000383ffff */
[----:B------:R-:W-:Y:S05]  /*0d70*/  BSYNC B2 ;  /* 0x0000000000027941 */ /* 0x000fea0003800000 */
.L_x_475:
[----:B------:R-:W2:Y:S02]  /*0d80*/  LDG.E.STRONG.SYS R12, desc[UR6][R14.64+0x4] ;  /* 0x000004060e0c7981 */ /* 0x000ea4000c1f5900 */
[----:B--2---:R-:W-:-:S05]  /*0d90*/  IMAD.IADD R23, R12, 0x1, R23 ;  /* 0x000000010c177824 */ /* 0x004fca00078e0217 */
[----:B------:R2:W-:Y:S02]  /*0da0*/  STG.E.STRONG.SYS desc[UR6][R14.64], R23 ;  /* 0x000000170e007986 */ /* 0x0005e4000c115906 */
.L_x_474:
[----:B------:R-:W-:Y:S05]  /*0db0*/  BSYNC B1 ;  /* 0x0000000000017941 */ /* 0x000fea0003800000 */
.L_x_473:
[----:B------:R-:W-:Y:S06]  /*0dc0*/  MEMBAR.ALL.SYS ;  /* 0x0000000000007992 */ /* 0x000fec000000b000 */
[----:B------:R-:W-:-:S00]  /*0dd0*/  ERRBAR ;  /* 0x00000000000079ab */ /* 0x000fc00000000000 */
[----:B------:R-:W-:Y:S06]  /*0de0*/  CGAERRBAR ;  /* 0x00000000000075ab */ /* 0x000fec0000000000 */
[----:B012345:R-:W-:Y:S01]  /*0df0*/  CCTL.IVALL ;  /* 0x00000000ff00798f */ /* 0x03ffe20002000000 */
.L_x_444:
[----:B------:R-:W-:Y:S02]  /*0e00*/  ISETP.NE.AND P1, PT, R13, RZ, PT ;  /* 0x000000ff0d00720c */ /* 0x000fe40003f25270 */
[----:B------:R-:W-:-:S11]  /*0e10*/  PLOP3.LUT P0, PT, PT, PT, PT, 0x8, 0x80 ;  /* 0x000000000080781c */ /* 0x000fd60003f0e170 */
[----:B------:R-:W-:Y:S05]  /*0e20*/  @P1 BRA `(.L_x_445) ;  /* 0x00000000000c1947 */ /* 0x000fea0003800000 */
[----:B-12---:R-:W2:Y:S01]  /*0e30*/  LDG.E.STRONG.SYS R15, desc[UR6][R14.64] ;  /* 0x000000060e0f7981 */ /* 0x006ea2000c1f5900 */
[----:B------:R-:W-:-:S03]  /*0e40*/  PLOP3.LUT P0, PT, PT, PT, PT, 0x80, 0x8 ;  /* 0x000000000008781c */ /* 0x000fc60003f0f070 */
[----:B--2---:R3:W-:Y:S10]  /*0e50*/  STG.E.STRONG.SYS desc[UR6][R16.64], R15 ;  /* 0x0000000f10007986 */ /* 0x0047f4000c115906 */
.L_x_445:
[----:B------:R-:W-:Y:S05]  /*0e60*/  BSYNC B0 ;  /* 0x0000000000007941 */ /* 0x000fea0003800000 */
.L_x_442:
        /* <DEDUP_REMOVED lines=13> */
.L_x_477:
        /* <DEDUP_REMOVED lines=32> */
.L_x_486:
        /* <DEDUP_REMOVED lines=32> */
.L_x_485:
[----:B------:R-:W-:Y:S05]  /*1340*/  BSYNC.RECONVERGENT B3 ;  /* 0x0000000000037941 */ /* 0x000fea0003800200 */
.L_x_484:
        /* <DEDUP_REMOVED lines=23> */
.L_x_488:
[----:B------:R-:W-:Y:S05]  /*14c0*/  BSYNC.RECONVERGENT B3 ;  /* 0x0000000000037941 */ /* 0x000fea0003800200 */
.L_x_487:
[----:B------:R-:W-:-:S13]  /*14d0*/  ISETP.NE.OR P1, PT, R10, RZ, P1 ;  /* 0x000000ff0a00720c */ /* 0x000fda0000f25670 */
[----:B------:R-:W-:Y:S05]  /*14e0*/  @!P1 BREAK.RELIABLE B0 ;  /* 0x0000000000009942 */ /* 0x000fea0003800100 */
[----:B------:R-:W-:Y:S05]  /*14f0*/  @!P1 BRA `(.L_x_481) ;  /* 0x00000000003c9947 */ /* 0x000fea0003800000 */
.L_x_483:
[----:B------:R-:W-:Y:S05]  /*1500*/  BSYNC.RELIABLE B0 ;  /* 0x0000000000007941 */ /* 0x000fea0003800100 */
.L_x_482:
        /* <DEDUP_REMOVED lines=14> */
.L_x_481:
[----:B------:R-:W-:Y:S05]  /*15f0*/  BSYNC.RECONVERGENT B1 ;  /* 0x0000000000017941 */ /* 0x000fea0003800200 */
.L_x_480:
[----:B------:R-:W-:-:S13]  /*1600*/  ISETP.NE.AND P1, PT, R12, RZ, PT ;  /* 0x000000ff0c00720c */ /* 0x000fda0003f25270 */
[----:B------:R-:W-:Y:S05]  /*1610*/  @!P1 BRA `(.L_x_479) ;  /* 0x00000000002c9947 */ /* 0x000fea0003800000 */
[----:B------:R-:W-:-:S04]  /*1620*/  IMAD.WIDE.U32 R14, R17, 0x4, R4 ;  /* 0x00000004110e7825 */ /* 0x000fc800078e0004 */
[----:B------:R-:W-:Y:S02]  /*1630*/  IMAD.MOV R12, RZ, RZ, -R12 ;  /* 0x000000ffff0c7224 */ /* 0x000fe400078e0a0c */
[----:B------:R-:W-:-:S07]  /*1640*/  IMAD.MOV.U32 R17, RZ, RZ, R15 ;  /* 0x000000ffff117224 */ /* 0x000fce00078e000f */
.L_x_489:
        /* <DEDUP_REMOVED lines=8> */
.L_x_479:
[----:B------:R-:W-:Y:S05]  /*16d0*/  BSYNC.RECONVERGENT B2 ;  /* 0x0000000000027941 */ /* 0x000fea0003800200 */
.L_x_478:
        /* <DEDUP_REMOVED lines=12> */
.L_x_491:
        /* <DEDUP_REMOVED lines=19> */
.L_x_493:
[----:B------:R-:W2:Y:S01]  /*18d0*/  LDG.E.STRONG.SYS R17, desc[UR6][R14.64+0x200] ;  /* 0x000200060e117981 */ /* 0x000ea2000c1f5900 */
[----:B------:R-:W-:Y:S01]  /*18e0*/  BSSY B1, `(.L_x_494) ;  /* 0x0000006000017945 */ /* 0x000fe20003800000 */
[----:B--2---:R-:W-:-:S07]  /*18f0*/  IMAD.IADD R16, R17, 0x1, R16 ;  /* 0x0000000111107824 */ /* 0x004fce00078e0210 */
.L_x_495:
[----:B0-----:R-:W2:Y:S01]  /*1900*/  LD.E.U8.STRONG.GPU R0, desc[UR6][R8.64+0x40] ;  /* 0x0000400608007980 */ /* 0x001ea2000c10f100 */
[----:B------:R-:W-:Y:S05]  /*1910*/  YIELD ;  /* 0x0000000000007946 */ /* 0x000fea0003800000 */
[----:B--2---:R-:W-:-:S13]  /*1920*/  ISETP.NE.AND P1, PT, R0, 0x1, PT ;  /* 0x000000010000780c */ /* 0x004fda0003f25270 */
[----:B------:R-:W-:Y:S05]  /*1930*/  @P1 BRA `(.L_x_495) ;  /* 0xfffffffc00f01947 */ /* 0x000fea000383ffff */
[----:B------:R-:W-:Y:S05]  /*1940*/  BSYNC B1 ;  /* 0x0000000000017941 */ /* 0x000fea0003800000 */
.L_x_494:
        /* <DEDUP_REMOVED lines=9> */
.L_x_496:
[----:B------:R-:W2:Y:S01]  /*19e0*/  LDG.E.STRONG.SYS R17, desc[UR6][R14.64+0x100] ;  /* 0x000100060e117981 */ /* 0x000ea2000c1f5900 */
[----:B------:R-:W-:Y:S01]  /*19f0*/  BSSY B1, `(.L_x_497) ;  /* 0x0000006000017945 */ /* 0x000fe20003800000 */
[----:B--2---:R-:W-:-:S07]  /*1a00*/  IMAD.IADD R17, R16, 0x1, R17 ;  /* 0x0000000110117824 */ /* 0x004fce00078e0211 */
.L_x_498:
[----:B------:R-:W2:Y:S01]  /*1a10*/  LD.E.U8.STRONG.GPU R0, desc[UR6][R8.64+0x20] ;  /* 0x0000200608007980 */ /* 0x000ea2000c10f100 */
[----:B------:R-:W-:Y:S05]  /*1a20*/  YIELD ;  /* 0x0000000000007946 */ /* 0x000fea0003800000 */
[----:B--2---:R-:W-:-:S13]  /*1a30*/  ISETP.NE.AND P1, PT, R0, 0x1, PT ;  /* 0x000000010000780c */ /* 0x004fda0003f25270 */
[----:B------:R-:W-:Y:S05]  /*1a40*/  @P1 BRA `(.L_x_498) ;  /* 0xfffffffc00f01947 */ /* 0x000fea000383ffff */
[----:B------:R-:W-:Y:S05]  /*1a50*/  BSYNC B1 ;  /* 0x0000000000017941 */ /* 0x000fea0003800000 */
.L_x_497:
        /* <DEDUP_REMOVED lines=12> */
.L_x_501:
[----:B0-----:R-:W2:Y:S01]  /*1b20*/  LD.E.U8.STRONG.GPU R10, desc[UR6][R8.64+0x10] ;  /* 0x00001006080a7980 */ /* 0x001ea2000c10f100 */
[----:B------:R-:W-:Y:S05]  /*1b30*/  YIELD ;  /* 0x0000000000007946 */ /* 0x000fea0003800000 */
[----:B--2---:R-:W-:-:S13]  /*1b40*/  ISETP.NE.AND P3, PT, R10, 0x1, PT ;  /* 0x000000010a00780c */ /* 0x004fda0003f65270 */
[----:B------:R-:W-:Y:S05]  /*1b50*/  @P3 BRA `(.L_x_501) ;  /* 0xfffffffc00f03947 */ /* 0x000fea000383ffff */
.L_x_500:
[----:B------:R-:W-:Y:S05]  /*1b60*/  BSYNC B1 ;  /* 0x0000000000017941 */ /* 0x000fea0003800000 */
.L_x_499:
        /* <DEDUP_REMOVED lines=11> */
.L_x_504:
[----:B------:R-:W-:-:S13]  /*1c20*/  ISETP.GT.U32.AND P1, PT, R13, 0x7, PT ;  /* 0x000000070d00780c */ /* 0x000fda0003f24070 */
[----:B------:R-:W-:Y:S05]  /*1c30*/  @P1 BREAK.RELIABLE B2 ;  /* 0x0000000000021942 */ /* 0x000fea0003800100 */
[----:B------:R-:W-:Y:S05]  /*1c40*/  @P1 BRA `(.L_x_506) ;  /* 0x0000000000281947 */ /* 0x000fea0003800000 */
[----:B------:R-:W2:Y:S02]  /*1c50*/  LDG.E.STRONG.SYS R0, desc[UR6][R14.64+0x40] ;  /* 0x000040060e007981 */ /* 0x000ea4000c1f5900 */
[----:B--2---:R-:W-:-:S07]  /*1c60*/  IMAD.IADD R17, R17, 0x1, R0 ;  /* 0x0000000111117824 */ /* 0x004fce00078e0200 */
.L_x_505:
[----:B------:R-:W-:-:S13]  /*1c70*/  ISETP.GT.U32.AND P1, PT, R13, 0x7, PT ;  /* 0x000000070d00780c */ /* 0x000fda0003f24070 */
[----:B------:R-:W-:Y:S05]  /*1c80*/  @P1 BREAK.RELIABLE B2 ;  /* 0x0000000000021942 */ /* 0x000fea0003800100 */
[----:B------:R-:W-:Y:S05]  /*1c90*/  @P1 BRA `(.L_x_506) ;  /* 0x0000000000141947 */ /* 0x000fea0003800000 */
[----:B------:R-:W-:Y:S05]  /*1ca0*/  BSYNC.RELIABLE B2 ;  /* 0x0000000000027941 */ /* 0x000fea0003800100 */
.L_x_503:
[----:B0-----:R-:W2:Y:S01]  /*1cb0*/  LD.E.U8.STRONG.GPU R0, desc[UR6][R8.64+0x8] ;  /* 0x0000080608007980 */ /* 0x001ea2000c10f100 */
[----:B------:R-:W-:Y:S05]  /*1cc0*/  YIELD ;  /* 0x0000000000007946 */ /* 0x000fea0003800000 */
[----:B--2---:R-:W-:-:S13]  /*1cd0*/  ISETP.NE.AND P1, PT, R0, 0x1, PT ;  /* 0x000000010000780c */ /* 0x004fda0003f25270 */
[----:B------:R-:W-:Y:S05]  /*1ce0*/  @P1 BRA `(.L_x_503) ;  /* 0xfffffffc00f01947 */ /* 0x000fea000383ffff */
.L_x_506:
[----:B------:R-:W-:Y:S05]  /*1cf0*/  BSYNC B1 ;  /* 0x0000000000017941 */ /* 0x000fea0003800000 */
.L_x_502:
        /* <DEDUP_REMOVED lines=12> */
.L_x_509:
[----:B------:R-:W-:-:S13]  /*1dc0*/  ISETP.GT.U32.AND P1, PT, R13, 0x3, PT ;  /* 0x000000030d00780c */ /* 0x000fda0003f24070 */
[----:B------:R-:W-:Y:S05]  /*1dd0*/  @P1 BREAK.RELIABLE B2 ;  /* 0x0000000000021942 */ /* 0x000fea0003800100 */
[----:B------:R-:W-:Y:S05]  /*1de0*/  @P1 BRA `(.L_x_511) ;  /* 0x0000000000281947 */ /* 0x000fea0003800000 */
[----:B------:R-:W2:Y:S02]  /*1df0*/  LDG.E.STRONG.SYS R0, desc[UR6][R14.64+0x20] ;  /* 0x000020060e007981 */ /* 0x000ea4000c1f5900 */
[----:B--2---:R-:W-:-:S07]  /*1e00*/  IMAD.IADD R17, R17, 0x1, R0 ;  /* 0x0000000111117824 */ /* 0x004fce00078e0200 */
.L_x_510:
[----:B------:R-:W-:-:S13]  /*1e10*/  ISETP.GT.U32.AND P1, PT, R13, 0x3, PT ;  /* 0x000000030d00780c */ /* 0x000fda0003f24070 */
[----:B------:R-:W-:Y:S05]  /*1e20*/  @P1 BREAK.RELIABLE B2 ;  /* 0x0000000000021942 */ /* 0x000fea0003800100 */
[----:B------:R-:W-:Y:S05]  /*1e30*/  @P1 BRA `(.L_x_511) ;  /* 0x0000000000141947 */ /* 0x000fea0003800000 */
[----:B------:R-:W-:Y:S05]  /*1e40*/  BSYNC.RELIABLE B2 ;  /* 0x0000000000027941 */ /* 0x000fea0003800100 */
.L_x_508:
[----:B0-----:R-:W2:Y:S01]  /*1e50*/  LD.E.U8.STRONG.GPU R0, desc[UR6][R8.64+0x4] ;  /* 0x0000040608007980 */ /* 0x001ea2000c10f100 */
[----:B------:R-:W-:Y:S05]  /*1e60*/  YIELD ;  /* 0x0000000000007946 */ /* 0x000fea0003800000 */
[----:B--2---:R-:W-:-:S13]  /*1e70*/  ISETP.NE.AND P1, PT, R0, 0x1, PT ;  /* 0x000000010000780c */ /* 0x004fda0003f25270 */
[----:B------:R-:W-:Y:S05]  /*1e80*/  @P1 BRA `(.L_x_508) ;  /* 0xfffffffc00f01947 */ /* 0x000fea000383ffff */
.L_x_511:
[----:B------:R-:W-:Y:S05]  /*1e90*/  BSYNC B1 ;  /* 0x0000000000017941 */ /* 0x000fea0003800000 */
.L_x_507:
        /* <DEDUP_REMOVED lines=12> */
.L_x_514:
[----:B------:R-:W-:-:S13]  /*1f60*/  ISETP.GT.U32.AND P1, PT, R13, 0x1, PT ;  /* 0x000000010d00780c */ /* 0x000fda0003f24070 */
[----:B------:R-:W-:Y:S05]  /*1f70*/  @P1 BREAK.RELIABLE B2 ;  /* 0x0000000000021942 */ /* 0x000fea0003800100 */
[----:B------:R-:W-:Y:S05]  /*1f80*/  @P1 BRA `(.L_x_516) ;  /* 0x0000000000281947 */ /* 0x000fea0003800000 */
[----:B------:R-:W2:Y:S02]  /*1f90*/  LDG.E.STRONG.SYS R14, desc[UR6][R14.64+0x10] ;  /* 0x000010060e0e7981 */ /* 0x000ea4000c1f5900 */
[----:B--2---:R-:W-:-:S07]  /*1fa0*/  IMAD.IADD R17, R17, 0x1, R14 ;  /* 0x0000000111117824 */ /* 0x004fce00078e020e */
.L_x_515:
[----:B------:R-:W-:-:S13]  /*1fb0*/  ISETP.GT.U32.AND P1, PT, R13, 0x1, PT ;  /* 0x000000010d00780c */ /* 0x000fda0003f24070 */
[----:B------:R-:W-:Y:S05]  /*1fc0*/  @P1 BREAK.RELIABLE B2 ;  /* 0x0000000000021942 */ /* 0x000fea0003800100 */
[----:B------:R-:W-:Y:S05]  /*1fd0*/  @P1 BRA `(.L_x_516) ;  /* 0x0000000000141947 */ /* 0x000fea0003800000 */
[----:B------:R-:W-:Y:S05]  /*1fe0*/  BSYNC.RELIABLE B2 ;  /* 0x0000000000027941 */ /* 0x000fea0003800100 */
.L_x_513:
[----:B0-----:R-:W2:Y:S01]  /*1ff0*/  LD.E.U8.STRONG.GPU R0, desc[UR6][R8.64+0x2] ;  /* 0x0000020608007980 */ /* 0x001ea2000c10f100 */
[----:B------:R-:W-:Y:S05]  /*2000*/  YIELD ;  /* 0x0000000000007946 */ /* 0x000fea0003800000 */
[----:B--2---:R-:W-:-:S13]  /*2010*/  ISETP.NE.AND P1, PT, R0, 0x1, PT ;  /* 0x000000010000780c */ /* 0x004fda0003f25270 */
[----:B------:R-:W-:Y:S05]  /*2020*/  @P1 BRA `(.L_x_513) ;  /* 0xfffffffc00f01947 */ /* 0x000fea000383ffff */
.L_x_516:
[----:B------:R-:W-:Y:S05]  /*2030*/  BSYNC B1 ;  /* 0x0000000000017941 */ /* 0x000fea0003800000 */
.L_x_512:
        /* <DEDUP_REMOVED lines=12> */
.L_x_518:
[----:B0-----:R-:W2:Y:S02]  /*2100*/  LDG.E.STRONG.SYS R0, desc[UR6][R2.64+0x8] ;  /* 0x0000080602007981 */ /* 0x001ea4000c1f5900 */
[----:B--2---:R-:W-:-:S07]  /*2110*/  IMAD.IADD R17, R17, 0x1, R0 ;  /* 0x0000000111117824 */ /* 0x004fce00078e0200 */
.L_x_519:
[----:B------:R-:W-:Y:S05]  /*2120*/  BSYNC.RECONVERGENT B1 ;  /* 0x0000000000017941 */ /* 0x000fea0003800200 */
.L_x_517:
[----:B------:R-:W-:Y:S04]  /*2130*/  BSSY B1, `(.L_x_520) ;  /* 0x000000b000017945 */ /* 0x000fe80003800000 */
[----:B------:R-:W-:Y:S05]  /*2140*/  @!P0 BRA `(.L_x_521) ;  /* 0x0000000000248947 */ /* 0x000fea0003800000 */
[----:B------:R-:W-:Y:S01]  /*2150*/  BSSY B2, `(.L_x_522) ;  /* 0x0000005000027945 */ /* 0x000fe20003800000 */
.L_x_523:
[----:B01----:R-:W2:Y:S01]  /*2160*/  LD.E.U8.STRONG.GPU R0, desc[UR6][R6.64+0x1] ;  /* 0x0000010606007980 */ /* 0x003ea2000c10f100 */
[----:B------:R-:W-:Y:S05]  /*2170*/  YIELD ;  /* 0x0000000000007946 */ /* 0x000fea0003800000 */
[----:B--2---:R-:W-:-:S13]  /*2180*/  ISETP.NE.AND P1, PT, R0, 0x1, PT ;  /* 0x000000010000780c */ /* 0x004fda0003f25270 */
[----:B------:R-:W-:Y:S05]  /*2190*/  @P1 BRA `(.L_x_523) ;  /* 0xfffffffc00f01947 */ /* 0x000fea000383ffff */
[----:B------:R-:W-:Y:S05]  /*21a0*/  BSYNC B2 ;  /* 0x0000000000027941 */ /* 0x000fea0003800000 */
.L_x_522:
[----:B------:R-:W2:Y:S02]  /*21b0*/  LDG.E.STRONG.SYS R0, desc[UR6][R2.64+0x4] ;  /* 0x0000040602007981 */ /* 0x000ea4000c1f5900 */
[----:B--2---:R-:W-:-:S05]  /*21c0*/  IMAD.IADD R17, R0, 0x1, R17 ;  /* 0x0000000100117824 */ /* 0x004fca00078e0211 */
[----:B------:R2:W-:Y:S02]  /*21d0*/  STG.E.STRONG.SYS desc[UR6][R2.64], R17 ;  /* 0x0000001102007986 */ /* 0x0005e4000c115906 */
.L_x_521:
[----:B------:R-:W-:Y:S05]  /*21e0*/  BSYNC B1 ;  /* 0x0000000000017941 */ /* 0x000fea0003800000 */
.L_x_520:
[----:B------:R-:W-:Y:S06]  /*21f0*/  MEMBAR.ALL.SYS ;  /* 0x0000000000007992 */ /* 0x000fec000000b000 */
[----:B------:R-:W-:-:S00]  /*2200*/  ERRBAR ;  /* 0x00000000000079ab */ /* 0x000fc00000000000 */
[----:B------:R-:W-:Y:S06]  /*2210*/  CGAERRBAR ;  /* 0x00000000000075ab */ /* 0x000fec0000000000 */
[----:B012345:R-:W-:Y:S01]  /*2220*/  CCTL.IVALL ;  /* 0x00000000ff00798f */ /* 0x03ffe20002000000 */
.L_x_492:
[----:B------:R-:W-:Y:S05]  /*2230*/  BSYNC B0 ;  /* 0x0000000000007941 */ /* 0x000fea0003800000 */
.L_x_490:
[----:B------:R-:W-:Y:S05]  /*2240*/  @!P0 EXIT ;  /* 0x000000000000894d */ /* 0x000fea0003800000 */
[----:B-12---:R-:W2:Y:S01]  /*2250*/  LDG.E.STRONG.SYS R3, desc[UR6][R2.64] ;  /* 0x0000000602037981 */ /* 0x006ea2000c1f5900 */
[----:B---3--:R-:W1:Y:S01]  /*2260*/  LDC.64 R6, c[0x4][RZ] ;  /* 0x01000000ff067b82 */ /* 0x008e620000000a00 */
[----:B------:R-:W-:-:S05]  /*2270*/  IMAD.WIDE.U32 R4, R11, 0x4, R4 ;  /* 0x000000040b047825 */ /* 0x000fca00078e0004 */
[----:B--2---:R-:W-:Y:S04]  /*2280*/  STG.E.STRONG.SYS desc[UR6][R4.64], R3 ;  /* 0x0000000304007986 */ /* 0x004fe8000c115906 */
[----:B-1----:R-:W-:Y:S01]  /*2290*/  STG.E desc[UR6][R6.64], RZ ;  /* 0x000000ff06007986 */ /* 0x002fe2000c101906 */
[----:B------:R-:W-:Y:S05]  /*22a0*/  EXIT ;  /* 0x000000000000794d */ /* 0x000fea0003800000 */
.L_x_524:
        /* <DEDUP_REMOVED lines=13> */
.L_x_1242:


//--------------------- .text._Z16reduceSinglePassILj512ELb0EEvPKiPViS3_jb --------------------------
	.section	.text._Z16reduceSinglePassILj512ELb0EEvPKiPViS3_jb,"ax",@progbits
	.align	128
        .global         _Z16reduceSinglePassILj512ELb0EEvPKiPViS3_jb
        .type           _Z16reduceSinglePassILj512ELb0EEvPKiPViS3_jb,@function
        .size           _Z16reduceSinglePassILj512ELb0EEvPKiPViS3_jb,(.L_x_1243 - _Z16reduceSinglePassILj512ELb0EEvPKiPViS3_jb)
        .other          _Z16reduceSinglePassILj512ELb0EEvPKiPViS3_jb,@"STO_CUDA_ENTRY STV_DEFAULT"
_Z16reduceSinglePassILj512ELb0EEvPKiPViS3_jb:
.text._Z16reduceSinglePassILj512ELb0EEvPKiPViS3_jb:
[----:B------:R-:W-:Y:S01]  /*0000*/  LDC R1, c[0x0][0x37c] ;  /* 0x0000df00ff017b82 */ /* 0x000fe20000000800 */
[----:B------:R-:W0:Y:S01]  /*0010*/  S2R R17, SR_CTAID.X ;  /* 0x0000000000117919 */ /* 0x000e220000002500 */
[----:B------:R-:W1:Y:S06]  /*0020*/  LDCU UR4, c[0x0][0x398] ;  /* 0x00007300ff0477ac */ /* 0x000e6c0008000800 */
[----:B------:R-:W2:Y:S01]  /*0030*/  LDC R13, c[0x0][0x370] ;  /* 0x0000dc00ff0d7b82 */ /* 0x000ea20000000800 */
[----:B------:R-:W-:Y:S01]  /*0040*/  BSSY.RECONVERGENT B0, `(.L_x_525) ;  /* 0x0000018000007945 */ /* 0x000fe20003800200 */
[----:B------:R-:W3:Y:S01]  /*0050*/  S2R R15, SR_TID.X ;  /* 0x00000000000f7919 */ /* 0x000ee20000002100 */
[----:B------:R-:W4:Y:S01]  /*0060*/  LDCU.64 UR6, c[0x0][0x358] ;  /* 0x00006b00ff0677ac */ /* 0x000f220008000a00 */
[----:B------:R-:W-:Y:S01]  /*0070*/  IMAD.MOV.U32 R14, RZ, RZ, RZ ;  /* 0x000000ffff0e7224 */ /* 0x000fe200078e00ff */
[----:B------:R-:W1:Y:S01]  /*0080*/  S2R R12, SR_CgaCtaId ;  /* 0x00000000000c7919 */ /* 0x000e620000008800 */
[----:B------:R-:W1:Y:S01]  /*0090*/  S2R R9, SR_SWINHI ;  /* 0x0000000000097919 */ /* 0x000e620000002f00 */
[----:B0-----:R-:W-:-:S05]  /*00a0*/  IMAD.SHL.U32 R0, R17, 0x400, RZ ;  /* 0x0000040011007824 */ /* 0x001fca00078e00ff */
[----:B---3--:R-:W-:-:S04]  /*00b0*/  LOP3.LUT R0, R0, R15, RZ, 0xfc, !PT ;  /* 0x0000000f00007212 */ /* 0x008fc800078efcff */
[----:B-1----:R-:W-:Y:S01]  /*00c0*/  ISETP.GE.U32.AND P0, PT, R0, UR4, PT ;  /* 0x0000000400007c0c */ /* 0x002fe2000bf06070 */
[----:B------:R-:W0:-:S12]  /*00d0*/  LDCU UR4, c[0x0][0x398] ;  /* 0x00007300ff0477ac */ /* 0x000e180008000800 */
[----:B--2-4-:R-:W-:Y:S05]  /*00e0*/  @P0 BRA `(.L_x_526) ;  /* 0x0000000000340947 */ /* 0x014fea0003800000 */
[----:B------:R-:W1:Y:S01]  /*00f0*/  LDC.64 R6, c[0x0][0x380] ;  /* 0x0000e000ff067b82 */ /* 0x000e620000000a00 */
[----:B------:R-:W-:-:S07]  /*0100*/  IMAD.MOV.U32 R14, RZ, RZ, RZ ;  /* 0x000000ffff0e7224 */ /* 0x000fce00078e00ff */
.L_x_527:
        /* <DEDUP_REMOVED lines=11> */
.L_x_526:
[----:B0-----:R-:W-:Y:S05]  /*01c0*/  BSYNC.RECONVERGENT B0 ;  /* 0x0000000000007941 */ /* 0x001fea0003800200 */
.L_x_525:
        /* <DEDUP_REMOVED lines=24> */
.L_x_529:
        /* <DEDUP_REMOVED lines=16> */
[----:B--2---:R-:W-:-:S05]  /*0450*/  IMAD.IADD R11, R11, 0x1, R14 ;  /* 0x000000010b0b7824 */ /* 0x004fca00078e020e */
[----:B------:R1:W-:Y:S04]  /*0460*/  STG.E.STRONG.SYS desc[UR6][R18.64], R11 ;  /* 0x0000000b12007986 */ /* 0x0003e8000c115906 */
[----:B------:R1:W-:Y:S01]  /*0470*/  ST.E.U8.STRONG.GPU desc[UR6][R8.64], R10 ;  /* 0x0000000a08007985 */ /* 0x0003e2000c10f106 */
[----:B------:R-:W-:Y:S05]  /*0480*/  BRA `(.L_x_531) ;  /* 0x0000000800b87947 */ /* 0x000fea0003800000 */
.L_x_532:
[----:B------:R-:W2:Y:S01]  /*0490*/  LDG.E.STRONG.SYS R23, desc[UR6][R18.64+0x400] ;  /* 0x0004000612177981 */ /* 0x000ea2000c1f5900 */
[----:B------:R-:W-:Y:S01]  /*04a0*/  BSSY B1, `(.L_x_533) ;  /* 0x0000006000017945 */ /* 0x000fe20003800000 */
[----:B--2---:R-:W-:-:S07]  /*04b0*/  IMAD.IADD R23, R23, 0x1, R14 ;  /* 0x0000000117177824 */ /* 0x004fce00078e020e */
.L_x_534:
[----:B------:R-:W2:Y:S01]  /*04c0*/  LD.E.U8.STRONG.GPU R14, desc[UR6][R8.64+0x80] ;  /* 0x00008006080e7980 */ /* 0x000ea2000c10f100 */
[----:B------:R-:W-:Y:S05]  /*04d0*/  YIELD ;  /* 0x0000000000007946 */ /* 0x000fea0003800000 */
[----:B--2---:R-:W-:-:S13]  /*04e0*/  ISETP.NE.AND P1, PT, R14, 0x1, PT ;  /* 0x000000010e00780c */ /* 0x004fda0003f25270 */
[----:B------:R-:W-:Y:S05]  /*04f0*/  @P1 BRA `(.L_x_534) ;  /* 0xfffffffc00f01947 */ /* 0x000fea000383ffff */
[----:B------:R-:W-:Y:S05]  /*0500*/  BSYNC B1 ;  /* 0x0000000000017941 */ /* 0x000fea0003800000 */
.L_x_533:
        /* <DEDUP_REMOVED lines=9> */
.L_x_535:
[----:B------:R-:W2:Y:S01]  /*05a0*/  LDG.E.STRONG.SYS R14, desc[UR6][R18.64+0x200] ;  /* 0x00020006120e7981 */ /* 0x000ea2000c1f5900 */
[----:B------:R-:W-:Y:S01]  /*05b0*/  BSSY B1, `(.L_x_536) ;  /* 0x0000006000017945 */ /* 0x000fe20003800000 */
[----:B--2---:R-:W-:-:S07]  /*05c0*/  IMAD.IADD R14, R23, 0x1, R14 ;  /* 0x00000001170e7824 */ /* 0x004fce00078e020e */
.L_x_537:
[----:B0-----:R-:W2:Y:S01]  /*05d0*/  LD.E.U8.STRONG.GPU R20, desc[UR6][R8.64+0x40] ;  /* 0x0000400608147980 */ /* 0x001ea2000c10f100 */
[----:B------:R-:W-:Y:S05]  /*05e0*/  YIELD ;  /* 0x0000000000007946 */ /* 0x000fea0003800000 */
[----:B--2---:R-:W-:-:S13]  /*05f0*/  ISETP.NE.AND P1, PT, R20, 0x1, PT ;  /* 0x000000011400780c */ /* 0x004fda0003f25270 */
[----:B------:R-:W-:Y:S05]  /*0600*/  @P1 BRA `(.L_x_537) ;  /* 0xfffffffc00f01947 */ /* 0x000fea000383ffff */
[----:B------:R-:W-:Y:S05]  /*0610*/  BSYNC B1 ;  /* 0x0000000000017941 */ /* 0x000fea0003800000 */
.L_x_536:
        /* <DEDUP_REMOVED lines=9> */
.L_x_538:
[----:B------:R-:W2:Y:S01]  /*06b0*/  LDG.E.STRONG.SYS R23, desc[UR6][R18.64+0x100] ;  /* 0x0001000612177981 */ /* 0x000ea2000c1f5900 */
[----:B------:R-:W-:Y:S01]  /*06c0*/  BSSY B1, `(.L_x_539) ;  /* 0x0000006000017945 */ /* 0x000fe20003800000 */
[----:B--2---:R-:W-:-:S07]  /*06d0*/  IMAD.IADD R23, R14, 0x1, R23 ;  /* 0x000000010e177824 */ /* 0x004fce00078e0217 */
.L_x_540:
[----:B------:R-:W2:Y:S01]  /*06e0*/  LD.E.U8.STRONG.GPU R14, desc[UR6][R8.64+0x20] ;  /* 0x00002006080e7980 */ /* 0x000ea2000c10f100 */
[----:B------:R-:W-:Y:S05]  /*06f0*/  YIELD ;  /* 0x0000000000007946 */ /* 0x000fea0003800000 */
[----:B--2---:R-:W-:-:S13]  /*0700*/  ISETP.NE.AND P0, PT, R14, 0x1, PT ;  /* 0x000000010e00780c */ /* 0x004fda0003f05270 */
[----:B------:R-:W-:Y:S05]  /*0710*/  @P0 BRA `(.L_x_540) ;  /* 0xfffffffc00f00947 */ /* 0x000fea000383ffff */
[----:B------:R-:W-:Y:S05]  /*0720*/  BSYNC B1 ;  /* 0x0000000000017941 */ /* 0x000fea0003800000 */
.L_x_539:
        /* <DEDUP_REMOVED lines=12> */
.L_x_543:
[----:B------:R-:W2:Y:S01]  /*07f0*/  LD.E.U8.STRONG.GPU R20, desc[UR6][R8.64+0x10] ;  /* 0x0000100608147980 */ /* 0x000ea2000c10f100 */
[----:B------:R-:W-:Y:S05]  /*0800*/  YIELD ;  /* 0x0000000000007946 */ /* 0x000fea0003800000 */
[----:B--2---:R-:W-:-:S13]  /*0810*/  ISETP.NE.AND P1, PT, R20, 0x1, PT ;  /* 0x000000011400780c */ /* 0x004fda0003f25270 */
[----:B------:R-:W-:Y:S05]  /*0820*/  @P1 BRA `(.L_x_543) ;  /* 0xfffffffc00f01947 */ /* 0x000fea000383ffff */
.L_x_542:
[----:B------:R-:W-:Y:S05]  /*0830*/  BSYNC B1 ;  /* 0x0000000000017941 */ /* 0x000fea0003800000 */
.L_x_541:
        /* <DEDUP_REMOVED lines=11> */
.L_x_546:
[----:B------:R-:W-:-:S13]  /*08f0*/  ISETP.GT.U32.AND P0, PT, R15, 0x7, PT ;  /* 0x000000070f00780c */ /* 0x000fda0003f04070 */
[----:B------:R-:W-:Y:S05]  /*0900*/  @P0 BREAK.RELIABLE B2 ;  /* 0x0000000000020942 */ /* 0x000fea0003800100 */
[----:B------:R-:W-:Y:S05]  /*0910*/  @P0 BRA `(.L_x_548) ;  /* 0x0000000000280947 */ /* 0x000fea0003800000 */
[----:B------:R-:W2:Y:S02]  /*0920*/  LDG.E.STRONG.SYS R14, desc[UR6][R18.64+0x40] ;  /* 0x00004006120e7981 */ /* 0x000ea4000c1f5900 */
[----:B--2---:R-:W-:-:S07]  /*0930*/  IMAD.IADD R23, R23, 0x1, R14 ;  /* 0x0000000117177824 */ /* 0x004fce00078e020e */
.L_x_547:
[----:B------:R-:W-:-:S13]  /*0940*/  ISETP.GT.U32.AND P0, PT, R15, 0x7, PT ;  /* 0x000000070f00780c */ /* 0x000fda0003f04070 */
[----:B------:R-:W-:Y:S05]  /*0950*/  @P0 BREAK.RELIABLE B2 ;  /* 0x0000000000020942 */ /* 0x000fea0003800100 */
[----:B------:R-:W-:Y:S05]  /*0960*/  @P0 BRA `(.L_x_548) ;  /* 0x0000000000140947 */ /* 0x000fea0003800000 */
[----:B------:R-:W-:Y:S05]  /*0970*/  BSYNC.RELIABLE B2 ;  /* 0x0000000000027941 */ /* 0x000fea0003800100 */
.L_x_545:
[----:B0-----:R-:W2:Y:S01]  /*0980*/  LD.E.U8.STRONG.GPU R14, desc[UR6][R8.64+0x8] ;  /* 0x00000806080e7980 */ /* 0x001ea2000c10f100 */
[----:B------:R-:W-:Y:S05]  /*0990*/  YIELD ;  /* 0x0000000000007946 */ /* 0x000fea0003800000 */
[----:B--2---:R-:W-:-:S13]  /*09a0*/  ISETP.NE.AND P0, PT, R14, 0x1, PT ;  /* 0x000000010e00780c */ /* 0x004fda0003f05270 */
[----:B------:R-:W-:Y:S05]  /*09b0*/  @P0 BRA `(.L_x_545) ;  /* 0xfffffffc00f00947 */ /* 0x000fea000383ffff */
.L_x_548:
[----:B------:R-:W-:Y:S05]  /*09c0*/  BSYNC B1 ;  /* 0x0000000000017941 */ /* 0x000fea0003800000 */
.L_x_544:
        /* <DEDUP_REMOVED lines=12> */
.L_x_551:
[----:B------:R-:W-:-:S13]  /*0a90*/  ISETP.GT.U32.AND P0, PT, R15, 0x3, PT ;  /* 0x000000030f00780c */ /* 0x000fda0003f04070 */
[----:B------:R-:W-:Y:S05]  /*0aa0*/  @P0 BREAK.RELIABLE B2 ;  /* 0x0000000000020942 */ /* 0x000fea0003800100 */
[----:B------:R-:W-:Y:S05]  /*0ab0*/  @P0 BRA `(.L_x_553) ;  /* 0x0000000000280947 */ /* 0x000fea0003800000 */
[----:B------:R-:W2:Y:S02]  /*0ac0*/  LDG.E.STRONG.SYS R14, desc[UR6][R18.64+0x20] ;  /* 0x00002006120e7981 */ /* 0x000ea4000c1f5900 */
[----:B--2---:R-:W-:-:S07]  /*0ad0*/  IMAD.IADD R23, R23, 0x1, R14 ;  /* 0x0000000117177824 */ /* 0x004fce00078e020e */
.L_x_552:
[----:B------:R-:W-:-:S13]  /*0ae0*/  ISETP.GT.U32.AND P0, PT, R15, 0x3, PT ;  /* 0x000000030f00780c */ /* 0x000fda0003f04070 */
[----:B------:R-:W-:Y:S05]  /*0af0*/  @P0 BREAK.RELIABLE B2 ;  /* 0x0000000000020942 */ /* 0x000fea0003800100 */
[----:B------:R-:W-:Y:S05]  /*0b00*/  @P0 BRA `(.L_x_553) ;  /* 0x0000000000140947 */ /* 0x000fea0003800000 */
[----:B------:R-:W-:Y:S05]  /*0b10*/  BSYNC.RELIABLE B2 ;  /* 0x0000000000027941 */ /* 0x000fea0003800100 */
.L_x_550:
[----:B0-----:R-:W2:Y:S01]  /*0b20*/  LD.E.U8.STRONG.GPU R14, desc[UR6][R8.64+0x4] ;  /* 0x00000406080e7980 */ /* 0x001ea2000c10f100 */
[----:B------:R-:W-:Y:S05]  /*0b30*/  YIELD ;  /* 0x0000000000007946 */ /* 0x000fea0003800000 */
[----:B--2---:R-:W-:-:S13]  /*0b40*/  ISETP.NE.AND P0, PT, R14, 0x1, PT ;  /* 0x000000010e00780c */ /* 0x004fda0003f05270 */
[----:B------:R-:W-:Y:S05]  /*0b50*/  @P0 BRA `(.L_x_550) ;  /* 0xfffffffc00f00947 */ /* 0x000fea000383ffff */
.L_x_553:
[----:B------:R-:W-:Y:S05]  /*0b60*/  BSYNC B1 ;  /* 0x0000000000017941 */ /* 0x000fea0003800000 */
.L_x_549:
        /* <DEDUP_REMOVED lines=12> */
.L_x_556:
[----:B------:R-:W-:-:S13]  /*0c30*/  ISETP.GT.U32.AND P0, PT, R15, 0x1, PT ;  /* 0x000000010f00780c */ /* 0x000fda0003f04070 */
[----:B------:R-:W-:Y:S05]  /*0c40*/  @P0 BREAK.RELIABLE B2 ;  /* 0x0000000000020942 */ /* 0x000fea0003800100 */
[----:B------:R-:W-:Y:S05]  /*0c50*/  @P0 BRA `(.L_x_558) ;  /* 0x0000000000280947 */ /* 0x000fea0003800000 */
[----:B------:R-:W2:Y:S02]  /*0c60*/  LDG.E.STRONG.SYS R18, desc[UR6][R18.64+0x10] ;  /* 0x0000100612127981 */ /* 0x000ea4000c1f5900 */
[----:B--2---:R-:W-:-:S07]  /*0c70*/  IMAD.IADD R23, R23, 0x1, R18 ;  /* 0x0000000117177824 */ /* 0x004fce00078e0212 */
.L_x_557:
[----:B------:R-:W-:-:S13]  /*0c80*/  ISETP.GT.U32.AND P0, PT, R15, 0x1, PT ;  /* 0x000000010f00780c */ /* 0x000fda0003f04070 */
[----:B------:R-:W-:Y:S05]  /*0c90*/  @P0 BREAK.RELIABLE B2 ;  /* 0x0000000000020942 */ /* 0x000fea0003800100 */
[----:B------:R-:W-:Y:S05]  /*0ca0*/  @P0 BRA `(.L_x_558) ;  /* 0x0000000000140947 */ /* 0x000fea0003800000 */
[----:B------:R-:W-:Y:S05]  /*0cb0*/  BSYNC.RELIABLE B2 ;  /* 0x0000000000027941 */ /* 0x000fea0003800100 */
.L_x_555:
[----:B0-----:R-:W2:Y:S01]  /*0cc0*/  LD.E.U8.STRONG.GPU R14, desc[UR6][R8.64+0x2] ;  /* 0x00000206080e7980 */ /* 0x001ea2000c10f100 */
[----:B------:R-:W-:Y:S05]  /*0cd0*/  YIELD ;  /* 0x0000000000007946 */ /* 0x000fea0003800000 */
[----:B--2---:R-:W-:-:S13]  /*0ce0*/  ISETP.NE.AND P0, PT, R14, 0x1, PT ;  /* 0x000000010e00780c */ /* 0x004fda0003f05270 */
[----:B------:R-:W-:Y:S05]  /*0cf0*/  @P0 BRA `(.L_x_555) ;  /* 0xfffffffc00f00947 */ /* 0x000fea000383ffff */
.L_x_558:
[----:B------:R-:W-:Y:S05]  /*0d00*/  BSYNC B1 ;  /* 0x0000000000017941 */ /* 0x000fea0003800000 */
.L_x_554:
        /* <DEDUP_REMOVED lines=12> */
.L_x_560:
[----:B0-----:R-:W2:Y:S02]  /*0dd0*/  LDG.E.STRONG.SYS R14, desc[UR6][R10.64+0x8] ;  /* 0x000008060a0e7981 */ /* 0x001ea4000c1f5900 */
[----:B--2---:R-:W-:-:S07]  /*0de0*/  IMAD.IADD R23, R23, 0x1, R14 ;  /* 0x0000000117177824 */ /* 0x004fce00078e020e */
.L_x_561:
[----:B------:R-:W-:Y:S05]  /*0df0*/  BSYNC.RECONVERGENT B1 ;  /* 0x0000000000017941 */ /* 0x000fea0003800200 */
.L_x_559:
[----:B------:R-:W-:Y:S01]  /*0e00*/  ISETP.NE.AND P0, PT, R15, RZ, PT ;  /* 0x000000ff0f00720c */ /* 0x000fe20003f05270 */
[----:B------:R-:W-:-:S12]  /*0e10*/  BSSY B1, `(.L_x_562) ;  /* 0x000000b000017945 */ /* 0x000fd80003800000 */
[----:B------:R-:W-:Y:S05]  /*0e20*/  @P0 BRA `(.L_x_563) ;  /* 0x0000000000240947 */ /* 0x000fea0003800000 */
[----:B------:R-:W-:Y:S01]  /*0e30*/  BSSY B2, `(.L_x_564) ;  /* 0x0000005000027945 */ /* 0x000fe20003800000 */
.L_x_565:
[----:B01----:R-:W2:Y:S01]  /*0e40*/  LD.E.U8.STRONG.GPU R14, desc[UR6][R6.64+0x1] ;  /* 0x00000106060e7980 */ /* 0x003ea2000c10f100 */
[----:B------:R-:W-:Y:S05]  /*0e50*/  YIELD ;  /* 0x0000000000007946 */ /* 0x000fea0003800000 */
[----:B--2---:R-:W-:-:S13]  /*0e60*/  ISETP.NE.AND P0, PT, R14, 0x1, PT ;  /* 0x000000010e00780c */ /* 0x004fda0003f05270 */
[----:B------:R-:W-:Y:S05]  /*0e70*/  @P0 BRA `(.L_x_565) ;  /* 0xfffffffc00f00947 */ /* 0x000fea000383ffff */
[----:B------:R-:W-:Y:S05]  /*0e80*/  BSYNC B2 ;  /* 0x0000000000027941 */ /* 0x000fea0003800000 */
.L_x_564:
[----:B------:R-:W2:Y:S02]  /*0e90*/  LDG.E.STRONG.SYS R14, desc[UR6][R10.64+0x4] ;  /* 0x000004060a0e7981 */ /* 0x000ea4000c1f5900 */
[----:B--2---:R-:W-:-:S05]  /*0ea0*/  IMAD.IADD R23, R14, 0x1, R23 ;  /* 0x000000010e177824 */ /* 0x004fca00078e0217 */
[----:B------:R2:W-:Y:S02]  /*0eb0*/  STG.E.STRONG.SYS desc[UR6][R10.64], R23 ;  /* 0x000000170a007986 */ /* 0x0005e4000c115906 */
.L_x_563:
[----:B------:R-:W-:Y:S05]  /*0ec0*/  BSYNC B1 ;  /* 0x0000000000017941 */ /* 0x000fea0003800000 */
.L_x_562:
[----:B------:R-:W-:Y:S06]  /*0ed0*/  MEMBAR.ALL.SYS ;  /* 0x0000000000007992 */ /* 0x000fec000000b000 */
[----:B------:R-:W-:-:S00]  /*0ee0*/  ERRBAR ;  /* 0x00000000000079ab */ /* 0x000fc00000000000 */
[----:B------:R-:W-:Y:S06]  /*0ef0*/  CGAERRBAR ;  /* 0x00000000000075ab */ /* 0x000fec0000000000 */
[----:B012345:R-:W-:Y:S01]  /*0f00*/  CCTL.IVALL ;  /* 0x00000000ff00798f */ /* 0x03ffe20002000000 */
.L_x_530:
[----:B------:R-:W-:Y:S02]  /*0f10*/  ISETP.NE.AND P1, PT, R15, RZ, PT ;  /* 0x000000ff0f00720c */ /* 0x000fe40003f25270 */
[----:B------:R-:W-:-:S11]  /*0f20*/  PLOP3.LUT P0, PT, PT, PT, PT, 0x8, 0x80 ;  /* 0x000000000080781c */ /* 0x000fd60003f0e170 */
[----:B------:R-:W-:Y:S05]  /*0f30*/  @P1 BRA `(.L_x_531) ;  /* 0x00000000000c1947 */ /* 0x000fea0003800000 */
[----:B-12---:R-:W2:Y:S01]  /*0f40*/  LDG.E.STRONG.SYS R11, desc[UR6][R10.64] ;  /* 0x000000060a0b7981 */ /* 0x006ea2000c1f5900 */
[----:B------:R-:W-:-:S03]  /*0f50*/  PLOP3.LUT P0, PT, PT, PT, PT, 0x80, 0x8 ;  /* 0x000000000008781c */ /* 0x000fc60003f0f070 */
[----:B--2---:R4:W-:Y:S10]  /*0f60*/  STG.E.STRONG.SYS desc[UR6][R16.64], R11 ;  /* 0x0000000b10007986 */ /* 0x0049f4000c115906 */
.L_x_531:
[----:B------:R-:W-:Y:S05]  /*0f70*/  BSYNC B0 ;  /* 0x0000000000007941 */ /* 0x000fea0003800000 */
.L_x_528:
        /* <DEDUP_REMOVED lines=13> */
.L_x_566:
[----:B------:R-:W-:Y:S05]  /*1050*/  WARPSYNC.ALL ;  /* 0x0000000000007948 */ /* 0x000fea0003800000 */
[----:B------:R-:W-:Y:S06]  /*1060*/  BAR.SYNC.DEFER_BLOCKING 0x0 ;  /* 0x0000000000007b1d */ /* 0x000fec0000010000 */
[----:B------:R-:W2:Y:S02]  /*1070*/  LDS.U8 R10, [R14] ;  /* 0x000000000e0a7984 */ /* 0x000ea40000000000 */
[----:B--2---:R-:W-:-:S13]  /*1080*/  ISETP.NE.AND P1, PT, R10, RZ, PT ;  /* 0x000000ff0a00720c */ /* 0x004fda0003f25270 */
        /* <DEDUP_REMOVED lines=18> */
[----:B-1----:R-:W-:Y:S02]  /*11b0*/  IMAD.MOV R12, RZ, RZ, -R10 ;  /* 0x000000ffff0c7224 */ /* 0x002fe400078e0a0a */
        /* <DEDUP_REMOVED lines=9> */
.L_x_575:
        /* <DEDUP_REMOVED lines=32> */
.L_x_574:
[----:B------:R-:W-:Y:S05]  /*1450*/  BSYNC.RECONVERGENT B3 ;  /* 0x0000000000037941 */ /* 0x000fea0003800200 */
.L_x_573:
        /* <DEDUP_REMOVED lines=23> */
.L_x_577:
[----:B------:R-:W-:Y:S05]  /*15d0*/  BSYNC.RECONVERGENT B3 ;  /* 0x0000000000037941 */ /* 0x000fea0003800200 */
.L_x_576:
[----:B------:R-:W-:-:S13]  /*15e0*/  ISETP.NE.OR P1, PT, R12, RZ, P1 ;  /* 0x000000ff0c00720c */ /* 0x000fda0000f25670 */
[----:B------:R-:W-:Y:S05]  /*15f0*/  @!P1 BREAK.RELIABLE B0 ;  /* 0x0000000000009942 */ /* 0x000fea0003800100 */
[----:B------:R-:W-:Y:S05]  /*1600*/  @!P1 BRA `(.L_x_570) ;  /* 0x00000000003c9947 */ /* 0x000fea0003800000 */
.L_x_572:
[----:B------:R-:W-:Y:S05]  /*1610*/  BSYNC.RELIABLE B0 ;  /* 0x0000000000007941 */ /* 0x000fea0003800100 */
.L_x_571:
        /* <DEDUP_REMOVED lines=14> */
.L_x_570:
[----:B------:R-:W-:Y:S05]  /*1700*/  BSYNC.RECONVERGENT B1 ;  /* 0x0000000000017941 */ /* 0x000fea0003800200 */
.L_x_569:
[----:B------:R-:W-:-:S13]  /*1710*/  ISETP.NE.AND P1, PT, R14, RZ, PT ;  /* 0x000000ff0e00720c */ /* 0x000fda0003f25270 */
[----:B------:R-:W-:Y:S05]  /*1720*/  @!P1 BRA `(.L_x_568) ;  /* 0x00000000002c9947 */ /* 0x000fea0003800000 */
[----:B------:R-:W-:-:S04]  /*1730*/  IMAD.WIDE.U32 R10, R17, 0x4, R4 ;  /* 0x00000004110a7825 */ /* 0x000fc800078e0004 */
[----:B------:R-:W-:Y:S02]  /*1740*/  IMAD.MOV R14, RZ, RZ, -R14 ;  /* 0x000000ffff0e7224 */ /* 0x000fe400078e0a0e */
[----:B------:R-:W-:-:S07]  /*1750*/  IMAD.MOV.U32 R17, RZ, RZ, R11 ;  /* 0x000000ffff117224 */ /* 0x000fce00078e000b */
.L_x_578:
        /* <DEDUP_REMOVED lines=8> */
.L_x_568:
[----:B------:R-:W-:Y:S05]  /*17e0*/  BSYNC.RECONVERGENT B2 ;  /* 0x0000000000027941 */ /* 0x000fea0003800200 */
.L_x_567:
[----:B------:R-:W-:Y:S05]  /*17f0*/  WARPSYNC.ALL ;  /* 0x0000000000007948 */ /* 0x000fea0003800000 */
[----:B------:R-:W0:Y:S01]  /*1800*/  LDC R11, c[0x0][0x360] ;  /* 0x0000d800ff0b7b82 */ /* 0x000e220000000800 */
[----:B------:R-:W-:Y:S01]  /*1810*/  BSSY B0, `(.L_x_579) ;  /* 0x00000c4000007945 */ /* 0x000fe20003800000 */
[----:B0-----:R-:W-:-:S04]  /*1820*/  IMAD.SHL.U32 R11, R11, 0x200, RZ ;  /* 0x000002000b0b7824 */ /* 0x001fc800078e00ff */
[----:B------:R-:W-:-:S04]  /*1830*/  IMAD.WIDE.U32 R2, R11, 0x4, R2 ;  /* 0x000000040b027825 */ /* 0x000fc800078e0002 */
[----:B------:R-:W-:Y:S01]  /*1840*/  IMAD.WIDE.U32 R10, R15, 0x4, R2 ;  /* 0x000000040f0a7825 */ /* 0x000fe200078e0002 */
[----:B------:R-:W-:Y:S06]  /*1850*/  BRA.U !UP0, `(.L_x_580) ;  /* 0x0000000108147547 */ /* 0x000fec000b800000 */
[----:B-1----:R-:W2:Y:S02]  /*1860*/  LDG.E.STRONG.SYS R12, desc[UR6][R10.64] ;  /* 0x000000060a0c7981 */ /* 0x002ea4000c1f5900 */
[----:B--2---:R-:W-:Y:S01]  /*1870*/  ISETP.NE.AND P1, PT, R12, RZ, PT ;  /* 0x000000ff0c00720c */ /* 0x004fe20003f25270 */
[----:B------:R-:W-:-:S12]  /*1880*/  IMAD.MOV.U32 R12, RZ, RZ, 0x1 ;  /* 0x00000001ff0c7424 */ /* 0x000fd800078e00ff */
[----:B------:R0:W-:Y:S01]  /*1890*/  @P1 STS.U8 [R0], R12 ;  /* 0x0000000c00001388 */ /* 0x0001e20000000000 */
[----:B------:R-:W-:Y:S05]  /*18a0*/  @P1 BRA `(.L_x_581) ;  /* 0x0000000800e81947 */ /* 0x000fea0003800000 */
.L_x_580:
        /* <DEDUP_REMOVED lines=19> */
.L_x_582:
[----:B------:R-:W2:Y:S01]  /*19e0*/  LDG.E.STRONG.SYS R17, desc[UR6][R10.64+0x400] ;  /* 0x000400060a117981 */ /* 0x000ea2000c1f5900 */
[----:B------:R-:W-:Y:S01]  /*19f0*/  BSSY B1, `(.L_x_583) ;  /* 0x0000006000017945 */ /* 0x000fe20003800000 */
[----:B--2---:R-:W-:-:S07]  /*1a00*/  IMAD.IADD R17, R17, 0x1, R16 ;  /* 0x0000000111117824 */ /* 0x004fce00078e0210 */
.L_x_584:
[----:B0-----:R-:W2:Y:S01]  /*1a10*/  LD.E.U8.STRONG.GPU R0, desc[UR6][R8.64+0x80] ;  /* 0x0000800608007980 */ /* 0x001ea2000c10f100 */
[----:B------:R-:W-:Y:S05]  /*1a20*/  YIELD ;  /* 0x0000000000007946 */ /* 0x000fea0003800000 */
[----:B--2---:R-:W-:-:S13]  /*1a30*/  ISETP.NE.AND P1, PT, R0, 0x1, PT ;  /* 0x000000010000780c */ /* 0x004fda0003f25270 */
[----:B------:R-:W-:Y:S05]  /*1a40*/  @P1 BRA `(.L_x_584) ;  /* 0xfffffffc00f01947 */ /* 0x000fea000383ffff */
[----:B------:R-:W-:Y:S05]  /*1a50*/  BSYNC B1 ;  /* 0x0000000000017941 */ /* 0x000fea0003800000 */
.L_x_583:
        /* <DEDUP_REMOVED lines=9> */
.L_x_585:
[----:B------:R-:W1:Y:S01]  /*1af0*/  LDG.E.STRONG.SYS R0, desc[UR6][R10.64+0x200] ;  /* 0x000200060a007981 */ /* 0x000e62000c1f5900 */
[----:B------:R-:W-:Y:S01]  /*1b00*/  BSSY B1, `(.L_x_586) ;  /* 0x0000006000017945 */ /* 0x000fe20003800000 */
[----:B-1----:R-:W-:-:S07]  /*1b10*/  IMAD.IADD R12, R17, 0x1, R0 ;  /* 0x00000001110c7824 */ /* 0x002fce00078e0200 */
.L_x_587:
[----:B------:R-:W2:Y:S01]  /*1b20*/  LD.E.U8.STRONG.GPU R0, desc[UR6][R8.64+0x40] ;  /* 0x0000400608007980 */ /* 0x000ea2000c10f100 */
[----:B------:R-:W-:Y:S05]  /*1b30*/  YIELD ;  /* 0x0000000000007946 */ /* 0x000fea0003800000 */
[----:B--2---:R-:W-:-:S13]  /*1b40*/  ISETP.NE.AND P1, PT, R0, 0x1, PT ;  /* 0x000000010000780c */ /* 0x004fda0003f25270 */
[----:B------:R-:W-:Y:S05]  /*1b50*/  @P1 BRA `(.L_x_587) ;  /* 0xfffffffc00f01947 */ /* 0x000fea000383ffff */
[----:B------:R-:W-:Y:S05]  /*1b60*/  BSYNC B1 ;  /* 0x0000000000017941 */ /* 0x000fea0003800000 */
.L_x_586:
        /* <DEDUP_REMOVED lines=9> */
.L_x_588:
[----:B------:R-:W2:Y:S01]  /*1c00*/  LDG.E.STRONG.SYS R17, desc[UR6][R10.64+0x100] ;  /* 0x000100060a117981 */ /* 0x000ea2000c1f5900 */
[----:B------:R-:W-:Y:S01]  /*1c10*/  BSSY B1, `(.L_x_589) ;  /* 0x0000006000017945 */ /* 0x000fe20003800000 */
[----:B--2---:R-:W-:-:S07]  /*1c20*/  IMAD.IADD R17, R12, 0x1, R17 ;  /* 0x000000010c117824 */ /* 0x004fce00078e0211 */
.L_x_590:
[----:B------:R-:W2:Y:S01]  /*1c30*/  LD.E.U8.STRONG.GPU R0, desc[UR6][R8.64+0x20] ;  /* 0x0000200608007980 */ /* 0x000ea2000c10f100 */
[----:B------:R-:W-:Y:S05]  /*1c40*/  YIELD ;  /* 0x0000000000007946 */ /* 0x000fea0003800000 */
[----:B--2---:R-:W-:-:S13]  /*1c50*/  ISETP.NE.AND P1, PT, R0, 0x1, PT ;  /* 0x000000010000780c */ /* 0x004fda0003f25270 */
[----:B------:R-:W-:Y:S05]  /*1c60*/  @P1 BRA `(.L_x_590) ;  /* 0xfffffffc00f01947 */ /* 0x000fea000383ffff */
[----:B------:R-:W-:Y:S05]  /*1c70*/  BSYNC B1 ;  /* 0x0000000000017941 */ /* 0x000fea0003800000 */
.L_x_589:
        /* <DEDUP_REMOVED lines=12> */
.L_x_593:
[----:B0-----:R-:W2:Y:S01]  /*1d40*/  LD.E.U8.STRONG.GPU R12, desc[UR6][R8.64+0x10] ;  /* 0x00001006080c7980 */ /* 0x001ea2000c10f100 */
[----:B------:R-:W-:Y:S05]  /*1d50*/  YIELD ;  /* 0x0000000000007946 */ /* 0x000fea0003800000 */
[----:B--2---:R-:W-:-:S13]  /*1d60*/  ISETP.NE.AND P3, PT, R12, 0x1, PT ;  /* 0x000000010c00780c */ /* 0x004fda0003f65270 */
[----:B------:R-:W-:Y:S05]  /*1d70*/  @P3 BRA `(.L_x_593) ;  /* 0xfffffffc00f03947 */ /* 0x000fea000383ffff */
.L_x_592:
[----:B------:R-:W-:Y:S05]  /*1d80*/  BSYNC B1 ;  /* 0x0000000000017941 */ /* 0x000fea0003800000 */
.L_x_591:
        /* <DEDUP_REMOVED lines=11> */
.L_x_596:
[----:B------:R-:W-:-:S13]  /*1e40*/  ISETP.GT.U32.AND P1, PT, R15, 0x7, PT ;  /* 0x000000070f00780c */ /* 0x000fda0003f24070 */
[----:B------:R-:W-:Y:S05]  /*1e50*/  @P1 BREAK.RELIABLE B2 ;  /* 0x0000000000021942 */ /* 0x000fea0003800100 */
[----:B------:R-:W-:Y:S05]  /*1e60*/  @P1 BRA `(.L_x_598) ;  /* 0x0000000000281947 */ /* 0x000fea0003800000 */
[----:B------:R-:W2:Y:S02]  /*1e70*/  LDG.E.STRONG.SYS R0, desc[UR6][R10.64+0x40] ;  /* 0x000040060a007981 */ /* 0x000ea4000c1f5900 */
[----:B--2---:R-:W-:-:S07]  /*1e80*/  IMAD.IADD R17, R17, 0x1, R0 ;  /* 0x0000000111117824 */ /* 0x004fce00078e0200 */
.L_x_597:
[----:B------:R-:W-:-:S13]  /*1e90*/  ISETP.GT.U32.AND P1, PT, R15, 0x7, PT ;  /* 0x000000070f00780c */ /* 0x000fda0003f24070 */
[----:B------:R-:W-:Y:S05]  /*1ea0*/  @P1 BREAK.RELIABLE B2 ;  /* 0x0000000000021942 */ /* 0x000fea0003800100 */
[----:B------:R-:W-:Y:S05]  /*1eb0*/  @P1 BRA `(.L_x_598) ;  /* 0x0000000000141947 */ /* 0x000fea0003800000 */
[----:B------:R-:W-:Y:S05]  /*1ec0*/  BSYNC.RELIABLE B2 ;  /* 0x0000000000027941 */ /* 0x000fea0003800100 */
.L_x_595:
[----:B0-----:R-:W2:Y:S01]  /*1ed0*/  LD.E.U8.STRONG.GPU R0, desc[UR6][R8.64+0x8] ;  /* 0x0000080608007980 */ /* 0x001ea2000c10f100 */
[----:B------:R-:W-:Y:S05]  /*1ee0*/  YIELD ;  /* 0x0000000000007946 */ /* 0x000fea0003800000 */
[----:B--2---:R-:W-:-:S13]  /*1ef0*/  ISETP.NE.AND P1, PT, R0, 0x1, PT ;  /* 0x000000010000780c */ /* 0x004fda0003f25270 */
[----:B------:R-:W-:Y:S05]  /*1f00*/  @P1 BRA `(.L_x_595) ;  /* 0xfffffffc00f01947 */ /* 0x000fea000383ffff */
.L_x_598:
[----:B------:R-:W-:Y:S05]  /*1f10*/  BSYNC B1 ;  /* 0x0000000000017941 */ /* 0x000fea0003800000 */
.L_x_594:
        /* <DEDUP_REMOVED lines=12> */
.L_x_601:
[----:B------:R-:W-:-:S13]  /*1fe0*/  ISETP.GT.U32.AND P1, PT, R15, 0x3, PT ;  /* 0x000000030f00780c */ /* 0x000fda0003f24070 */
[----:B------:R-:W-:Y:S05]  /*1ff0*/  @P1 BREAK.RELIABLE B2 ;  /* 0x0000000000021942 */ /* 0x000fea0003800100 */
[----:B------:R-:W-:Y:S05]  /*2000*/  @P1 BRA `(.L_x_603) ;  /* 0x0000000000281947 */ /* 0x000fea0003800000 */
[----:B------:R-:W2:Y:S02]  /*2010*/  LDG.E.STRONG.SYS R0, desc[UR6][R10.64+0x20] ;  /* 0x000020060a007981 */ /* 0x000ea4000c1f5900 */
[----:B--2---:R-:W-:-:S07]  /*2020*/  IMAD.IADD R17, R17, 0x1, R0 ;  /* 0x0000000111117824 */ /* 0x004fce00078e0200 */
.L_x_602:
[----:B------:R-:W-:-:S13]  /*2030*/  ISETP.GT.U32.AND P1, PT, R15, 0x3, PT ;  /* 0x000000030f00780c */ /* 0x000fda0003f24070 */
[----:B------:R-:W-:Y:S05]  /*2040*/  @P1 BREAK.RELIABLE B2 ;  /* 0x0000000000021942 */ /* 0x000fea0003800100 */
[----:B------:R-:W-:Y:S05]  /*2050*/  @P1 BRA `(.L_x_603) ;  /* 0x0000000000141947 */ /* 0x000fea0003800000 */
[----:B------:R-:W-:Y:S05]  /*2060*/  BSYNC.RELIABLE B2 ;  /* 0x0000000000027941 */ /* 0x000fea0003800100 */
.L_x_600:
[----:B0-----:R-:W2:Y:S01]  /*2070*/  LD.E.U8.STRONG.GPU R0, desc[UR6][R8.64+0x4] ;  /* 0x0000040608007980 */ /* 0x001ea2000c10f100 */
[----:B------:R-:W-:Y:S05]  /*2080*/  YIELD ;  /* 0x0000000000007946 */ /* 0x000fea0003800000 */
[----:B--2---:R-:W-:-:S13]  /*2090*/  ISETP.NE.AND P1, PT, R0, 0x1, PT ;  /* 0x000000010000780c */ /* 0x004fda0003f25270 */
[----:B------:R-:W-:Y:S05]  /*20a0*/  @P1 BRA `(.L_x_600) ;  /* 0xfffffffc00f01947 */ /* 0x000fea000383ffff */
.L_x_603:
[----:B------:R-:W-:Y:S05]  /*20b0*/  BSYNC B1 ;  /* 0x0000000000017941 */ /* 0x000fea0003800000 */
.L_x_599:
        /* <DEDUP_REMOVED lines=12> */
.L_x_606:
[----:B------:R-:W-:-:S13]  /*2180*/  ISETP.GT.U32.AND P1, PT, R15, 0x1, PT ;  /* 0x000000010f00780c */ /* 0x000fda0003f24070 */
[----:B------:R-:W-:Y:S05]  /*2190*/  @P1 BREAK.RELIABLE B2 ;  /* 0x0000000000021942 */ /* 0x000fea0003800100 */
[----:B------:R-:W-:Y:S05]  /*21a0*/  @P1 BRA `(.L_x_608) ;  /* 0x0000000000281947 */ /* 0x000fea0003800000 */
[----:B------:R-:W2:Y:S02]  /*21b0*/  LDG.E.STRONG.SYS R10, desc[UR6][R10.64+0x10] ;  /* 0x000010060a0a7981 */ /* 0x000ea4000c1f5900 */
[----:B--2---:R-:W-:-:S07]  /*21c0*/  IMAD.IADD R17, R17, 0x1, R10 ;  /* 0x0000000111117824 */ /* 0x004fce00078e020a */
.L_x_607:
[----:B------:R-:W-:-:S13]  /*21d0*/  ISETP.GT.U32.AND P1, PT, R15, 0x1, PT ;  /* 0x000000010f00780c */ /* 0x000fda0003f24070 */
[----:B------:R-:W-:Y:S05]  /*21e0*/  @P1 BREAK.RELIABLE B2 ;  /* 0x0000000000021942 */ /* 0x000fea0003800100 */
[----:B------:R-:W-:Y:S05]  /*21f0*/  @P1 BRA `(.L_x_608) ;  /* 0x0000000000141947 */ /* 0x000fea0003800000 */
[----:B------:R-:W-:Y:S05]  /*2200*/  BSYNC.RELIABLE B2 ;  /* 0x0000000000027941 */ /* 0x000fea0003800100 */
.L_x_605:
[----:B0-----:R-:W2:Y:S01]  /*2210*/  LD.E.U8.STRONG.GPU R0, desc[UR6][R8.64+0x2] ;  /* 0x0000020608007980 */ /* 0x001ea2000c10f100 */
[----:B------:R-:W-:Y:S05]  /*2220*/  YIELD ;  /* 0x0000000000007946 */ /* 0x000fea0003800000 */
[----:B--2---:R-:W-:-:S13]  /*2230*/  ISETP.NE.AND P1, PT, R0, 0x1, PT ;  /* 0x000000010000780c */ /* 0x004fda0003f25270 */
[----:B------:R-:W-:Y:S05]  /*2240*/  @P1 BRA `(.L_x_605) ;  /* 0xfffffffc00f01947 */ /* 0x000fea000383ffff */
.L_x_608:
[----:B------:R-:W-:Y:S05]  /*2250*/  BSYNC B1 ;  /* 0x0000000000017941 */ /* 0x000fea0003800000 */
.L_x_604:
        /* <DEDUP_REMOVED lines=12> */
.L_x_610:
[----:B0-----:R-:W2:Y:S02]  /*2320*/  LDG.E.STRONG.SYS R0, desc[UR6][R2.64+0x8] ;  /* 0x0000080602007981 */ /* 0x001ea4000c1f5900 */
[----:B--2---:R-:W-:-:S07]  /*2330*/  IMAD.IADD R17, R17, 0x1, R0 ;  /* 0x0000000111117824 */ /* 0x004fce00078e0200 */
.L_x_611:
[----:B------:R-:W-:Y:S05]  /*2340*/  BSYNC.RECONVERGENT B1 ;  /* 0x0000000000017941 */ /* 0x000fea0003800200 */
.L_x_609:
[----:B------:R-:W-:Y:S04]  /*2350*/  BSSY B1, `(.L_x_612) ;  /* 0x000000b000017945 */ /* 0x000fe80003800000 */
[----:B------:R-:W-:Y:S05]  /*2360*/  @!P0 BRA `(.L_x_613) ;  /* 0x0000000000248947 */ /* 0x000fea0003800000 */
[----:B------:R-:W-:Y:S01]  /*2370*/  BSSY B2, `(.L_x_614) ;  /* 0x0000005000027945 */ /* 0x000fe20003800000 */
.L_x_615:
[----:B01----:R-:W2:Y:S01]  /*2380*/  LD.E.U8.STRONG.GPU R0, desc[UR6][R6.64+0x1] ;  /* 0x0000010606007980 */ /* 0x003ea2000c10f100 */
[----:B------:R-:W-:Y:S05]  /*2390*/  YIELD ;  /* 0x0000000000007946 */ /* 0x000fea0003800000 */
[----:B--2---:R-:W-:-:S13]  /*23a0*/  ISETP.NE.AND P1, PT, R0, 0x1, PT ;  /* 0x000000010000780c */ /* 0x004fda0003f25270 */
[----:B------:R-:W-:Y:S05]  /*23b0*/  @P1 BRA `(.L_x_615) ;  /* 0xfffffffc00f01947 */ /* 0x000fea000383ffff */
[----:B------:R-:W-:Y:S05]  /*23c0*/  BSYNC B2 ;  /* 0x0000000000027941 */ /* 0x000fea0003800000 */
.L_x_614:
[----:B------:R-:W2:Y:S02]  /*23d0*/  LDG.E.STRONG.SYS R0, desc[UR6][R2.64+0x4] ;  /* 0x0000040602007981 */ /* 0x000ea4000c1f5900 */
[----:B--2---:R-:W-:-:S05]  /*23e0*/  IMAD.IADD R17, R0, 0x1, R17 ;  /* 0x0000000100117824 */ /* 0x004fca00078e0211 */
[----:B------:R2:W-:Y:S02]  /*23f0*/  STG.E.STRONG.SYS desc[UR6][R2.64], R17 ;  /* 0x0000001102007986 */ /* 0x0005e4000c115906 */
.L_x_613:
[----:B------:R-:W-:Y:S05]  /*2400*/  BSYNC B1 ;  /* 0x0000000000017941 */ /* 0x000fea0003800000 */
.L_x_612:
[----:B------:R-:W-:Y:S06]  /*2410*/  MEMBAR.ALL.SYS ;  /* 0x0000000000007992 */ /* 0x000fec000000b000 */
[----:B------:R-:W-:-:S00]  /*2420*/  ERRBAR ;  /* 0x00000000000079ab */ /* 0x000fc00000000000 */
[----:B------:R-:W-:Y:S06]  /*2430*/  CGAERRBAR ;  /* 0x00000000000075ab */ /* 0x000fec0000000000 */
[----:B012345:R-:W-:Y:S01]  /*2440*/  CCTL.IVALL ;  /* 0x00000000ff00798f */ /* 0x03ffe20002000000 */
.L_x_581:
[----:B------:R-:W-:Y:S05]  /*2450*/  BSYNC B0 ;  /* 0x0000000000007941 */ /* 0x000fea0003800000 */
.L_x_579:
[----:B------:R-:W-:Y:S05]  /*2460*/  @!P0 EXIT ;  /* 0x000000000000894d */ /* 0x000fea0003800000 */
[----:B-12---:R-:W2:Y:S01]  /*2470*/  LDG.E.STRONG.SYS R3, desc[UR6][R2.64] ;  /* 0x0000000602037981 */ /* 0x006ea2000c1f5900 */
[----:B---34-:R-:W1:Y:S01]  /*2480*/  LDC.64 R6, c[0x4][RZ] ;  /* 0x01000000ff067b82 */ /* 0x018e620000000a00 */
[----:B------:R-:W-:-:S05]  /*2490*/  IMAD.WIDE.U32 R4, R13, 0x4, R4 ;  /* 0x000000040d047825 */ /* 0x000fca00078e0004 */
[----:B--2---:R-:W-:Y:S04]  /*24a0*/  STG.E.STRONG.SYS desc[UR6][R4.64], R3 ;  /* 0x0000000304007986 */ /* 0x004fe8000c115906 */
[----:B-1----:R-:W-:Y:S01]  /*24b0*/  STG.E desc[UR6][R6.64], RZ ;  /* 0x000000ff06007986 */ /* 0x002fe2000c101906 */
[----:B------:R-:W-:Y:S05]  /*24c0*/  EXIT ;  /* 0x000000000000794d */ /* 0x000fea0003800000 */
.L_x_616:
        /* <DEDUP_REMOVED lines=11> */
.L_x_1243:


//--------------------- .text._Z16reduceSinglePassILj1ELb1EEvPKiPViS3_jb --------------------------
	.section	.text._Z16reduceSinglePassILj1ELb1EEvPKiPViS3_jb,"ax",@progbits
	.align	128
        .global         _Z16reduceSinglePassILj1ELb1EEvPKiPViS3_jb
        .type           _Z16reduceSinglePassILj1ELb1EEvPKiPViS3_jb,@function
        .size           _Z16reduceSinglePassILj1ELb1EEvPKiPViS3_jb,(.L_x_1244 - _Z16reduceSinglePassILj1ELb1EEvPKiPViS3_jb)
        .other          _Z16reduceSinglePassILj1ELb1EEvPKiPViS3_jb,@"STO_CUDA_ENTRY STV_DEFAULT"
_Z16reduceSinglePassILj1ELb1EEvPKiPViS3_jb:
.text._Z16reduceSinglePassILj1ELb1EEvPKiPViS3_jb:
        /* <DEDUP_REMOVED lines=24> */
.L_x_618:
        /* <DEDUP_REMOVED lines=26> */
.L_x_622:
[----:B------:R-:W-:Y:S05]  /*0320*/  BSYNC.RECONVERGENT B1 ;  /* 0x0000000000017941 */ /* 0x000fea0003800200 */
.L_x_621:
[----:B------:R-:W-:Y:S06]  /*0330*/  MEMBAR.ALL.SYS ;  /* 0x0000000000007992 */ /* 0x000fec000000b000 */
[----:B------:R-:W-:-:S00]  /*0340*/  ERRBAR ;  /* 0x00000000000079ab */ /* 0x000fc00000000000 */
[----:B------:R-:W-:Y:S06]  /*0350*/  CGAERRBAR ;  /* 0x00000000000075ab */ /* 0x000fec0000000000 */
[----:B012345:R-:W-:Y:S01]  /*0360*/  CCTL.IVALL ;  /* 0x00000000ff00798f */ /* 0x03ffe20002000000 */
.L_x_619:
[----:B------:R-:W-:Y:S02]  /*0370*/  ISETP.NE.AND P1, PT, R0, RZ, PT ;  /* 0x000000ff0000720c */ /* 0x000fe40003f25270 */
[----:B------:R-:W-:-:S11]  /*0380*/  PLOP3.LUT P0, PT, PT, PT, PT, 0x8, 0x80 ;  /* 0x000000000080781c */ /* 0x000fd60003f0e170 */
[----:B------:R-:W-:Y:S05]  /*0390*/  @P1 BRA `(.L_x_620) ;  /* 0x00000000000c1947 */ /* 0x000fea0003800000 */
[----:B--2---:R-:W2:Y:S01]  /*03a0*/  LDG.E.STRONG.SYS R11, desc[UR8][R10.64] ;  /* 0x000000080a0b7981 */ /* 0x004ea2000c1f5900 */
[----:B------:R-:W-:-:S03]  /*03b0*/  PLOP3.LUT P0, PT, PT, PT, PT, 0x80, 0x8 ;  /* 0x000000000008781c */ /* 0x000fc60003f0f070 */
[----:B--2---:R3:W-:Y:S10]  /*03c0*/  STG.E.STRONG.SYS desc[UR8][R8.64], R11 ;  /* 0x0000000b08007986 */ /* 0x0047f4000c115908 */
.L_x_620:
[----:B------:R-:W-:Y:S05]  /*03d0*/  BSYNC.RECONVERGENT B0 ;  /* 0x0000000000007941 */ /* 0x000fea0003800200 */
.L_x_617:
        /* <DEDUP_REMOVED lines=12> */
.L_x_623:
        /* <DEDUP_REMOVED lines=16> */
.L_x_625:
        /* <DEDUP_REMOVED lines=22> */
.L_x_628:
[----:B------:R-:W-:Y:S05]  /*0700*/  BSYNC.RECONVERGENT B1 ;  /* 0x0000000000017941 */ /* 0x000fea0003800200 */
.L_x_627:
[----:B------:R-:W-:Y:S04]  /*0710*/  BSSY.RECONVERGENT B1, `(.L_x_629) ;  /* 0x0000003000017945 */ /* 0x000fe80003800200 */
[----:B------:R-:W-:Y:S05]  /*0720*/  @!P0 BRA `(.L_x_630) ;  /* 0x0000000000048947 */ /* 0x000fea0003800000 */
[----:B0-----:R2:W5:Y:S02]  /*0730*/  LDG.E.STRONG.SYS R0, desc[UR8][R4.64+0x8] ;  /* 0x0000080804007981 */ /* 0x001564000c1f5900 */
.L_x_630:
[----:B------:R-:W-:Y:S05]  /*0740*/  BSYNC.RECONVERGENT B1 ;  /* 0x0000000000017941 */ /* 0x000fea0003800200 */
.L_x_629:
[----:B------:R-:W-:Y:S06]  /*0750*/  MEMBAR.ALL.SYS ;  /* 0x0000000000007992 */ /* 0x000fec000000b000 */
[----:B------:R-:W-:-:S00]  /*0760*/  ERRBAR ;  /* 0x00000000000079ab */ /* 0x000fc00000000000 */
[----:B------:R-:W-:Y:S06]  /*0770*/  CGAERRBAR ;  /* 0x00000000000075ab */ /* 0x000fec0000000000 */
[----:B012345:R-:W-:Y:S01]  /*0780*/  CCTL.IVALL ;  /* 0x00000000ff00798f */ /* 0x03ffe20002000000 */
.L_x_626:
[----:B------:R-:W-:Y:S05]  /*0790*/  BSYNC.RECONVERGENT B0 ;  /* 0x0000000000007941 */ /* 0x000fea0003800200 */
.L_x_624:
[----:B------:R-:W-:Y:S05]  /*07a0*/  @!P0 EXIT ;  /* 0x000000000000894d */ /* 0x000fea0003800000 */
[----:B--2---:R-:W2:Y:S01]  /*07b0*/  LDG.E.STRONG.SYS R5, desc[UR8][R4.64] ;  /* 0x0000000804057981 */ /* 0x004ea2000c1f5900 */
[----:B-1---5:R-:W1:Y:S01]  /*07c0*/  LDC.64 R8, c[0x4][RZ] ;  /* 0x01000000ff087b82 */ /* 0x022e620000000a00 */
[----:B------:R-:W-:-:S05]  /*07d0*/  IMAD.WIDE.U32 R2, R7, 0x4, R2 ;  /* 0x0000000407027825 */ /* 0x000fca00078e0002 */
[----:B--2---:R-:W-:Y:S04]  /*07e0*/  STG.E.STRONG.SYS desc[UR8][R2.64], R5 ;  /* 0x0000000502007986 */ /* 0x004fe8000c115908 */
[----:B-1----:R-:W-:Y:S01]  /*07f0*/  STG.E desc[UR8][R8.64], RZ ;  /* 0x000000ff08007986 */ /* 0x002fe2000c101908 */
[----:B------:R-:W-:Y:S05]  /*0800*/  EXIT ;  /* 0x000000000000794d */ /* 0x000fea0003800000 */
.L_x_631:
        /* <DEDUP_REMOVED lines=15> */
.L_x_1244:


//--------------------- .text._Z16reduceSinglePassILj2ELb1EEvPKiPViS3_jb --------------------------
	.section	.text._Z16reduceSinglePassILj2ELb1EEvPKiPViS3_jb,"ax",@progbits
	.align	128
        .global         _Z16reduceSinglePassILj2ELb1EEvPKiPViS3_jb
        .type           _Z16reduceSinglePassILj2ELb1EEvPKiPViS3_jb,@function
        .size           _Z16reduceSinglePassILj2ELb1EEvPKiPViS3_jb,(.L_x_1245 - _Z16reduceSinglePassILj2ELb1EEvPKiPViS3_jb)
        .other          _Z16reduceSinglePassILj2ELb1EEvPKiPViS3_jb,@"STO_CUDA_ENTRY STV_DEFAULT"
_Z16reduceSinglePassILj2ELb1EEvPKiPViS3_jb:
.text._Z16reduceSinglePassILj2ELb1EEvPKiPViS3_jb:
        /* <DEDUP_REMOVED lines=11> */
[----:B-1----:R-:W-:-:S13]  /*00b0*/  ISETP.GE.U32.AND P0, PT, R4, UR4, PT ;  /* 0x0000000404007c0c */ /* 0x002fda000bf06070 */
[----:B--23--:R-:W-:Y:S05]  /*00c0*/  @P0 BRA `(.L_x_633) ;  /* 0x0000000000300947 */ /* 0x00cfea0003800000 */
[----:B------:R-:W0:Y:S01]  /*00d0*/  LDC.64 R10, c[0x0][0x380] ;  /* 0x0000e000ff0a7b82 */ /* 0x000e220000000a00 */
[----:B------:R-:W-:Y:S02]  /*00e0*/  IMAD.MOV.U32 R12, RZ, RZ, R4 ;  /* 0x000000ffff0c7224 */ /* 0x000fe400078e0004 */
[----:B------:R-:W-:-:S07]  /*00f0*/  IMAD.MOV.U32 R8, RZ, RZ, RZ ;  /* 0x000000ffff087224 */ /* 0x000fce00078e00ff */
.L_x_634:
[C---:B------:R-:W-:Y:S02]  /*0100*/  VIADD R7, R12.reuse, 0x2 ;  /* 0x000000020c077836 */ /* 0x040fe40000000000 */
[----:B0-----:R-:W-:-:S04]  /*0110*/  IMAD.WIDE.U32 R4, R12, 0x4, R10 ;  /* 0x000000040c047825 */ /* 0x001fc800078e000a */
[----:B------:R-:W-:Y:S02]  /*0120*/  IMAD.WIDE.U32 R6, R7, 0x4, R10 ;  /* 0x0000000407067825 */ /* 0x000fe400078e000a */
[----:B------:R-:W2:Y:S04]  /*0130*/  LDG.E R5, desc[UR8][R4.64] ;  /* 0x0000000804057981 */ /* 0x000ea8000c1e1900 */
[----:B------:R-:W2:Y:S01]  /*0140*/  LDG.E R6, desc[UR8][R6.64] ;  /* 0x0000000806067981 */ /* 0x000ea2000c1e1900 */
[----:B----4-:R-:W-:-:S05]  /*0150*/  IMAD R12, R9, 0x4, R12 ;  /* 0x00000004090c7824 */ /* 0x010fca00078e020c */
[----:B------:R-:W-:Y:S02]  /*0160*/  ISETP.GE.U32.AND P0, PT, R12, UR4, PT ;  /* 0x000000040c007c0c */ /* 0x000fe4000bf06070 */
[----:B--2---:R-:W-:-:S11]  /*0170*/  IADD3 R8, PT, PT, R6, R5, R8 ;  /* 0x0000000506087210 */ /* 0x004fd60007ffe008 */
[----:B------:R-:W-:Y:S05]  /*0180*/  @!P0 BRA `(.L_x_634) ;  /* 0xfffffffc00dc8947 */ /* 0x000fea000383ffff */
.L_x_633:
[----:B------:R-:W-:Y:S05]  /*0190*/  BSYNC.RECONVERGENT B0 ;  /* 0x0000000000007941 */ /* 0x000fea0003800200 */
.L_x_632:
        /* <DEDUP_REMOVED lines=18> */
.L_x_636:
        /* <DEDUP_REMOVED lines=33> */
.L_x_640:
[----:B------:R-:W-:Y:S05]  /*04d0*/  BSYNC.RECONVERGENT B1 ;  /* 0x0000000000017941 */ /* 0x000fea0003800200 */
.L_x_639:
[----:B------:R-:W-:Y:S06]  /*04e0*/  MEMBAR.ALL.SYS ;  /* 0x0000000000007992 */ /* 0x000fec000000b000 */
[----:B------:R-:W-:-:S00]  /*04f0*/  ERRBAR ;  /* 0x00000000000079ab */ /* 0x000fc00000000000 */
[----:B------:R-:W-:Y:S06]  /*0500*/  CGAERRBAR ;  /* 0x00000000000075ab */ /* 0x000fec0000000000 */
[----:B012345:R-:W-:Y:S01]  /*0510*/  CCTL.IVALL ;  /* 0x00000000ff00798f */ /* 0x03ffe20002000000 */
.L_x_637:
[----:B------:R-:W-:Y:S02]  /*0520*/  ISETP.NE.AND P1, PT, R0, RZ, PT ;  /* 0x000000ff0000720c */ /* 0x000fe40003f25270 */
[----:B------:R-:W-:-:S11]  /*0530*/  PLOP3.LUT P0, PT, PT, PT, PT, 0x8, 0x80 ;  /* 0x000000000080781c */ /* 0x000fd60003f0e170 */
[----:B------:R-:W-:Y:S05]  /*0540*/  @P1 BRA `(.L_x_638) ;  /* 0x00000000000c1947 */ /* 0x000fea0003800000 */
[----:B-1----:R-:W2:Y:S01]  /*0550*/  LDG.E.STRONG.SYS R7, desc[UR8][R6.64] ;  /* 0x0000000806077981 */ /* 0x002ea2000c1f5900 */
[----:B------:R-:W-:-:S03]  /*0560*/  PLOP3.LUT P0, PT, PT, PT, PT, 0x80, 0x8 ;  /* 0x000000000008781c */ /* 0x000fc60003f0f070 */
[----:B--2---:R2:W-:Y:S10]  /*0570*/  STG.E.STRONG.SYS desc[UR8][R10.64], R7 ;  /* 0x000000070a007986 */ /* 0x0045f4000c115908 */
.L_x_638:
[----:B------:R-:W-:Y:S05]  /*0580*/  BSYNC.RECONVERGENT B0 ;  /* 0x0000000000007941 */ /* 0x000fea0003800200 */
.L_x_635:
        /* <DEDUP_REMOVED lines=12> */
.L_x_641:
        /* <DEDUP_REMOVED lines=33> */
.L_x_650:
        /* <DEDUP_REMOVED lines=32> */
.L_x_649:
[----:B------:R-:W-:Y:S05]  /*0a60*/  BSYNC.RECONVERGENT B3 ;  /* 0x0000000000037941 */ /* 0x000fea0003800200 */
.L_x_648:
        /* <DEDUP_REMOVED lines=23> */
.L_x_652:
[----:B------:R-:W-:Y:S05]  /*0be0*/  BSYNC.RECONVERGENT B3 ;  /* 0x0000000000037941 */ /* 0x000fea0003800200 */
.L_x_651:
[----:B------:R-:W-:-:S13]  /*0bf0*/  ISETP.NE.OR P1, PT, R12, RZ, P1 ;  /* 0x000000ff0c00720c */ /* 0x000fda0000f25670 */
[----:B------:R-:W-:Y:S05]  /*0c00*/  @!P1 BREAK.RELIABLE B0 ;  /* 0x0000000000009942 */ /* 0x000fea0003800100 */
[----:B------:R-:W-:Y:S05]  /*0c10*/  @!P1 BRA `(.L_x_645) ;  /* 0x00000000003c9947 */ /* 0x000fea0003800000 */
.L_x_647:
[----:B------:R-:W-:Y:S05]  /*0c20*/  BSYNC.RELIABLE B0 ;  /* 0x0000000000007941 */ /* 0x000fea0003800100 */
.L_x_646:
        /* <DEDUP_REMOVED lines=14> */
.L_x_645:
[----:B------:R-:W-:Y:S05]  /*0d10*/  BSYNC.RECONVERGENT B1 ;  /* 0x0000000000017941 */ /* 0x000fea0003800200 */
.L_x_644:
[----:B------:R-:W-:-:S13]  /*0d20*/  ISETP.NE.AND P1, PT, R10, RZ, PT ;  /* 0x000000ff0a00720c */ /* 0x000fda0003f25270 */
[----:B------:R-:W-:Y:S05]  /*0d30*/  @!P1 BRA `(.L_x_643) ;  /* 0x00000000002c9947 */ /* 0x000fea0003800000 */
[----:B------:R-:W-:-:S04]  /*0d40*/  IMAD.WIDE.U32 R6, R11, 0x4, R4 ;  /* 0x000000040b067825 */ /* 0x000fc800078e0004 */
[----:B------:R-:W-:Y:S02]  /*0d50*/  IMAD.MOV R10, RZ, RZ, -R10 ;  /* 0x000000ffff0a7224 */ /* 0x000fe400078e0a0a */
[----:B------:R-:W-:-:S07]  /*0d60*/  IMAD.MOV.U32 R11, RZ, RZ, R7 ;  /* 0x000000ffff0b7224 */ /* 0x000fce00078e0007 */
.L_x_653:
        /* <DEDUP_REMOVED lines=8> */
.L_x_643:
[----:B------:R-:W-:Y:S05]  /*0df0*/  BSYNC.RECONVERGENT B2 ;  /* 0x0000000000027941 */ /* 0x000fea0003800200 */
.L_x_642:
        /* <DEDUP_REMOVED lines=12> */
.L_x_655:
        /* <DEDUP_REMOVED lines=27> */
.L_x_658:
[----:B------:R-:W-:Y:S05]  /*1070*/  BSYNC.RECONVERGENT B1 ;  /* 0x0000000000017941 */ /* 0x000fea0003800200 */
.L_x_657:
[----:B------:R-:W-:Y:S04]  /*1080*/  BSSY.RECONVERGENT B1, `(.L_x_659) ;  /* 0x0000006000017945 */ /* 0x000fe80003800200 */
[----:B------:R-:W-:Y:S05]  /*1090*/  @!P0 BRA `(.L_x_660) ;  /* 0x0000000000108947 */ /* 0x000fea0003800000 */
[----:B------:R-:W2:Y:S04]  /*10a0*/  LDG.E.STRONG.SYS R7, desc[UR8][R2.64+0x8] ;  /* 0x0000080802077981 */ /* 0x000ea8000c1f5900 */
[----:B01----:R-:W2:Y:S02]  /*10b0*/  LDG.E.STRONG.SYS R0, desc[UR8][R2.64+0x4] ;  /* 0x0000040802007981 */ /* 0x003ea4000c1f5900 */
[----:B--2---:R-:W-:-:S05]  /*10c0*/  IADD3 R7, PT, PT, R0, R7, R8 ;  /* 0x0000000700077210 */ /* 0x004fca0007ffe008 */
[----:B------:R2:W-:Y:S02]  /*10d0*/  STG.E.STRONG.SYS desc[UR8][R2.64], R7 ;  /* 0x0000000702007986 */ /* 0x0005e4000c115908 */
.L_x_660:
[----:B------:R-:W-:Y:S05]  /*10e0*/  BSYNC.RECONVERGENT B1 ;  /* 0x0000000000017941 */ /* 0x000fea0003800200 */
.L_x_659:
[----:B------:R-:W-:Y:S06]  /*10f0*/  MEMBAR.ALL.SYS ;  /* 0x0000000000007992 */ /* 0x000fec000000b000 */
[----:B------:R-:W-:-:S00]  /*1100*/  ERRBAR ;  /* 0x00000000000079ab */ /* 0x000fc00000000000 */
[----:B------:R-:W-:Y:S06]  /*1110*/  CGAERRBAR ;  /* 0x00000000000075ab */ /* 0x000fec0000000000 */
[----:B012345:R-:W-:Y:S01]  /*1120*/  CCTL.IVALL ;  /* 0x00000000ff00798f */ /* 0x03ffe20002000000 */
.L_x_656:
[----:B------:R-:W-:Y:S05]  /*1130*/  BSYNC.RECONVERGENT B0 ;  /* 0x0000000000007941 */ /* 0x000fea0003800200 */
.L_x_654:
[----:B------:R-:W-:Y:S05]  /*1140*/  @!P0 EXIT ;  /* 0x000000000000894d */ /* 0x000fea0003800000 */
[----:B--2---:R-:W2:Y:S01]  /*1150*/  LDG.E.STRONG.SYS R3, desc[UR8][R2.64] ;  /* 0x0000000802037981 */ /* 0x004ea2000c1f5900 */
[----:B------:R-:W3:Y:S01]  /*1160*/  LDC.64 R6, c[0x4][RZ] ;  /* 0x01000000ff067b82 */ /* 0x000ee20000000a00 */
[----:B------:R-:W-:-:S05]  /*1170*/  IMAD.WIDE.U32 R4, R9, 0x4, R4 ;  /* 0x0000000409047825 */ /* 0x000fca00078e0004 */
[----:B--2---:R-:W-:Y:S04]  /*1180*/  STG.E.STRONG.SYS desc[UR8][R4.64], R3 ;  /* 0x0000000304007986 */ /* 0x004fe8000c115908 */
[----:B---3--:R-:W-:Y:S01]  /*1190*/  STG.E desc[UR8][R6.64], RZ ;  /* 0x000000ff06007986 */ /* 0x008fe2000c101908 */
[----:B------:R-:W-:Y:S05]  /*11a0*/  EXIT ;  /* 0x000000000000794d */ /* 0x000fea0003800000 */
.L_x_661:
        /* <DEDUP_REMOVED lines=13> */
.L_x_1245:


//--------------------- .text._Z16reduceSinglePassILj4ELb1EEvPKiPViS3_jb --------------------------
	.section	.text._Z16reduceSinglePassILj4ELb1EEvPKiPViS3_jb,"ax",@progbits
	.align	128
        .global         _Z16reduceSinglePassILj4ELb1EEvPKiPViS3_jb
        .type           _Z16reduceSinglePassILj4ELb1EEvPKiPViS3_jb,@function
        .size           _Z16reduceSinglePassILj4ELb1EEvPKiPViS3_jb,(.L_x_1246 - _Z16reduceSinglePassILj4ELb1EEvPKiPViS3_jb)
        .other          _Z16reduceSinglePassILj4ELb1EEvPKiPViS3_jb,@"STO_CUDA_ENTRY STV_DEFAULT"
_Z16reduceSinglePassILj4ELb1EEvPKiPViS3_jb:
.text._Z16reduceSinglePassILj4ELb1EEvPKiPViS3_jb:
        /* <DEDUP_REMOVED lines=11> */
[----:B-1----:R-:W-:-:S13]  /*00b0*/  ISETP.GE.U32.AND P0, PT, R2, UR4, PT ;  /* 0x0000000402007c0c */ /* 0x002fda000bf06070 */
[----:B---34-:R-:W-:Y:S05]  /*00c0*/  @P0 BRA `(.L_x_663) ;  /* 0x0000000000300947 */ /* 0x018fea0003800000 */
[----:B------:R-:W0:Y:S01]  /*00d0*/  LDC.64 R12, c[0x0][0x380] ;  /* 0x0000e000ff0c7b82 */ /* 0x000e220000000a00 */
[----:B------:R-:W-:Y:S02]  /*00e0*/  IMAD.MOV.U32 R15, RZ, RZ, R2 ;  /* 0x000000ffff0f7224 */ /* 0x000fe400078e0002 */
[----:B------:R-:W-:-:S07]  /*00f0*/  IMAD.MOV.U32 R7, RZ, RZ, RZ ;  /* 0x000000ffff077224 */ /* 0x000fce00078e00ff */
.L_x_664:
[C---:B------:R-:W-:Y:S02]  /*0100*/  VIADD R11, R15.reuse, 0x4 ;  /* 0x000000040f0b7836 */ /* 0x040fe40000000000 */
[----:B0-----:R-:W-:-:S04]  /*0110*/  IMAD.WIDE.U32 R2, R15, 0x4, R12 ;  /* 0x000000040f027825 */ /* 0x001fc800078e000c */
[----:B------:R-:W-:Y:S02]  /*0120*/  IMAD.WIDE.U32 R10, R11, 0x4, R12 ;  /* 0x000000040b0a7825 */ /* 0x000fe400078e000c */
[----:B------:R-:W3:Y:S04]  /*0130*/  LDG.E R2, desc[UR6][R2.64] ;  /* 0x0000000602027981 */ /* 0x000ee8000c1e1900 */
[----:B------:R-:W3:Y:S01]  /*0140*/  LDG.E R10, desc[UR6][R10.64] ;  /* 0x000000060a0a7981 */ /* 0x000ee2000c1e1900 */
[----:B--2---:R-:W-:-:S05]  /*0150*/  IMAD R15, R0, 0x8, R15 ;  /* 0x00000008000f7824 */ /* 0x004fca00078e020f */
[----:B------:R-:W-:Y:S02]  /*0160*/  ISETP.GE.U32.AND P0, PT, R15, UR4, PT ;  /* 0x000000040f007c0c */ /* 0x000fe4000bf06070 */
[----:B---3--:R-:W-:-:S11]  /*0170*/  IADD3 R7, PT, PT, R10, R2, R7 ;  /* 0x000000020a077210 */ /* 0x008fd60007ffe007 */
[----:B------:R-:W-:Y:S05]  /*0180*/  @!P0 BRA `(.L_x_664) ;  /* 0xfffffffc00dc8947 */ /* 0x000fea000383ffff */
.L_x_663:
[----:B------:R-:W-:Y:S05]  /*0190*/  BSYNC.RECONVERGENT B0 ;  /* 0x0000000000007941 */ /* 0x000fea0003800200 */
.L_x_662:
        /* <DEDUP_REMOVED lines=9> */
[----:B0-----:R-:W-:-:S03]  /*0230*/  UPRMT UR4, UR4, 0x8880, URZ ;  /* 0x0000888004047896 */ /* 0x001fc600080000ff */
[----:B------:R-:W-:Y:S01]  /*0240*/  IMAD.IADD R10, R8, 0x1, R9 ;  /* 0x00000001080a7824 */ /* 0x000fe200078e0209 */
[----:B------:R-:W-:Y:S01]  /*0250*/  UISETP.NE.AND UP0, UPT, UR4, URZ, UPT ;  /* 0x000000ff0400728c */ /* 0x000fe2000bf05270 */
[----:B-1----:R-:W-:-:S08]  /*0260*/  IMAD.WIDE.U32 R14, R14, 0x4, R2 ;  /* 0x000000040e0e7825 */ /* 0x002fd000078e0002 */
[----:B------:R-:W-:Y:S05]  /*0270*/  BRA.U !UP0, `(.L_x_666) ;  /* 0x0000000108147547 */ /* 0x000fea000b800000 */
[----:B------:R-:W2:Y:S02]  /*0280*/  LDG.E.STRONG.SYS R18, desc[UR6][R16.64] ;  /* 0x0000000610127981 */ /* 0x000ea4000c1f5900 */
[----:B--2---:R-:W-:Y:S01]  /*0290*/  ISETP.NE.AND P0, PT, R18, RZ, PT ;  /* 0x000000ff1200720c */ /* 0x004fe20003f05270 */
[----:B------:R-:W-:-:S12]  /*02a0*/  IMAD.MOV.U32 R18, RZ, RZ, 0x1 ;  /* 0x00000001ff127424 */ /* 0x000fd800078e00ff */
[----:B------:R0:W-:Y:S01]  /*02b0*/  @P0 STS.U8 [R10], R18 ;  /* 0x000000120a000388 */ /* 0x0001e20000000000 */
[----:B------:R-:W-:Y:S05]  /*02c0*/  @P0 BRA `(.L_x_667) ;  /* 0x00000004000c0947 */ /* 0x000fea0003800000 */
.L_x_666:
        /* <DEDUP_REMOVED lines=29> */
.L_x_670:
[----:B------:R-:W-:Y:S05]  /*04a0*/  BSYNC.RECONVERGENT B1 ;  /* 0x0000000000017941 */ /* 0x000fea0003800200 */
.L_x_669:
        /* <DEDUP_REMOVED lines=14> */
.L_x_672:
[----:B------:R-:W2:Y:S02]  /*0590*/  LDG.E.STRONG.SYS R16, desc[UR6][R12.64+0x8] ;  /* 0x000008060c107981 */ /* 0x000ea4000c1f5900 */
[----:B--2---:R-:W-:-:S07]  /*05a0*/  IMAD.IADD R7, R7, 0x1, R16 ;  /* 0x0000000107077824 */ /* 0x004fce00078e0210 */
.L_x_673:
[----:B------:R-:W-:Y:S05]  /*05b0*/  BSYNC.RECONVERGENT B1 ;  /* 0x0000000000017941 */ /* 0x000fea0003800200 */
.L_x_671:
[----:B------:R-:W-:Y:S01]  /*05c0*/  ISETP.NE.AND P0, PT, R9, RZ, PT ;  /* 0x000000ff0900720c */ /* 0x000fe20003f05270 */
[----:B------:R-:W-:-:S12]  /*05d0*/  BSSY B1, `(.L_x_674) ;  /* 0x000000e000017945 */ /* 0x000fd80003800000 */
[----:B------:R-:W-:Y:S05]  /*05e0*/  @P0 BRA `(.L_x_675) ;  /* 0x0000000000300947 */ /* 0x000fea0003800000 */
[----:B------:R-:W2:Y:S01]  /*05f0*/  S2R R19, SR_SWINHI ;  /* 0x0000000000137919 */ /* 0x000ea20000002f00 */
[----:B------:R-:W-:Y:S01]  /*0600*/  BSSY B2, `(.L_x_676) ;  /* 0x0000007000027945 */ /* 0x000fe20003800000 */
[----:B-1----:R-:W-:Y:S02]  /*0610*/  MOV R16, R8 ;  /* 0x0000000800107202 */ /* 0x002fe40000000f00 */
[----:B--2---:R-:W-:-:S07]  /*0620*/  MOV R17, R19 ;  /* 0x0000001300117202 */ /* 0x004fce0000000f00 */
.L_x_677:
[----:B0-----:R-:W2:Y:S01]  /*0630*/  LD.E.U8.STRONG.GPU R18, desc[UR6][R16.64+0x1] ;  /* 0x0000010610127980 */ /* 0x001ea2000c10f100 */
[----:B------:R-:W-:Y:S05]  /*0640*/  YIELD ;  /* 0x0000000000007946 */ /* 0x000fea0003800000 */
[----:B--2---:R-:W-:-:S13]  /*0650*/  ISETP.NE.AND P0, PT, R18, 0x1, PT ;  /* 0x000000011200780c */ /* 0x004fda0003f05270 */
[----:B------:R-:W-:Y:S05]  /*0660*/  @P0 BRA `(.L_x_677) ;  /* 0xfffffffc00f00947 */ /* 0x000fea000383ffff */
[----:B------:R-:W-:Y:S05]  /*0670*/  BSYNC B2 ;  /* 0x0000000000027941 */ /* 0x000fea0003800000 */
.L_x_676:
[----:B------:R-:W2:Y:S02]  /*0680*/  LDG.E.STRONG.SYS R16, desc[UR6][R12.64+0x4] ;  /* 0x000004060c107981 */ /* 0x000ea4000c1f5900 */
[----:B--2---:R-:W-:-:S05]  /*0690*/  IMAD.IADD R7, R16, 0x1, R7 ;  /* 0x0000000110077824 */ /* 0x004fca00078e0207 */
[----:B------:R2:W-:Y:S02]  /*06a0*/  STG.E.STRONG.SYS desc[UR6][R12.64], R7 ;  /* 0x000000070c007986 */ /* 0x0005e4000c115906 */
.L_x_675:
[----:B------:R-:W-:Y:S05]  /*06b0*/  BSYNC B1 ;  /* 0x0000000000017941 */ /* 0x000fea0003800000 */
.L_x_674:
[----:B------:R-:W-:Y:S06]  /*06c0*/  MEMBAR.ALL.SYS ;  /* 0x0000000000007992 */ /* 0x000fec000000b000 */
[----:B------:R-:W-:-:S00]  /*06d0*/  ERRBAR ;  /* 0x00000000000079ab */ /* 0x000fc00000000000 */
[----:B------:R-:W-:Y:S06]  /*06e0*/  CGAERRBAR ;  /* 0x00000000000075ab */ /* 0x000fec0000000000 */
[----:B012345:R-:W-:Y:S01]  /*06f0*/  CCTL.IVALL ;  /* 0x00000000ff00798f */ /* 0x03ffe20002000000 */
.L_x_667:
[----:B------:R-:W-:Y:S02]  /*0700*/  ISETP.NE.AND P1, PT, R9, RZ, PT ;  /* 0x000000ff0900720c */ /* 0x000fe40003f25270 */
[----:B------:R-:W-:-:S11]  /*0710*/  PLOP3.LUT P0, PT, PT, PT, PT, 0x8, 0x80 ;  /* 0x000000000080781c */ /* 0x000fd60003f0e170 */
[----:B------:R-:W-:Y:S05]  /*0720*/  @P1 BRA `(.L_x_668) ;  /* 0x00000000000c1947 */ /* 0x000fea0003800000 */
[----:B-12---:R-:W2:Y:S01]  /*0730*/  LDG.E.STRONG.SYS R13, desc[UR6][R12.64] ;  /* 0x000000060c0d7981 */ /* 0x006ea2000c1f5900 */
[----:B------:R-:W-:-:S03]  /*0740*/  PLOP3.LUT P0, PT, PT, PT, PT, 0x80, 0x8 ;  /* 0x000000000008781c */ /* 0x000fc60003f0f070 */
[----:B--2---:R3:W-:Y:S10]  /*0750*/  STG.E.STRONG.SYS desc[UR6][R14.64], R13 ;  /* 0x0000000d0e007986 */ /* 0x0047f4000c115906 */
.L_x_668:
[----:B------:R-:W-:Y:S05]  /*0760*/  BSYNC B0 ;  /* 0x0000000000007941 */ /* 0x000fea0003800000 */
.L_x_665:
[----:B------:R-:W-:-:S13]  /*0770*/  ISETP.GE.U32.AND P1, PT, R0, 0x2, PT ;  /* 0x000000020000780c */ /* 0x000fda0003f26070 */
[----:B------:R-:W-:Y:S05]  /*0780*/  @!P1 EXIT ;  /* 0x000000000000994d */ /* 0x000fea0003800000 */
[----:B-12---:R-:W2:Y:S01]  /*0790*/  LDG.E.STRONG.SYS R7, desc[UR6][R14.64] ;  /* 0x000000060e077981 */ /* 0x006ea2000c1f5900 */
[----:B------:R-:W-:-:S03]  /*07a0*/  LEA R16, R6, R11, 0x18 ;  /* 0x0000000b06107211 */ /* 0x000fc600078ec0ff */
[----:B--2---:R1:W-:Y:S01]  /*07b0*/  ST.E.STRONG.GPU desc[UR6][R14.64], R7 ;  /* 0x000000070e007985 */ /* 0x0043e2000c10f906 */
[----:B------:R-:W-:Y:S05]  /*07c0*/  @!P0 BRA `(.L_x_678) ;  /* 0x00000000001c8947 */ /* 0x000fea0003800000 */
[----:B---3--:R-:W2:Y:S02]  /*07d0*/  LDC.64 R12, c[0x4][RZ] ;  /* 0x01000000ff0c7b82 */ /* 0x008ea40000000a00 */
[----:B--2---:R-:W2:Y:S01]  /*07e0*/  ATOMG.E.INC.STRONG.GPU PT, R12, desc[UR6][R12.64], R0 ;  /* 0x800000000c0c79a8 */ /* 0x004ea200099ef106 */
[----:B-1----:R-:W-:Y:S01]  /*07f0*/  VIADD R7, R0, 0xffffffff ;  /* 0xffffffff00077836 */ /* 0x002fe20000000000 */
[----:B------:R-:W-:-:S04]  /*0800*/  LEA R11, R6, R11, 0x18 ;  /* 0x0000000b060b7211 */ /* 0x000fc800078ec0ff */
[----:B--2---:R-:W-:-:S04]  /*0810*/  ISETP.NE.AND P1, PT, R12, R7, PT ;  /* 0x000000070c00720c */ /* 0x004fc80003f25270 */
[----:B------:R-:W-:-:S05]  /*0820*/  SEL R6, RZ, 0x1, P1 ;  /* 0x00000001ff067807 */ /* 0x000fca0000800000 */
[----:B------:R2:W-:Y:S04]  /*0830*/  STS.U8 [R11], R6 ;  /* 0x000000060b007388 */ /* 0x0005e80000000000 */
.L_x_678:
[----:B------:R-:W-:Y:S05]  /*0840*/  WARPSYNC.ALL ;  /* 0x0000000000007948 */ /* 0x000fea0003800000 */
[----:B------:R-:W-:Y:S06]  /*0850*/  BAR.SYNC.DEFER_BLOCKING 0x0 ;  /* 0x0000000000007b1d */ /* 0x000fec0000010000 */
[----:B--2---:R-:W2:Y:S02]  /*0860*/  LDS.U8 R6, [R16] ;  /* 0x0000000010067984 */ /* 0x004ea40000000000 */
[----:B--2---:R-:W-:-:S13]  /*0870*/  ISETP.NE.AND P1, PT, R6, RZ, PT ;  /* 0x000000ff0600720c */ /* 0x004fda0003f25270 */
[----:B------:R-:W-:Y:S05]  /*0880*/  @!P1 EXIT ;  /* 0x000000000000994d */ /* 0x000fea0003800000 */
[----:B------:R-:W-:Y:S01]  /*0890*/  ISETP.GE.U32.AND P1, PT, R9, R0, PT ;  /* 0x000000000900720c */ /* 0x000fe20003f26070 */
[----:B------:R-:W-:Y:S01]  /*08a0*/  BSSY.RECONVERGENT B2, `(.L_x_679) ;  /* 0x0000073000027945 */ /* 0x000fe20003800200 */
[----:B------:R-:W-:-:S11]  /*08b0*/  IMAD.MOV.U32 R11, RZ, RZ, RZ ;  /* 0x000000ffff0b7224 */ /* 0x000fd600078e00ff */
[----:B------:R-:W-:Y:S05]  /*08c0*/  @P1 BRA `(.L_x_680) ;  /* 0x0000000400c01947 */ /* 0x000fea0003800000 */
[----:B-1----:R-:W-:Y:S01]  /*08d0*/  LOP3.LUT R7, RZ, R9, RZ, 0x33, !PT ;  /* 0x00000009ff077212 */ /* 0x002fe200078e33ff */
[----:B------:R-:W-:Y:S01]  /*08e0*/  BSSY.RECONVERGENT B1, `(.L_x_681) ;  /* 0x0000061000017945 */ /* 0x000fe20003800200 */
[----:B------:R-:W-:Y:S02]  /*08f0*/  IMAD.MOV.U32 R11, RZ, RZ, RZ ;  /* 0x000000ffff0b7224 */ /* 0x000fe400078e00ff */
[----:B---3--:R-:W-:Y:S02]  /*0900*/  IMAD.MOV.U32 R13, RZ, RZ, R9 ;  /* 0x000000ffff0d7224 */ /* 0x008fe400078e0009 */
        /* <DEDUP_REMOVED lines=19> */
.L_x_687:
        /* <DEDUP_REMOVED lines=32> */
.L_x_686:
[----:B------:R-:W-:Y:S05]  /*0c40*/  BSYNC.RECONVERGENT B3 ;  /* 0x0000000000037941 */ /* 0x000fea0003800200 */
.L_x_685:
        /* <DEDUP_REMOVED lines=23> */
.L_x_689:
[----:B------:R-:W-:Y:S05]  /*0dc0*/  BSYNC.RECONVERGENT B3 ;  /* 0x0000000000037941 */ /* 0x000fea0003800200 */
.L_x_688:
[----:B------:R-:W-:-:S13]  /*0dd0*/  ISETP.NE.OR P1, PT, R14, RZ, P1 ;  /* 0x000000ff0e00720c */ /* 0x000fda0000f25670 */
[----:B------:R-:W-:Y:S05]  /*0de0*/  @!P1 BREAK.RELIABLE B0 ;  /* 0x0000000000009942 */ /* 0x000fea0003800100 */
[----:B------:R-:W-:Y:S05]  /*0df0*/  @!P1 BRA `(.L_x_682) ;  /* 0x00000000003c9947 */ /* 0x000fea0003800000 */
.L_x_684:
[----:B------:R-:W-:Y:S05]  /*0e00*/  BSYNC.RELIABLE B0 ;  /* 0x0000000000007941 */ /* 0x000fea0003800100 */
.L_x_683:
        /* <DEDUP_REMOVED lines=14> */
.L_x_682:
[----:B------:R-:W-:Y:S05]  /*0ef0*/  BSYNC.RECONVERGENT B1 ;  /* 0x0000000000017941 */ /* 0x000fea0003800200 */
.L_x_681:
[----:B------:R-:W-:-:S13]  /*0f00*/  ISETP.NE.AND P1, PT, R12, RZ, PT ;  /* 0x000000ff0c00720c */ /* 0x000fda0003f25270 */
[----:B------:R-:W-:Y:S05]  /*0f10*/  @!P1 BRA `(.L_x_680) ;  /* 0x00000000002c9947 */ /* 0x000fea0003800000 */
[----:B------:R-:W-:-:S04]  /*0f20*/  IMAD.WIDE.U32 R6, R13, 0x4, R2 ;  /* 0x000000040d067825 */ /* 0x000fc800078e0002 */
[----:B------:R-:W-:Y:S02]  /*0f30*/  IMAD.MOV R12, RZ, RZ, -R12 ;  /* 0x000000ffff0c7224 */ /* 0x000fe400078e0a0c */
[----:B------:R-:W-:-:S07]  /*0f40*/  IMAD.MOV.U32 R13, RZ, RZ, R6 ;  /* 0x000000ffff0d7224 */ /* 0x000fce00078e0006 */
.L_x_690:
        /* <DEDUP_REMOVED lines=8> */
.L_x_680:
[----:B------:R-:W-:Y:S05]  /*0fd0*/  BSYNC.RECONVERGENT B2 ;  /* 0x0000000000027941 */ /* 0x000fea0003800200 */
.L_x_679:
[----:B------:R-:W-:Y:S05]  /*0fe0*/  WARPSYNC.ALL ;  /* 0x0000000000007948 */ /* 0x000fea0003800000 */
[----:B-1----:R-:W1:Y:S01]  /*0ff0*/  LDC R7, c[0x0][0x360] ;  /* 0x0000d800ff077b82 */ /* 0x002e620000000800 */
        /* <DEDUP_REMOVED lines=10> */
.L_x_692:
        /* <DEDUP_REMOVED lines=28> */
.L_x_695:
[----:B------:R-:W-:Y:S05]  /*1260*/  BSYNC.RECONVERGENT B1 ;  /* 0x0000000000017941 */ /* 0x000fea0003800200 */
.L_x_694:
        /* <DEDUP_REMOVED lines=14> */
.L_x_697:
[----:B------:R-:W2:Y:S02]  /*1350*/  LDG.E.STRONG.SYS R6, desc[UR6][R4.64+0x8] ;  /* 0x0000080604067981 */ /* 0x000ea4000c1f5900 */
[----:B--2---:R-:W-:-:S07]  /*1360*/  IMAD.IADD R11, R11, 0x1, R6 ;  /* 0x000000010b0b7824 */ /* 0x004fce00078e0206 */
.L_x_698:
[----:B------:R-:W-:Y:S05]  /*1370*/  BSYNC.RECONVERGENT B1 ;  /* 0x0000000000017941 */ /* 0x000fea0003800200 */
.L_x_696:
[----:B------:R-:W-:Y:S04]  /*1380*/  BSSY B1, `(.L_x_699) ;  /* 0x000000e000017945 */ /* 0x000fe80003800000 */
[----:B------:R-:W-:Y:S05]  /*1390*/  @!P0 BRA `(.L_x_700) ;  /* 0x0000000000308947 */ /* 0x000fea0003800000 */
[----:B--2---:R-:W2:Y:S01]  /*13a0*/  S2R R7, SR_SWINHI ;  /* 0x0000000000077919 */ /* 0x004ea20000002f00 */
[----:B------:R-:W-:Y:S01]  /*13b0*/  BSSY B2, `(.L_x_701) ;  /* 0x0000007000027945 */ /* 0x000fe20003800000 */
[----:B------:R-:W-:Y:S02]  /*13c0*/  MOV R8, R8 ;  /* 0x0000000800087202 */ /* 0x000fe40000000f00 */
[----:B--2---:R-:W-:-:S07]  /*13d0*/  MOV R9, R7 ;  /* 0x0000000700097202 */ /* 0x004fce0000000f00 */
.L_x_702:
[----:B------:R-:W2:Y:S01]  /*13e0*/  LD.E.U8.STRONG.GPU R6, desc[UR6][R8.64+0x1] ;  /* 0x0000010608067980 */ /* 0x000ea2000c10f100 */
[----:B------:R-:W-:Y:S05]  /*13f0*/  YIELD ;  /* 0x0000000000007946 */ /* 0x000fea0003800000 */
[----:B--2---:R-:W-:-:S13]  /*1400*/  ISETP.NE.AND P1, PT, R6, 0x1, PT ;  /* 0x000000010600780c */ /* 0x004fda0003f25270 */
[----:B------:R-:W-:Y:S05]  /*1410*/  @P1 BRA `(.L_x_702) ;  /* 0xfffffffc00f01947 */ /* 0x000fea000383ffff */
[----:B------:R-:W-:Y:S05]  /*1420*/  BSYNC B2 ;  /* 0x0000000000027941 */ /* 0x000fea0003800000 */
.L_x_701:
[----:B------:R-:W2:Y:S02]  /*1430*/  LDG.E.STRONG.SYS R6, desc[UR6][R4.64+0x4] ;  /* 0x0000040604067981 */ /* 0x000ea4000c1f5900 */
[----:B--2---:R-:W-:-:S05]  /*1440*/  IMAD.IADD R11, R6, 0x1, R11 ;  /* 0x00000001060b7824 */ /* 0x004fca00078e020b */
[----:B------:R4:W-:Y:S02]  /*1450*/  STG.E.STRONG.SYS desc[UR6][R4.64], R11 ;  /* 0x0000000b04007986 */ /* 0x0009e4000c115906 */
.L_x_700:
[----:B------:R-:W-:Y:S05]  /*1460*/  BSYNC B1 ;  /* 0x0000000000017941 */ /* 0x000fea0003800000 */
.L_x_699:
[----:B------:R-:W-:Y:S06]  /*1470*/  MEMBAR.ALL.SYS ;  /* 0x0000000000007992 */ /* 0x000fec000000b000 */
[----:B------:R-:W-:-:S00]  /*1480*/  ERRBAR ;  /* 0x00000000000079ab */ /* 0x000fc00000000000 */
[----:B------:R-:W-:Y:S06]  /*1490*/  CGAERRBAR ;  /* 0x00000000000075ab */ /* 0x000fec0000000000 */
[----:B012345:R-:W-:Y:S01]  /*14a0*/  CCTL.IVALL ;  /* 0x00000000ff00798f */ /* 0x03ffe20002000000 */
.L_x_693:
[----:B------:R-:W-:Y:S05]  /*14b0*/  BSYNC B0 ;  /* 0x0000000000007941 */ /* 0x000fea0003800000 */
.L_x_691:
[----:B------:R-:W-:Y:S05]  /*14c0*/  @!P0 EXIT ;  /* 0x000000000000894d */ /* 0x000fea0003800000 */
[----:B--2-4-:R-:W2:Y:S01]  /*14d0*/  LDG.E.STRONG.SYS R5, desc[UR6][R4.64] ;  /* 0x0000000604057981 */ /* 0x014ea2000c1f5900 */
[----:B------:R-:W4:Y:S01]  /*14e0*/  LDC.64 R6, c[0x4][RZ] ;  /* 0x01000000ff067b82 */ /* 0x000f220000000a00 */
[----:B------:R-:W-:-:S05]  /*14f0*/  IMAD.WIDE.U32 R2, R0, 0x4, R2 ;  /* 0x0000000400027825 */ /* 0x000fca00078e0002 */
[----:B--2---:R-:W-:Y:S04]  /*1500*/  STG.E.STRONG.SYS desc[UR6][R2.64], R5 ;  /* 0x0000000502007986 */ /* 0x004fe8000c115906 */
[----:B----4-:R-:W-:Y:S01]  /*1510*/  STG.E desc[UR6][R6.64], RZ ;  /* 0x000000ff06007986 */ /* 0x010fe2000c101906 */
[----:B------:R-:W-:Y:S05]  /*1520*/  EXIT ;  /* 0x000000000000794d */ /* 0x000fea0003800000 */
.L_x_703:
        /* <DEDUP_REMOVED lines=13> */
.L_x_1246:


//--------------------- .text._Z16reduceSinglePassILj8ELb1EEvPKiPViS3_jb --------------------------
	.section	.text._Z16reduceSinglePassILj8ELb1EEvPKiPViS3_jb,"ax",@progbits
	.align	128
        .global         _Z16reduceSinglePassILj8ELb1EEvPKiPViS3_jb
        .type           _Z16reduceSinglePassILj8ELb1EEvPKiPViS3_jb,@function
        .size           _Z16reduceSinglePassILj8ELb1EEvPKiPViS3_jb,(.L_x_1247 - _Z16reduceSinglePassILj8ELb1EEvPKiPViS3_jb)
        .other          _Z16reduceSinglePassILj8ELb1EEvPKiPViS3_jb,@"STO_CUDA_ENTRY STV_DEFAULT"
_Z16reduceSinglePassILj8ELb1EEvPKiPViS3_jb:
.text._Z16reduceSinglePassILj8ELb1EEvPKiPViS3_jb:
        /* <DEDUP_REMOVED lines=14> */
[----:B------:R-:W-:-:S07]  /*00e0*/  IMAD.MOV.U32 R15, RZ, RZ, RZ ;  /* 0x000000ffff0f7224 */ /* 0x000fce00078e00ff */
.L_x_706:
        /* <DEDUP_REMOVED lines=9> */
.L_x_705:
[----:B------:R-:W-:Y:S05]  /*0180*/  BSYNC.RECONVERGENT B0 ;  /* 0x0000000000007941 */ /* 0x000fea0003800200 */
.L_x_704:
        /* <DEDUP_REMOVED lines=19> */
.L_x_708:
        /* <DEDUP_REMOVED lines=25> */
.L_x_712:
[----:B------:R-:W-:Y:S05]  /*0450*/  BSYNC.RECONVERGENT B1 ;  /* 0x0000000000017941 */ /* 0x000fea0003800200 */
.L_x_711:
        /* <DEDUP_REMOVED lines=12> */
[--C-:B--2---:R-:W-:Y:S01]  /*0520*/  IMAD.IADD R23, R15, 0x1, R14.reuse ;  /* 0x000000010f177824 */ /* 0x104fe200078e020e */
[----:B------:R-:W-:-:S04]  /*0530*/  PRMT R14, R16, 0x7610, R14 ;  /* 0x00007610100e7816 */ /* 0x000fc8000000000e */
[----:B------:R0:W-:Y:S04]  /*0540*/  STG.E.STRONG.SYS desc[UR6][R18.64], R23 ;  /* 0x0000001712007986 */ /* 0x0001e8000c115906 */
[----:B------:R0:W-:Y:S01]  /*0550*/  ST.E.U8.STRONG.GPU desc[UR6][R20.64], R14 ;  /* 0x0000000e14007985 */ /* 0x0001e2000c10f106 */
[----:B------:R-:W-:Y:S05]  /*0560*/  BRA `(.L_x_716) ;  /* 0x0000000000147947 */ /* 0x000fea0003800000 */
.L_x_715:
[----:B------:R-:W-:-:S13]  /*0570*/  ISETP.GT.U32.AND P0, PT, R9, 0x1, PT ;  /* 0x000000010900780c */ /* 0x000fda0003f04070 */
[----:B------:R-:W-:Y:S05]  /*0580*/  @P0 BREAK.RELIABLE B2 ;  /* 0x0000000000020942 */ /* 0x000fea0003800100 */
[----:B------:R-:W-:Y:S05]  /*0590*/  @P0 BRA `(.L_x_717) ;  /* 0x00000000003c0947 */ /* 0x000fea0003800000 */
[----:B------:R-:W2:Y:S02]  /*05a0*/  LDG.E.STRONG.SYS R18, desc[UR6][R18.64+0x10] ;  /* 0x0000100612127981 */ /* 0x000ea4000c1f5900 */
[----:B--2---:R-:W-:-:S07]  /*05b0*/  IMAD.IADD R15, R15, 0x1, R18 ;  /* 0x000000010f0f7824 */ /* 0x004fce00078e0212 */
.L_x_716:
[----:B------:R-:W-:-:S13]  /*05c0*/  ISETP.GT.U32.AND P0, PT, R9, 0x1, PT ;  /* 0x000000010900780c */ /* 0x000fda0003f04070 */
[----:B------:R-:W-:Y:S05]  /*05d0*/  @P0 BREAK.RELIABLE B2 ;  /* 0x0000000000020942 */ /* 0x000fea0003800100 */
[----:B------:R-:W-:Y:S05]  /*05e0*/  @P0 BRA `(.L_x_717) ;  /* 0x0000000000280947 */ /* 0x000fea0003800000 */
[----:B------:R-:W-:Y:S05]  /*05f0*/  BSYNC.RELIABLE B2 ;  /* 0x0000000000027941 */ /* 0x000fea0003800100 */
.L_x_714:
[----:B0-----:R-:W0:Y:S01]  /*0600*/  S2R R21, SR_SWINHI ;  /* 0x0000000000157919 */ /* 0x001e220000002f00 */
[----:B------:R-:W-:Y:S02]  /*0610*/  MOV R18, R6 ;  /* 0x0000000600127202 */ /* 0x000fe40000000f00 */
[----:B0-----:R-:W-:Y:S02]  /*0620*/  MOV R19, R21 ;  /* 0x0000001500137202 */ /* 0x001fe40000000f00 */
[----:B------:R-:W-:-:S05]  /*0630*/  IADD3 R18, P0, PT, R18, R9, RZ ;  /* 0x0000000912127210 */ /* 0x000fca0007f1e0ff */
[----:B------:R-:W-:-:S08]  /*0640*/  IMAD.X R19, RZ, RZ, R19, P0 ;  /* 0x000000ffff137224 */ /* 0x000fd000000e0613 */
.L_x_718:
[----:B------:R-:W2:Y:S01]  /*0650*/  LD.E.U8.STRONG.GPU R14, desc[UR6][R18.64+0x2] ;  /* 0x00000206120e7980 */ /* 0x000ea2000c10f100 */
[----:B------:R-:W-:Y:S05]  /*0660*/  YIELD ;  /* 0x0000000000007946 */ /* 0x000fea0003800000 */
[----:B--2---:R-:W-:-:S13]  /*0670*/  ISETP.NE.AND P0, PT, R14, 0x1, PT ;  /* 0x000000010e00780c */ /* 0x004fda0003f05270 */
[----:B------:R-:W-:Y:S05]  /*0680*/  @P0 BRA `(.L_x_718) ;  /* 0xfffffffc00f00947 */ /* 0x000fea000383ffff */
.L_x_717:
[----:B------:R-:W-:Y:S05]  /*0690*/  BSYNC B1 ;  /* 0x0000000000017941 */ /* 0x000fea0003800000 */
.L_x_713:
        /* <DEDUP_REMOVED lines=8> */
[----:B------:R-:W-:Y:S02]  /*0720*/  MOV R18, R6 ;  /* 0x0000000600127202 */ /* 0x000fe40000000f00 */
[----:B0-----:R-:W-:Y:S01]  /*0730*/  MOV R19, R21 ;  /* 0x0000001500137202 */ /* 0x001fe20000000f00 */
[--C-:B--2---:R-:W-:Y:S01]  /*0740*/  IMAD.IADD R15, R15, 0x1, R14.reuse ;  /* 0x000000010f0f7824 */ /* 0x104fe200078e020e */
[----:B------:R-:W-:-:S04]  /*0750*/  PRMT R14, R16, 0x7610, R14 ;  /* 0x00007610100e7816 */ /* 0x000fc8000000000e */
[----:B------:R1:W-:Y:S04]  /*0760*/  STG.E.STRONG.SYS desc[UR6][R10.64+0x4], R15 ;  /* 0x0000040f0a007986 */ /* 0x0003e8000c115906 */
[----:B------:R1:W-:Y:S01]  /*0770*/  ST.E.U8.STRONG.GPU desc[UR6][R18.64+0x1], R14 ;  /* 0x0000010e12007985 */ /* 0x0003e2000c10f106 */
[----:B------:R-:W-:Y:S05]  /*0780*/  BRA `(.L_x_721) ;  /* 0x0000000000087947 */ /* 0x000fea0003800000 */
.L_x_720:
[----:B0-----:R-:W2:Y:S02]  /*0790*/  LDG.E.STRONG.SYS R14, desc[UR6][R10.64+0x8] ;  /* 0x000008060a0e7981 */ /* 0x001ea4000c1f5900 */
[----:B--2---:R-:W-:-:S07]  /*07a0*/  IMAD.IADD R15, R15, 0x1, R14 ;  /* 0x000000010f0f7824 */ /* 0x004fce00078e020e */
.L_x_721:
[----:B------:R-:W-:Y:S05]  /*07b0*/  BSYNC.RECONVERGENT B1 ;  /* 0x0000000000017941 */ /* 0x000fea0003800200 */
.L_x_719:
[----:B------:R-:W-:Y:S01]  /*07c0*/  ISETP.NE.AND P0, PT, R9, RZ, PT ;  /* 0x000000ff0900720c */ /* 0x000fe20003f05270 */
[----:B------:R-:W-:-:S12]  /*07d0*/  BSSY B1, `(.L_x_722) ;  /* 0x000000e000017945 */ /* 0x000fd80003800000 */
[----:B------:R-:W-:Y:S05]  /*07e0*/  @P0 BRA `(.L_x_723) ;  /* 0x0000000000300947 */ /* 0x000fea0003800000 */
[----:B0-----:R-:W0:Y:S01]  /*07f0*/  S2R R21, SR_SWINHI ;  /* 0x0000000000157919 */ /* 0x001e220000002f00 */
[----:B------:R-:W-:Y:S01]  /*0800*/  BSSY B2, `(.L_x_724) ;  /* 0x0000007000027945 */ /* 0x000fe20003800000 */
[----:B-1----:R-:W-:Y:S02]  /*0810*/  MOV R18, R6 ;  /* 0x0000000600127202 */ /* 0x002fe40000000f00 */
[----:B0-----:R-:W-:-:S07]  /*0820*/  MOV R19, R21 ;  /* 0x0000001500137202 */ /* 0x001fce0000000f00 */
.L_x_725:
[----:B------:R-:W2:Y:S01]  /*0830*/  LD.E.U8.STRONG.GPU R14, desc[UR6][R18.64+0x1] ;  /* 0x00000106120e7980 */ /* 0x000ea2000c10f100 */
[----:B------:R-:W-:Y:S05]  /*0840*/  YIELD ;  /* 0x0000000000007946 */ /* 0x000fea0003800000 */
[----:B--2---:R-:W-:-:S13]  /*0850*/  ISETP.NE.AND P0, PT, R14, 0x1, PT ;  /* 0x000000010e00780c */ /* 0x004fda0003f05270 */
[----:B------:R-:W-:Y:S05]  /*0860*/  @P0 BRA `(.L_x_725) ;  /* 0xfffffffc00f00947 */ /* 0x000fea000383ffff */
[----:B------:R-:W-:Y:S05]  /*0870*/  BSYNC B2 ;  /* 0x0000000000027941 */ /* 0x000fea0003800000 */
.L_x_724:
[----:B------:R-:W2:Y:S02]  /*0880*/  LDG.E.STRONG.SYS R14, desc[UR6][R10.64+0x4] ;  /* 0x000004060a0e7981 */ /* 0x000ea4000c1f5900 */
[----:B--2---:R-:W-:-:S05]  /*0890*/  IMAD.IADD R15, R14, 0x1, R15 ;  /* 0x000000010e0f7824 */ /* 0x004fca00078e020f */
[----:B------:R2:W-:Y:S02]  /*08a0*/  STG.E.STRONG.SYS desc[UR6][R10.64], R15 ;  /* 0x0000000f0a007986 */ /* 0x0005e4000c115906 */
.L_x_723:
[----:B------:R-:W-:Y:S05]  /*08b0*/  BSYNC B1 ;  /* 0x0000000000017941 */ /* 0x000fea0003800000 */
.L_x_722:
[----:B------:R-:W-:Y:S06]  /*08c0*/  MEMBAR.ALL.SYS ;  /* 0x0000000000007992 */ /* 0x000fec000000b000 */
[----:B------:R-:W-:-:S00]  /*08d0*/  ERRBAR ;  /* 0x00000000000079ab */ /* 0x000fc00000000000 */
[----:B------:R-:W-:Y:S06]  /*08e0*/  CGAERRBAR ;  /* 0x00000000000075ab */ /* 0x000fec0000000000 */
[----:B012345:R-:W-:Y:S01]  /*08f0*/  CCTL.IVALL ;  /* 0x00000000ff00798f */ /* 0x03ffe20002000000 */
.L_x_709:
[----:B------:R-:W-:Y:S02]  /*0900*/  ISETP.NE.AND P1, PT, R9, RZ, PT ;  /* 0x000000ff0900720c */ /* 0x000fe40003f25270 */
[----:B------:R-:W-:-:S11]  /*0910*/  PLOP3.LUT P0, PT, PT, PT, PT, 0x8, 0x80 ;  /* 0x000000000080781c */ /* 0x000fd60003f0e170 */
[----:B------:R-:W-:Y:S05]  /*0920*/  @P1 BRA `(.L_x_710) ;  /* 0x00000000000c1947 */ /* 0x000fea0003800000 */
[----:B-12---:R-:W2:Y:S01]  /*0930*/  LDG.E.STRONG.SYS R11, desc[UR6][R10.64] ;  /* 0x000000060a0b7981 */ /* 0x006ea2000c1f5900 */
[----:B------:R-:W-:-:S03]  /*0940*/  PLOP3.LUT P0, PT, PT, PT, PT, 0x80, 0x8 ;  /* 0x000000000008781c */ /* 0x000fc60003f0f070 */
[----:B--2---:R3:W-:Y:S10]  /*0950*/  STG.E.STRONG.SYS desc[UR6][R12.64], R11 ;  /* 0x0000000b0c007986 */ /* 0x0047f4000c115906 */
.L_x_710:
[----:B------:R-:W-:Y:S05]  /*0960*/  BSYNC B0 ;  /* 0x0000000000007941 */ /* 0x000fea0003800000 */
.L_x_707:
        /* <DEDUP_REMOVED lines=13> */
.L_x_726:
        /* <DEDUP_REMOVED lines=32> */
.L_x_735:
        /* <DEDUP_REMOVED lines=32> */
.L_x_734:
[----:B------:R-:W-:Y:S05]  /*0e40*/  BSYNC.RECONVERGENT B3 ;  /* 0x0000000000037941 */ /* 0x000fea0003800200 */
.L_x_733:
        /* <DEDUP_REMOVED lines=23> */
.L_x_737:
[----:B------:R-:W-:Y:S05]  /*0fc0*/  BSYNC.RECONVERGENT B3 ;  /* 0x0000000000037941 */ /* 0x000fea0003800200 */
.L_x_736:
[----:B------:R-:W-:-:S13]  /*0fd0*/  ISETP.NE.OR P1, PT, R14, RZ, P1 ;  /* 0x000000ff0e00720c */ /* 0x000fda0000f25670 */
[----:B------:R-:W-:Y:S05]  /*0fe0*/  @!P1 BREAK.RELIABLE B0 ;  /* 0x0000000000009942 */ /* 0x000fea0003800100 */
[----:B------:R-:W-:Y:S05]  /*0ff0*/  @!P1 BRA `(.L_x_730) ;  /* 0x00000000003c9947 */ /* 0x000fea0003800000 */
.L_x_732:
[----:B------:R-:W-:Y:S05]  /*1000*/  BSYNC.RELIABLE B0 ;  /* 0x0000000000007941 */ /* 0x000fea0003800100 */
.L_x_731:
        /* <DEDUP_REMOVED lines=14> */
.L_x_730:
[----:B------:R-:W-:Y:S05]  /*10f0*/  BSYNC.RECONVERGENT B1 ;  /* 0x0000000000017941 */ /* 0x000fea0003800200 */
.L_x_729:
[----:B------:R-:W-:-:S13]  /*1100*/  ISETP.NE.AND P1, PT, R12, RZ, PT ;  /* 0x000000ff0c00720c */ /* 0x000fda0003f25270 */
[----:B------:R-:W-:Y:S05]  /*1110*/  @!P1 BRA `(.L_x_728) ;  /* 0x00000000002c9947 */ /* 0x000fea0003800000 */
[----:B------:R-:W-:-:S04]  /*1120*/  IMAD.WIDE.U32 R10, R13, 0x4, R4 ;  /* 0x000000040d0a7825 */ /* 0x000fc800078e0004 */
[----:B------:R-:W-:Y:S02]  /*1130*/  IMAD.MOV R12, RZ, RZ, -R12 ;  /* 0x000000ffff0c7224 */ /* 0x000fe400078e0a0c */
[----:B------:R-:W-:-:S07]  /*1140*/  IMAD.MOV.U32 R13, RZ, RZ, R11 ;  /* 0x000000ffff0d7224 */ /* 0x000fce00078e000b */
.L_x_738:
        /* <DEDUP_REMOVED lines=8> */
.L_x_728:
[----:B------:R-:W-:Y:S05]  /*11d0*/  BSYNC.RECONVERGENT B2 ;  /* 0x0000000000027941 */ /* 0x000fea0003800200 */
.L_x_727:
        /* <DEDUP_REMOVED lines=12> */
.L_x_740:
        /* <DEDUP_REMOVED lines=24> */
.L_x_743:
[----:B------:R-:W-:Y:S05]  /*1420*/  BSYNC.RECONVERGENT B1 ;  /* 0x0000000000017941 */ /* 0x000fea0003800200 */
.L_x_742:
        /* <DEDUP_REMOVED lines=16> */
.L_x_746:
[----:B------:R-:W-:-:S13]  /*1530*/  ISETP.GT.U32.AND P1, PT, R9, 0x1, PT ;  /* 0x000000010900780c */ /* 0x000fda0003f24070 */
[----:B------:R-:W-:Y:S05]  /*1540*/  @P1 BREAK.RELIABLE B2 ;  /* 0x0000000000021942 */ /* 0x000fea0003800100 */
[----:B------:R-:W-:Y:S05]  /*1550*/  @P1 BRA `(.L_x_748) ;  /* 0x00000000003c1947 */ /* 0x000fea0003800000 */
[----:B------:R-:W2:Y:S02]  /*1560*/  LDG.E.STRONG.SYS R11, desc[UR6][R10.64+0x10] ;  /* 0x000010060a0b7981 */ /* 0x000ea4000c1f5900 */
[----:B--2---:R-:W-:-:S07]  /*1570*/  IMAD.IADD R8, R8, 0x1, R11 ;  /* 0x0000000108087824 */ /* 0x004fce00078e020b */
.L_x_747:
[----:B------:R-:W-:-:S13]  /*1580*/  ISETP.GT.U32.AND P1, PT, R9, 0x1, PT ;  /* 0x000000010900780c */ /* 0x000fda0003f24070 */
[----:B------:R-:W-:Y:S05]  /*1590*/  @P1 BREAK.RELIABLE B2 ;  /* 0x0000000000021942 */ /* 0x000fea0003800100 */
[----:B------:R-:W-:Y:S05]  /*15a0*/  @P1 BRA `(.L_x_748) ;  /* 0x0000000000281947 */ /* 0x000fea0003800000 */
[----:B------:R-:W-:Y:S05]  /*15b0*/  BSYNC.RELIABLE B2 ;  /* 0x0000000000027941 */ /* 0x000fea0003800100 */
.L_x_745:
[----:B0-----:R-:W0:Y:S01]  /*15c0*/  S2R R13, SR_SWINHI ;  /* 0x00000000000d7919 */ /* 0x001e220000002f00 */
[----:B------:R-:W-:Y:S02]  /*15d0*/  MOV R10, R6 ;  /* 0x00000006000a7202 */ /* 0x000fe40000000f00 */
[----:B0-----:R-:W-:Y:S02]  /*15e0*/  MOV R11, R13 ;  /* 0x0000000d000b7202 */ /* 0x001fe40000000f00 */
[----:B------:R-:W-:-:S05]  /*15f0*/  IADD3 R10, P1, PT, R10, R9, RZ ;  /* 0x000000090a0a7210 */ /* 0x000fca0007f3e0ff */
[----:B------:R-:W-:-:S08]  /*1600*/  IMAD.X R11, RZ, RZ, R11, P1 ;  /* 0x000000ffff0b7224 */ /* 0x000fd000008e060b */
.L_x_749:
[----:B------:R-:W2:Y:S01]  /*1610*/  LD.E.U8.STRONG.GPU R0, desc[UR6][R10.64+0x2] ;  /* 0x000002060a007980 */ /* 0x000ea2000c10f100 */
[----:B------:R-:W-:Y:S05]  /*1620*/  YIELD ;  /* 0x0000000000007946 */ /* 0x000fea0003800000 */
[----:B--2---:R-:W-:-:S13]  /*1630*/  ISETP.NE.AND P1, PT, R0, 0x1, PT ;  /* 0x000000010000780c */ /* 0x004fda0003f25270 */
[----:B------:R-:W-:Y:S05]  /*1640*/  @P1 BRA `(.L_x_749) ;  /* 0xfffffffc00f01947 */ /* 0x000fea000383ffff */
.L_x_748:
[----:B------:R-:W-:Y:S05]  /*1650*/  BSYNC B1 ;  /* 0x0000000000017941 */ /* 0x000fea0003800000 */
.L_x_744:
        /* <DEDUP_REMOVED lines=14> */
.L_x_751:
[----:B------:R-:W2:Y:S02]  /*1740*/  LDG.E.STRONG.SYS R9, desc[UR6][R2.64+0x8] ;  /* 0x0000080602097981 */ /* 0x000ea4000c1f5900 */
[----:B--2---:R-:W-:-:S07]  /*1750*/  IMAD.IADD R8, R8, 0x1, R9 ;  /* 0x0000000108087824 */ /* 0x004fce00078e0209 */
.L_x_752:
[----:B------:R-:W-:Y:S05]  /*1760*/  BSYNC.RECONVERGENT B1 ;  /* 0x0000000000017941 */ /* 0x000fea0003800200 */
.L_x_750:
[----:B------:R-:W-:Y:S04]  /*1770*/  BSSY B1, `(.L_x_753) ;  /* 0x000000e000017945 */ /* 0x000fe80003800000 */
[----:B------:R-:W-:Y:S05]  /*1780*/  @!P0 BRA `(.L_x_754) ;  /* 0x0000000000308947 */ /* 0x000fea0003800000 */
[----:B------:R-:W2:Y:S01]  /*1790*/  S2R R9, SR_SWINHI ;  /* 0x0000000000097919 */ /* 0x000ea20000002f00 */
[----:B------:R-:W-:Y:S01]  /*17a0*/  BSSY B2, `(.L_x_755) ;  /* 0x0000007000027945 */ /* 0x000fe20003800000 */
[----:B01----:R-:W-:Y:S02]  /*17b0*/  MOV R10, R6 ;  /* 0x00000006000a7202 */ /* 0x003fe40000000f00 */
[----:B--2---:R-:W-:-:S07]  /*17c0*/  MOV R11, R9 ;  /* 0x00000009000b7202 */ /* 0x004fce0000000f00 */
.L_x_756:
[----:B------:R-:W2:Y:S01]  /*17d0*/  LD.E.U8.STRONG.GPU R0, desc[UR6][R10.64+0x1] ;  /* 0x000001060a007980 */ /* 0x000ea2000c10f100 */
[----:B------:R-:W-:Y:S05]  /*17e0*/  YIELD ;  /* 0x0000000000007946 */ /* 0x000fea0003800000 */
[----:B--2---:R-:W-:-:S13]  /*17f0*/  ISETP.NE.AND P1, PT, R0, 0x1, PT ;  /* 0x000000010000780c */ /* 0x004fda0003f25270 */
[----:B------:R-:W-:Y:S05]  /*1800*/  @P1 BRA `(.L_x_756) ;  /* 0xfffffffc00f01947 */ /* 0x000fea000383ffff */
[----:B------:R-:W-:Y:S05]  /*1810*/  BSYNC B2 ;  /* 0x0000000000027941 */ /* 0x000fea0003800000 */
.L_x_755:
[----:B------:R-:W2:Y:S02]  /*1820*/  LDG.E.STRONG.SYS R9, desc[UR6][R2.64+0x4] ;  /* 0x0000040602097981 */ /* 0x000ea4000c1f5900 */
[----:B--2---:R-:W-:-:S05]  /*1830*/  IMAD.IADD R9, R9, 0x1, R8 ;  /* 0x0000000109097824 */ /* 0x004fca00078e0208 */
[----:B------:R2:W-:Y:S02]  /*1840*/  STG.E.STRONG.SYS desc[UR6][R2.64], R9 ;  /* 0x0000000902007986 */ /* 0x0005e4000c115906 */
.L_x_754:
[----:B------:R-:W-:Y:S05]  /*1850*/  BSYNC B1 ;  /* 0x0000000000017941 */ /* 0x000fea0003800000 */
.L_x_753:
[----:B------:R-:W-:Y:S06]  /*1860*/  MEMBAR.ALL.SYS ;  /* 0x0000000000007992 */ /* 0x000fec000000b000 */
[----:B------:R-:W-:-:S00]  /*1870*/  ERRBAR ;  /* 0x00000000000079ab */ /* 0x000fc00000000000 */
[----:B------:R-:W-:Y:S06]  /*1880*/  CGAERRBAR ;  /* 0x00000000000075ab */ /* 0x000fec0000000000 */
[----:B012345:R-:W-:Y:S01]  /*1890*/  CCTL.IVALL ;  /* 0x00000000ff00798f */ /* 0x03ffe20002000000 */
.L_x_741:
[----:B------:R-:W-:Y:S05]  /*18a0*/  BSYNC B0 ;  /* 0x0000000000007941 */ /* 0x000fea0003800000 */
.L_x_739:
[----:B------:R-:W-:Y:S05]  /*18b0*/  @!P0 EXIT ;  /* 0x000000000000894d */ /* 0x000fea0003800000 */
[----:B-12---:R-:W2:Y:S01]  /*18c0*/  LDG.E.STRONG.SYS R3, desc[UR6][R2.64] ;  /* 0x0000000602037981 */ /* 0x006ea2000c1f5900 */
[----:B------:R-:W1:Y:S01]  /*18d0*/  LDC.64 R8, c[0x4][RZ] ;  /* 0x01000000ff087b82 */ /* 0x000e620000000a00 */
[----:B------:R-:W-:-:S05]  /*18e0*/  IMAD.WIDE.U32 R4, R7, 0x4, R4 ;  /* 0x0000000407047825 */ /* 0x000fca00078e0004 */
[----:B--2---:R-:W-:Y:S04]  /*18f0*/  STG.E.STRONG.SYS desc[UR6][R4.64], R3 ;  /* 0x0000000304007986 */ /* 0x004fe8000c115906 */
[----:B-1----:R-:W-:Y:S01]  /*1900*/  STG.E desc[UR6][R8.64], RZ ;  /* 0x000000ff08007986 */ /* 0x002fe2000c101906 */
[----:B------:R-:W-:Y:S05]  /*1910*/  EXIT ;  /* 0x000000000000794d */ /* 0x000fea0003800000 */
.L_x_757:
        /* <DEDUP_REMOVED lines=14> */
.L_x_1247:


//--------------------- .text._Z16reduceSinglePassILj16ELb1EEvPKiPViS3_jb --------------------------
	.section	.text._Z16reduceSinglePassILj16ELb1EEvPKiPViS3_jb,"ax",@progbits
	.align	128
        .global         _Z16reduceSinglePassILj16ELb1EEvPKiPViS3_jb
        .type           _Z16reduceSinglePassILj16ELb1EEvPKiPViS3_jb,@function
        .size           _Z16reduceSinglePassILj16ELb1EEvPKiPViS3_jb,(.L_x_1248 - _Z16reduceSinglePassILj16ELb1EEvPKiPViS3_jb)
        .other          _Z16reduceSinglePassILj16ELb1EEvPKiPViS3_jb,@"STO_CUDA_ENTRY STV_DEFAULT"
_Z16reduceSinglePassILj16ELb1EEvPKiPViS3_jb:
.text._Z16reduceSinglePassILj16ELb1EEvPKiPViS3_jb:
        /* <DEDUP_REMOVED lines=16> */
.L_x_760:
        /* <DEDUP_REMOVED lines=9> */
.L_x_759:
[----:B------:R-:W-:Y:S05]  /*0190*/  BSYNC.RECONVERGENT B0 ;  /* 0x0000000000007941 */ /* 0x000fea0003800200 */
.L_x_758:
        /* <DEDUP_REMOVED lines=19> */
.L_x_762:
        /* <DEDUP_REMOVED lines=23> */
.L_x_766:
[----:B------:R-:W-:Y:S05]  /*0440*/  BSYNC.RECONVERGENT B1 ;  /* 0x0000000000017941 */ /* 0x000fea0003800200 */
.L_x_765:
        /* <DEDUP_REMOVED lines=15> */
.L_x_769:
[----:B------:R-:W-:-:S13]  /*0540*/  ISETP.GT.U32.AND P0, PT, R13, 0x3, PT ;  /* 0x000000030d00780c */ /* 0x000fda0003f04070 */
[----:B------:R-:W-:Y:S05]  /*0550*/  @P0 BREAK.RELIABLE B2 ;  /* 0x0000000000020942 */ /* 0x000fea0003800100 */
[----:B------:R-:W-:Y:S05]  /*0560*/  @P0 BRA `(.L_x_771) ;  /* 0x00000000003c0947 */ /* 0x000fea0003800000 */
[----:B------:R-:W2:Y:S02]  /*0570*/  LDG.E.STRONG.SYS R18, desc[UR6][R10.64+0x20] ;  /* 0x000020060a127981 */ /* 0x000ea4000c1f5900 */
[----:B--2---:R-:W-:-:S07]  /*0580*/  IMAD.IADD R17, R17, 0x1, R18 ;  /* 0x0000000111117824 */ /* 0x004fce00078e0212 */
.L_x_770:
[----:B------:R-:W-:-:S13]  /*0590*/  ISETP.GT.U32.AND P0, PT, R13, 0x3, PT ;  /* 0x000000030d00780c */ /* 0x000fda0003f04070 */
[----:B------:R-:W-:Y:S05]  /*05a0*/  @P0 BREAK.RELIABLE B2 ;  /* 0x0000000000020942 */ /* 0x000fea0003800100 */
[----:B------:R-:W-:Y:S05]  /*05b0*/  @P0 BRA `(.L_x_771) ;  /* 0x0000000000280947 */ /* 0x000fea0003800000 */
[----:B------:R-:W-:Y:S05]  /*05c0*/  BSYNC.RELIABLE B2 ;  /* 0x0000000000027941 */ /* 0x000fea0003800100 */
.L_x_768:
[----:B0-----:R-:W0:Y:S01]  /*05d0*/  S2R R21, SR_SWINHI ;  /* 0x0000000000157919 */ /* 0x001e220000002f00 */
[----:B------:R-:W-:Y:S02]  /*05e0*/  MOV R18, R12 ;  /* 0x0000000c00127202 */ /* 0x000fe40000000f00 */
[----:B0-----:R-:W-:Y:S02]  /*05f0*/  MOV R19, R21 ;  /* 0x0000001500137202 */ /* 0x001fe40000000f00 */
[----:B------:R-:W-:-:S05]  /*0600*/  IADD3 R20, P0, PT, R18, R13, RZ ;  /* 0x0000000d12147210 */ /* 0x000fca0007f1e0ff */
[----:B------:R-:W-:-:S08]  /*0610*/  IMAD.X R21, RZ, RZ, R19, P0 ;  /* 0x000000ffff157224 */ /* 0x000fd000000e0613 */
.L_x_772:
[----:B------:R-:W2:Y:S01]  /*0620*/  LD.E.U8.STRONG.GPU R18, desc[UR6][R20.64+0x4] ;  /* 0x0000040614127980 */ /* 0x000ea2000c10f100 */
[----:B------:R-:W-:Y:S05]  /*0630*/  YIELD ;  /* 0x0000000000007946 */ /* 0x000fea0003800000 */
[----:B--2---:R-:W-:-:S13]  /*0640*/  ISETP.NE.AND P0, PT, R18, 0x1, PT ;  /* 0x000000011200780c */ /* 0x004fda0003f05270 */
[----:B------:R-:W-:Y:S05]  /*0650*/  @P0 BRA `(.L_x_772) ;  /* 0xfffffffc00f00947 */ /* 0x000fea000383ffff */
.L_x_771:
[----:B------:R-:W-:Y:S05]  /*0660*/  BSYNC B1 ;  /* 0x0000000000017941 */ /* 0x000fea0003800000 */
.L_x_767:
        /* <DEDUP_REMOVED lines=17> */
.L_x_775:
[----:B------:R-:W-:-:S13]  /*0780*/  ISETP.GT.U32.AND P0, PT, R13, 0x1, PT ;  /* 0x000000010d00780c */ /* 0x000fda0003f04070 */
[----:B------:R-:W-:Y:S05]  /*0790*/  @P0 BREAK.RELIABLE B2 ;  /* 0x0000000000020942 */ /* 0x000fea0003800100 */
[----:B------:R-:W-:Y:S05]  /*07a0*/  @P0 BRA `(.L_x_777) ;  /* 0x00000000003c0947 */ /* 0x000fea0003800000 */
[----:B------:R-:W2:Y:S02]  /*07b0*/  LDG.E.STRONG.SYS R10, desc[UR6][R10.64+0x10] ;  /* 0x000010060a0a7981 */ /* 0x000ea4000c1f5900 */
[----:B--2---:R-:W-:-:S07]  /*07c0*/  IMAD.IADD R17, R17, 0x1, R10 ;  /* 0x0000000111117824 */ /* 0x004fce00078e020a */
.L_x_776:
[----:B------:R-:W-:-:S13]  /*07d0*/  ISETP.GT.U32.AND P0, PT, R13, 0x1, PT ;  /* 0x000000010d00780c */ /* 0x000fda0003f04070 */
[----:B------:R-:W-:Y:S05]  /*07e0*/  @P0 BREAK.RELIABLE B2 ;  /* 0x0000000000020942 */ /* 0x000fea0003800100 */
[----:B------:R-:W-:Y:S05]  /*07f0*/  @P0 BRA `(.L_x_777) ;  /* 0x0000000000280947 */ /* 0x000fea0003800000 */
[----:B------:R-:W-:Y:S05]  /*0800*/  BSYNC.RELIABLE B2 ;  /* 0x0000000000027941 */ /* 0x000fea0003800100 */
.L_x_774:
[----:B0-----:R-:W0:Y:S01]  /*0810*/  S2R R19, SR_SWINHI ;  /* 0x0000000000137919 */ /* 0x001e220000002f00 */
[----:B------:R-:W-:Y:S02]  /*0820*/  MOV R10, R12 ;  /* 0x0000000c000a7202 */ /* 0x000fe40000000f00 */
[----:B0-----:R-:W-:Y:S02]  /*0830*/  MOV R11, R19 ;  /* 0x00000013000b7202 */ /* 0x001fe40000000f00 */
[----:B------:R-:W-:-:S05]  /*0840*/  IADD3 R18, P0, PT, R10, R13, RZ ;  /* 0x0000000d0a127210 */ /* 0x000fca0007f1e0ff */
[----:B------:R-:W-:-:S08]  /*0850*/  IMAD.X R19, RZ, RZ, R11, P0 ;  /* 0x000000ffff137224 */ /* 0x000fd000000e060b */
.L_x_778:
[----:B------:R-:W2:Y:S01]  /*0860*/  LD.E.U8.STRONG.GPU R10, desc[UR6][R18.64+0x2] ;  /* 0x00000206120a7980 */ /* 0x000ea2000c10f100 */
[----:B------:R-:W-:Y:S05]  /*0870*/  YIELD ;  /* 0x0000000000007946 */ /* 0x000fea0003800000 */
[----:B--2---:R-:W-:-:S13]  /*0880*/  ISETP.NE.AND P0, PT, R10, 0x1, PT ;  /* 0x000000010a00780c */ /* 0x004fda0003f05270 */
[----:B------:R-:W-:Y:S05]  /*0890*/  @P0 BRA `(.L_x_778) ;  /* 0xfffffffc00f00947 */ /* 0x000fea000383ffff */
.L_x_777:
[----:B------:R-:W-:Y:S05]  /*08a0*/  BSYNC B1 ;  /* 0x0000000000017941 */ /* 0x000fea0003800000 */
.L_x_773:
        /* <DEDUP_REMOVED lines=14> */
.L_x_780:
[----:B0-----:R-:W2:Y:S02]  /*0990*/  LDG.E.STRONG.SYS R10, desc[UR6][R6.64+0x8] ;  /* 0x00000806060a7981 */ /* 0x001ea4000c1f5900 */
[----:B--2---:R-:W-:-:S07]  /*09a0*/  IMAD.IADD R17, R17, 0x1, R10 ;  /* 0x0000000111117824 */ /* 0x004fce00078e020a */
.L_x_781:
[----:B------:R-:W-:Y:S05]  /*09b0*/  BSYNC.RECONVERGENT B1 ;  /* 0x0000000000017941 */ /* 0x000fea0003800200 */
.L_x_779:
[----:B------:R-:W-:Y:S01]  /*09c0*/  ISETP.NE.AND P0, PT, R13, RZ, PT ;  /* 0x000000ff0d00720c */ /* 0x000fe20003f05270 */
[----:B------:R-:W-:-:S12]  /*09d0*/  BSSY B1, `(.L_x_782) ;  /* 0x000000e000017945 */ /* 0x000fd80003800000 */
[----:B------:R-:W-:Y:S05]  /*09e0*/  @P0 BRA `(.L_x_783) ;  /* 0x0000000000300947 */ /* 0x000fea0003800000 */
[----:B0-----:R-:W0:Y:S01]  /*09f0*/  S2R R19, SR_SWINHI ;  /* 0x0000000000137919 */ /* 0x001e220000002f00 */
[----:B------:R-:W-:Y:S01]  /*0a00*/  BSSY B2, `(.L_x_784) ;  /* 0x0000007000027945 */ /* 0x000fe20003800000 */
[----:B-1----:R-:W-:Y:S02]  /*0a10*/  MOV R10, R12 ;  /* 0x0000000c000a7202 */ /* 0x002fe40000000f00 */
[----:B0-----:R-:W-:-:S07]  /*0a20*/  MOV R11, R19 ;  /* 0x00000013000b7202 */ /* 0x001fce0000000f00 */
.L_x_785:
[----:B------:R-:W2:Y:S01]  /*0a30*/  LD.E.U8.STRONG.GPU R18, desc[UR6][R10.64+0x1] ;  /* 0x000001060a127980 */ /* 0x000ea2000c10f100 */
[----:B------:R-:W-:Y:S05]  /*0a40*/  YIELD ;  /* 0x0000000000007946 */ /* 0x000fea0003800000 */
[----:B--2---:R-:W-:-:S13]  /*0a50*/  ISETP.NE.AND P0, PT, R18, 0x1, PT ;  /* 0x000000011200780c */ /* 0x004fda0003f05270 */
[----:B------:R-:W-:Y:S05]  /*0a60*/  @P0 BRA `(.L_x_785) ;  /* 0xfffffffc00f00947 */ /* 0x000fea000383ffff */
[----:B------:R-:W-:Y:S05]  /*0a70*/  BSYNC B2 ;  /* 0x0000000000027941 */ /* 0x000fea0003800000 */
.L_x_784:
[----:B------:R-:W2:Y:S02]  /*0a80*/  LDG.E.STRONG.SYS R10, desc[UR6][R6.64+0x4] ;  /* 0x00000406060a7981 */ /* 0x000ea4000c1f5900 */
[----:B--2---:R-:W-:-:S05]  /*0a90*/  IMAD.IADD R17, R10, 0x1, R17 ;  /* 0x000000010a117824 */ /* 0x004fca00078e0211 */
[----:B------:R2:W-:Y:S02]  /*0aa0*/  STG.E.STRONG.SYS desc[UR6][R6.64], R17 ;  /* 0x0000001106007986 */ /* 0x0005e4000c115906 */
.L_x_783:
[----:B------:R-:W-:Y:S05]  /*0ab0*/  BSYNC B1 ;  /* 0x0000000000017941 */ /* 0x000fea0003800000 */
.L_x_782:
[----:B------:R-:W-:Y:S06]  /*0ac0*/  MEMBAR.ALL.SYS ;  /* 0x0000000000007992 */ /* 0x000fec000000b000 */
[----:B------:R-:W-:-:S00]  /*0ad0*/  ERRBAR ;  /* 0x00000000000079ab */ /* 0x000fc00000000000 */
[----:B------:R-:W-:Y:S06]  /*0ae0*/  CGAERRBAR ;  /* 0x00000000000075ab */ /* 0x000fec0000000000 */
[----:B012345:R-:W-:Y:S01]  /*0af0*/  CCTL.IVALL ;  /* 0x00000000ff00798f */ /* 0x03ffe20002000000 */
.L_x_763:
[----:B------:R-:W-:Y:S02]  /*0b00*/  ISETP.NE.AND P1, PT, R13, RZ, PT ;  /* 0x000000ff0d00720c */ /* 0x000fe40003f25270 */
[----:B------:R-:W-:-:S11]  /*0b10*/  PLOP3.LUT P0, PT, PT, PT, PT, 0x8, 0x80 ;  /* 0x000000000080781c */ /* 0x000fd60003f0e170 */
[----:B------:R-:W-:Y:S05]  /*0b20*/  @P1 BRA `(.L_x_764) ;  /* 0x00000000000c1947 */ /* 0x000fea0003800000 */
[----:B-12---:R-:W2:Y:S01]  /*0b30*/  LDG.E.STRONG.SYS R7, desc[UR6][R6.64] ;  /* 0x0000000606077981 */ /* 0x006ea2000c1f5900 */
[----:B------:R-:W-:-:S03]  /*0b40*/  PLOP3.LUT P0, PT, PT, PT, PT, 0x80, 0x8 ;  /* 0x000000000008781c */ /* 0x000fc60003f0f070 */
[----:B--2---:R3:W-:Y:S10]  /*0b50*/  STG.E.STRONG.SYS desc[UR6][R8.64], R7 ;  /* 0x0000000708007986 */ /* 0x0047f4000c115906 */
.L_x_764:
[----:B------:R-:W-:Y:S05]  /*0b60*/  BSYNC B0 ;  /* 0x0000000000007941 */ /* 0x000fea0003800000 */
.L_x_761:
        /* <DEDUP_REMOVED lines=13> */
.L_x_786:
        /* <DEDUP_REMOVED lines=32> */
.L_x_795:
        /* <DEDUP_REMOVED lines=32> */
.L_x_794:
[----:B------:R-:W-:Y:S05]  /*1040*/  BSYNC.RECONVERGENT B3 ;  /* 0x0000000000037941 */ /* 0x000fea0003800200 */
.L_x_793:
        /* <DEDUP_REMOVED lines=23> */
.L_x_797:
[----:B------:R-:W-:Y:S05]  /*11c0*/  BSYNC.RECONVERGENT B3 ;  /* 0x0000000000037941 */ /* 0x000fea0003800200 */
.L_x_796:
[----:B------:R-:W-:-:S13]  /*11d0*/  ISETP.NE.OR P1, PT, R10, RZ, P1 ;  /* 0x000000ff0a00720c */ /* 0x000fda0000f25670 */
[----:B------:R-:W-:Y:S05]  /*11e0*/  @!P1 BREAK.RELIABLE B0 ;  /* 0x0000000000009942 */ /* 0x000fea0003800100 */
[----:B------:R-:W-:Y:S05]  /*11f0*/  @!P1 BRA `(.L_x_790) ;  /* 0x00000000003c9947 */ /* 0x000fea0003800000 */
.L_x_792:
[----:B------:R-:W-:Y:S05]  /*1200*/  BSYNC.RELIABLE B0 ;  /* 0x0000000000007941 */ /* 0x000fea0003800100 */
.L_x_791:
        /* <DEDUP_REMOVED lines=14> */
.L_x_790:
[----:B------:R-:W-:Y:S05]  /*12f0*/  BSYNC.RECONVERGENT B1 ;  /* 0x0000000000017941 */ /* 0x000fea0003800200 */
.L_x_789:
[----:B------:R-:W-:-:S13]  /*1300*/  ISETP.NE.AND P1, PT, R9, RZ, PT ;  /* 0x000000ff0900720c */ /* 0x000fda0003f25270 */
[----:B------:R-:W-:Y:S05]  /*1310*/  @!P1 BRA `(.L_x_788) ;  /* 0x00000000002c9947 */ /* 0x000fea0003800000 */
[----:B------:R-:W-:-:S04]  /*1320*/  IMAD.WIDE.U32 R6, R11, 0x4, R2 ;  /* 0x000000040b067825 */ /* 0x000fc800078e0002 */
[----:B------:R-:W-:Y:S02]  /*1330*/  IMAD.MOV R9, RZ, RZ, -R9 ;  /* 0x000000ffff097224 */ /* 0x000fe400078e0a09 */
[----:B------:R-:W-:-:S07]  /*1340*/  IMAD.MOV.U32 R11, RZ, RZ, R7 ;  /* 0x000000ffff0b7224 */ /* 0x000fce00078e0007 */
.L_x_798:
        /* <DEDUP_REMOVED lines=8> */
.L_x_788:
[----:B------:R-:W-:Y:S05]  /*13d0*/  BSYNC.RECONVERGENT B2 ;  /* 0x0000000000027941 */ /* 0x000fea0003800200 */
.L_x_787:
        /* <DEDUP_REMOVED lines=12> */
.L_x_800:
        /* <DEDUP_REMOVED lines=22> */
.L_x_803:
[----:B------:R-:W-:Y:S05]  /*1600*/  BSYNC.RECONVERGENT B1 ;  /* 0x0000000000017941 */ /* 0x000fea0003800200 */
.L_x_802:
        /* <DEDUP_REMOVED lines=14> */
.L_x_806:
[----:B------:R-:W-:-:S13]  /*16f0*/  ISETP.GT.U32.AND P1, PT, R13, 0x3, PT ;  /* 0x000000030d00780c */ /* 0x000fda0003f24070 */
[----:B------:R-:W-:Y:S05]  /*1700*/  @P1 BREAK.RELIABLE B2 ;  /* 0x0000000000021942 */ /* 0x000fea0003800100 */
[----:B------:R-:W-:Y:S05]  /*1710*/  @P1 BRA `(.L_x_808) ;  /* 0x00000000003c1947 */ /* 0x000fea0003800000 */
[----:B------:R-:W2:Y:S02]  /*1720*/  LDG.E.STRONG.SYS R9, desc[UR6][R6.64+0x20] ;  /* 0x0000200606097981 */ /* 0x000ea4000c1f5900 */
[----:B--2---:R-:W-:-:S07]  /*1730*/  IMAD.IADD R8, R8, 0x1, R9 ;  /* 0x0000000108087824 */ /* 0x004fce00078e0209 */
.L_x_807:
[----:B------:R-:W-:-:S13]  /*1740*/  ISETP.GT.U32.AND P1, PT, R13, 0x3, PT ;  /* 0x000000030d00780c */ /* 0x000fda0003f24070 */
[----:B------:R-:W-:Y:S05]  /*1750*/  @P1 BREAK.RELIABLE B2 ;  /* 0x0000000000021942 */ /* 0x000fea0003800100 */
[----:B------:R-:W-:Y:S05]  /*1760*/  @P1 BRA `(.L_x_808) ;  /* 0x0000000000281947 */ /* 0x000fea0003800000 */
[----:B------:R-:W-:Y:S05]  /*1770*/  BSYNC.RELIABLE B2 ;  /* 0x0000000000027941 */ /* 0x000fea0003800100 */
.L_x_805:
[----:B0-----:R-:W0:Y:S01]  /*1780*/  S2R R9, SR_SWINHI ;  /* 0x0000000000097919 */ /* 0x001e220000002f00 */
[----:B------:R-:W-:Y:S02]  /*1790*/  MOV R10, R12 ;  /* 0x0000000c000a7202 */ /* 0x000fe40000000f00 */
[----:B0-----:R-:W-:Y:S02]  /*17a0*/  MOV R11, R9 ;  /* 0x00000009000b7202 */ /* 0x001fe40000000f00 */
[----:B------:R-:W-:-:S05]  /*17b0*/  IADD3 R10, P1, PT, R10, R13, RZ ;  /* 0x0000000d0a0a7210 */ /* 0x000fca0007f3e0ff */
[----:B------:R-:W-:-:S08]  /*17c0*/  IMAD.X R11, RZ, RZ, R11, P1 ;  /* 0x000000ffff0b7224 */ /* 0x000fd000008e060b */
.L_x_809:
[----:B------:R-:W2:Y:S01]  /*17d0*/  LD.E.U8.STRONG.GPU R9, desc[UR6][R10.64+0x4] ;  /* 0x000004060a097980 */ /* 0x000ea2000c10f100 */
[----:B------:R-:W-:Y:S05]  /*17e0*/  YIELD ;  /* 0x0000000000007946 */ /* 0x000fea0003800000 */
[----:B--2---:R-:W-:-:S13]  /*17f0*/  ISETP.NE.AND P1, PT, R9, 0x1, PT ;  /* 0x000000010900780c */ /* 0x004fda0003f25270 */
[----:B------:R-:W-:Y:S05]  /*1800*/  @P1 BRA `(.L_x_809) ;  /* 0xfffffffc00f01947 */ /* 0x000fea000383ffff */
.L_x_808:
[----:B------:R-:W-:Y:S05]  /*1810*/  BSYNC B1 ;  /* 0x0000000000017941 */ /* 0x000fea0003800000 */
.L_x_804:
        /* <DEDUP_REMOVED lines=16> */
.L_x_812:
[----:B------:R-:W-:-:S13]  /*1920*/  ISETP.GT.U32.AND P1, PT, R13, 0x1, PT ;  /* 0x000000010d00780c */ /* 0x000fda0003f24070 */
[----:B------:R-:W-:Y:S05]  /*1930*/  @P1 BREAK.RELIABLE B2 ;  /* 0x0000000000021942 */ /* 0x000fea0003800100 */
[----:B------:R-:W-:Y:S05]  /*1940*/  @P1 BRA `(.L_x_814) ;  /* 0x00000000003c1947 */ /* 0x000fea0003800000 */
[----:B------:R-:W2:Y:S02]  /*1950*/  LDG.E.STRONG.SYS R7, desc[UR6][R6.64+0x10] ;  /* 0x0000100606077981 */ /* 0x000ea4000c1f5900 */
[----:B--2---:R-:W-:-:S07]  /*1960*/  IMAD.IADD R8, R8, 0x1, R7 ;  /* 0x0000000108087824 */ /* 0x004fce00078e0207 */
.L_x_813:
[----:B------:R-:W-:-:S13]  /*1970*/  ISETP.GT.U32.AND P1, PT, R13, 0x1, PT ;  /* 0x000000010d00780c */ /* 0x000fda0003f24070 */
[----:B------:R-:W-:Y:S05]  /*1980*/  @P1 BREAK.RELIABLE B2 ;  /* 0x0000000000021942 */ /* 0x000fea0003800100 */
[----:B------:R-:W-:Y:S05]  /*1990*/  @P1 BRA `(.L_x_814) ;  /* 0x0000000000281947 */ /* 0x000fea0003800000 */
[----:B------:R-:W-:Y:S05]  /*19a0*/  BSYNC.RELIABLE B2 ;  /* 0x0000000000027941 */ /* 0x000fea0003800100 */
.L_x_811:
[----:B0-----:R-:W0:Y:S01]  /*19b0*/  S2R R9, SR_SWINHI ;  /* 0x0000000000097919 */ /* 0x001e220000002f00 */
[----:B------:R-:W-:Y:S02]  /*19c0*/  MOV R6, R12 ;  /* 0x0000000c00067202 */ /* 0x000fe40000000f00 */
[----:B0-----:R-:W-:Y:S02]  /*19d0*/  MOV R7, R9 ;  /* 0x0000000900077202 */ /* 0x001fe40000000f00 */
[----:B------:R-:W-:-:S05]  /*19e0*/  IADD3 R10, P1, PT, R6, R13, RZ ;  /* 0x0000000d060a7210 */ /* 0x000fca0007f3e0ff */
[----:B------:R-:W-:-:S08]  /*19f0*/  IMAD.X R11, RZ, RZ, R7, P1 ;  /* 0x000000ffff0b7224 */ /* 0x000fd000008e0607 */
.L_x_815:
[----:B------:R-:W2:Y:S01]  /*1a00*/  LD.E.U8.STRONG.GPU R6, desc[UR6][R10.64+0x2] ;  /* 0x000002060a067980 */ /* 0x000ea2000c10f100 */
[----:B------:R-:W-:Y:S05]  /*1a10*/  YIELD ;  /* 0x0000000000007946 */ /* 0x000fea0003800000 */
[----:B--2---:R-:W-:-:S13]  /*1a20*/  ISETP.NE.AND P1, PT, R6, 0x1, PT ;  /* 0x000000010600780c */ /* 0x004fda0003f25270 */
[----:B------:R-:W-:Y:S05]  /*1a30*/  @P1 BRA `(.L_x_815) ;  /* 0xfffffffc00f01947 */ /* 0x000fea000383ffff */
.L_x_814:
[----:B------:R-:W-:Y:S05]  /*1a40*/  BSYNC B1 ;  /* 0x0000000000017941 */ /* 0x000fea0003800000 */
.L_x_810:
        /* <DEDUP_REMOVED lines=14> */
.L_x_817:
[----:B0-----:R-:W2:Y:S02]  /*1b30*/  LDG.E.STRONG.SYS R7, desc[UR6][R4.64+0x8] ;  /* 0x0000080604077981 */ /* 0x001ea4000c1f5900 */
[----:B--2---:R-:W-:-:S07]  /*1b40*/  IMAD.IADD R8, R8, 0x1, R7 ;  /* 0x0000000108087824 */ /* 0x004fce00078e0207 */
.L_x_818:
[----:B------:R-:W-:Y:S05]  /*1b50*/  BSYNC.RECONVERGENT B1 ;  /* 0x0000000000017941 */ /* 0x000fea0003800200 */
.L_x_816:
[----:B------:R-:W-:Y:S04]  /*1b60*/  BSSY B1, `(.L_x_819) ;  /* 0x000000e000017945 */ /* 0x000fe80003800000 */
[----:B------:R-:W-:Y:S05]  /*1b70*/  @!P0 BRA `(.L_x_820) ;  /* 0x0000000000308947 */ /* 0x000fea0003800000 */
[----:B01----:R-:W0:Y:S01]  /*1b80*/  S2R R7, SR_SWINHI ;  /* 0x0000000000077919 */ /* 0x003e220000002f00 */
[----:B------:R-:W-:Y:S01]  /*1b90*/  BSSY B2, `(.L_x_821) ;  /* 0x0000007000027945 */ /* 0x000fe20003800000 */
[----:B------:R-:W-:Y:S02]  /*1ba0*/  MOV R12, R12 ;  /* 0x0000000c000c7202 */ /* 0x000fe40000000f00 */
[----:B0-----:R-:W-:-:S07]  /*1bb0*/  MOV R13, R7 ;  /* 0x00000007000d7202 */ /* 0x001fce0000000f00 */
.L_x_822:
[----:B------:R-:W2:Y:S01]  /*1bc0*/  LD.E.U8.STRONG.GPU R6, desc[UR6][R12.64+0x1] ;  /* 0x000001060c067980 */ /* 0x000ea2000c10f100 */
[----:B------:R-:W-:Y:S05]  /*1bd0*/  YIELD ;  /* 0x0000000000007946 */ /* 0x000fea0003800000 */
[----:B--2---:R-:W-:-:S13]  /*1be0*/  ISETP.NE.AND P1, PT, R6, 0x1, PT ;  /* 0x000000010600780c */ /* 0x004fda0003f25270 */
[----:B------:R-:W-:Y:S05]  /*1bf0*/  @P1 BRA `(.L_x_822) ;  /* 0xfffffffc00f01947 */ /* 0x000fea000383ffff */
[----:B------:R-:W-:Y:S05]  /*1c00*/  BSYNC B2 ;  /* 0x0000000000027941 */ /* 0x000fea0003800000 */
.L_x_821:
[----:B------:R-:W2:Y:S02]  /*1c10*/  LDG.E.STRONG.SYS R7, desc[UR6][R4.64+0x4] ;  /* 0x0000040604077981 */ /* 0x000ea4000c1f5900 */
[----:B--2---:R-:W-:-:S05]  /*1c20*/  IMAD.IADD R7, R7, 0x1, R8 ;  /* 0x0000000107077824 */ /* 0x004fca00078e0208 */
[----:B------:R2:W-:Y:S02]  /*1c30*/  STG.E.STRONG.SYS desc[UR6][R4.64], R7 ;  /* 0x0000000704007986 */ /* 0x0005e4000c115906 */
.L_x_820:
[----:B------:R-:W-:Y:S05]  /*1c40*/  BSYNC B1 ;  /* 0x0000000000017941 */ /* 0x000fea0003800000 */
.L_x_819:
[----:B------:R-:W-:Y:S06]  /*1c50*/  MEMBAR.ALL.SYS ;  /* 0x0000000000007992 */ /* 0x000fec000000b000 */
[----:B------:R-:W-:-:S00]  /*1c60*/  ERRBAR ;  /* 0x00000000000079ab */ /* 0x000fc00000000000 */
[----:B------:R-:W-:Y:S06]  /*1c70*/  CGAERRBAR ;  /* 0x00000000000075ab */ /* 0x000fec0000000000 */
[----:B012345:R-:W-:Y:S01]  /*1c80*/  CCTL.IVALL ;  /* 0x00000000ff00798f */ /* 0x03ffe20002000000 */
.L_x_801:
[----:B------:R-:W-:Y:S05]  /*1c90*/  BSYNC B0 ;  /* 0x0000000000007941 */ /* 0x000fea0003800000 */
.L_x_799:
[----:B------:R-:W-:Y:S05]  /*1ca0*/  @!P0 EXIT ;  /* 0x000000000000894d */ /* 0x000fea0003800000 */
[----:B-12---:R-:W2:Y:S01]  /*1cb0*/  LDG.E.STRONG.SYS R5, desc[UR6][R4.64] ;  /* 0x0000000604057981 */ /* 0x006ea2000c1f5900 */
[----:B0-----:R-:W0:Y:S01]  /*1cc0*/  LDC.64 R6, c[0x4][RZ] ;  /* 0x01000000ff067b82 */ /* 0x001e220000000a00 */
[----:B------:R-:W-:-:S05]  /*1cd0*/  IMAD.WIDE.U32 R2, R0, 0x4, R2 ;  /* 0x0000000400027825 */ /* 0x000fca00078e0002 */
[----:B--2---:R-:W-:Y:S04]  /*1ce0*/  STG.E.STRONG.SYS desc[UR6][R2.64], R5 ;  /* 0x0000000502007986 */ /* 0x004fe8000c115906 */
[----:B0-----:R-:W-:Y:S01]  /*1cf0*/  STG.E desc[UR6][R6.64], RZ ;  /* 0x000000ff06007986 */ /* 0x001fe2000c101906 */
[----:B------:R-:W-:Y:S05]  /*1d00*/  EXIT ;  /* 0x000000000000794d */ /* 0x000fea0003800000 */
.L_x_823:
        /* <DEDUP_REMOVED lines=15> */
.L_x_1248:


//--------------------- .text._Z16reduceSinglePassILj32ELb1EEvPKiPViS3_jb --------------------------
	.section	.text._Z16reduceSinglePassILj32ELb1EEvPKiPViS3_jb,"ax",@progbits
	.align	128
        .global         _Z16reduceSinglePassILj32ELb1EEvPKiPViS3_jb
        .type           _Z16reduceSinglePassILj32ELb1EEvPKiPViS3_jb,@function
        .size           _Z16reduceSinglePassILj32ELb1EEvPKiPViS3_jb,(.L_x_1249 - _Z16reduceSinglePassILj32ELb1EEvPKiPViS3_jb)
        .other          _Z16reduceSinglePassILj32ELb1EEvPKiPViS3_jb,@"STO_CUDA_ENTRY STV_DEFAULT"
_Z16reduceSinglePassILj32ELb1EEvPKiPViS3_jb:
.text._Z16reduceSinglePassILj32ELb1EEvPKiPViS3_jb:
        /* <DEDUP_REMOVED lines=16> */
.L_x_826:
        /* <DEDUP_REMOVED lines=9> */
.L_x_825:
[----:B------:R-:W-:Y:S05]  /*0190*/  BSYNC.RECONVERGENT B0 ;  /* 0x0000000000007941 */ /* 0x000fea0003800200 */
.L_x_824:
        /* <DEDUP_REMOVED lines=19> */
.L_x_828:
        /* <DEDUP_REMOVED lines=35> */
.L_x_833:
[----:B------:R-:W-:-:S13]  /*0500*/  ISETP.GT.U32.AND P0, PT, R7, 0x7, PT ;  /* 0x000000070700780c */ /* 0x000fda0003f04070 */
[----:B------:R-:W-:Y:S05]  /*0510*/  @P0 BREAK.RELIABLE B2 ;  /* 0x0000000000020942 */ /* 0x000fea0003800100 */
[----:B------:R-:W-:Y:S05]  /*0520*/  @P0 BRA `(.L_x_834) ;  /* 0x0000000000280947 */ /* 0x000fea0003800000 */
[----:B------:R-:W-:Y:S05]  /*0530*/  BSYNC.RELIABLE B2 ;  /* 0x0000000000027941 */ /* 0x000fea0003800100 */
.L_x_832:
[----:B0-----:R-:W0:Y:S01]  /*0540*/  S2R R21, SR_SWINHI ;  /* 0x0000000000157919 */ /* 0x001e220000002f00 */
[----:B------:R-:W-:Y:S02]  /*0550*/  MOV R18, R6 ;  /* 0x0000000600127202 */ /* 0x000fe40000000f00 */
[----:B0-----:R-:W-:Y:S02]  /*0560*/  MOV R19, R21 ;  /* 0x0000001500137202 */ /* 0x001fe40000000f00 */
[----:B------:R-:W-:-:S05]  /*0570*/  IADD3 R20, P0, PT, R18, R7, RZ ;  /* 0x0000000712147210 */ /* 0x000fca0007f1e0ff */
[----:B------:R-:W-:-:S08]  /*0580*/  IMAD.X R21, RZ, RZ, R19, P0 ;  /* 0x000000ffff157224 */ /* 0x000fd000000e0613 */
.L_x_835:
[----:B------:R-:W2:Y:S01]  /*0590*/  LD.E.U8.STRONG.GPU R18, desc[UR6][R20.64+0x8] ;  /* 0x0000080614127980 */ /* 0x000ea2000c10f100 */
[----:B------:R-:W-:Y:S05]  /*05a0*/  YIELD ;  /* 0x0000000000007946 */ /* 0x000fea0003800000 */
[----:B--2---:R-:W-:-:S13]  /*05b0*/  ISETP.NE.AND P0, PT, R18, 0x1, PT ;  /* 0x000000011200780c */ /* 0x004fda0003f05270 */
[----:B------:R-:W-:Y:S05]  /*05c0*/  @P0 BRA `(.L_x_835) ;  /* 0xfffffffc00f00947 */ /* 0x000fea000383ffff */
.L_x_834:
[----:B------:R-:W-:Y:S05]  /*05d0*/  BSYNC B1 ;  /* 0x0000000000017941 */ /* 0x000fea0003800000 */
.L_x_831:
        /* <DEDUP_REMOVED lines=17> */
.L_x_838:
[----:B------:R-:W-:-:S13]  /*06f0*/  ISETP.GT.U32.AND P0, PT, R7, 0x3, PT ;  /* 0x000000030700780c */ /* 0x000fda0003f04070 */
[----:B------:R-:W-:Y:S05]  /*0700*/  @P0 BREAK.RELIABLE B2 ;  /* 0x0000000000020942 */ /* 0x000fea0003800100 */
[----:B------:R-:W-:Y:S05]  /*0710*/  @P0 BRA `(.L_x_840) ;  /* 0x00000000003c0947 */ /* 0x000fea0003800000 */
[----:B------:R-:W2:Y:S02]  /*0720*/  LDG.E.STRONG.SYS R18, desc[UR6][R14.64+0x20] ;  /* 0x000020060e127981 */ /* 0x000ea4000c1f5900 */
[----:B--2---:R-:W-:-:S07]  /*0730*/  IMAD.IADD R17, R17, 0x1, R18 ;  /* 0x0000000111117824 */ /* 0x004fce00078e0212 */
.L_x_839:
[----:B------:R-:W-:-:S13]  /*0740*/  ISETP.GT.U32.AND P0, PT, R7, 0x3, PT ;  /* 0x000000030700780c */ /* 0x000fda0003f04070 */
[----:B------:R-:W-:Y:S05]  /*0750*/  @P0 BREAK.RELIABLE B2 ;  /* 0x0000000000020942 */ /* 0x000fea0003800100 */
[----:B------:R-:W-:Y:S05]  /*0760*/  @P0 BRA `(.L_x_840) ;  /* 0x0000000000280947 */ /* 0x000fea0003800000 */
[----:B------:R-:W-:Y:S05]  /*0770*/  BSYNC.RELIABLE B2 ;  /* 0x0000000000027941 */ /* 0x000fea0003800100 */
.L_x_837:
[----:B0-----:R-:W0:Y:S01]  /*0780*/  S2R R21, SR_SWINHI ;  /* 0x0000000000157919 */ /* 0x001e220000002f00 */
[----:B------:R-:W-:Y:S02]  /*0790*/  MOV R18, R6 ;  /* 0x0000000600127202 */ /* 0x000fe40000000f00 */
[----:B0-----:R-:W-:Y:S02]  /*07a0*/  MOV R19, R21 ;  /* 0x0000001500137202 */ /* 0x001fe40000000f00 */
[----:B------:R-:W-:-:S05]  /*07b0*/  IADD3 R20, P0, PT, R18, R7, RZ ;  /* 0x0000000712147210 */ /* 0x000fca0007f1e0ff */
[----:B------:R-:W-:-:S08]  /*07c0*/  IMAD.X R21, RZ, RZ, R19, P0 ;  /* 0x000000ffff157224 */ /* 0x000fd000000e0613 */
.L_x_841:
[----:B------:R-:W2:Y:S01]  /*07d0*/  LD.E.U8.STRONG.GPU R18, desc[UR6][R20.64+0x4] ;  /* 0x0000040614127980 */ /* 0x000ea2000c10f100 */
[----:B------:R-:W-:Y:S05]  /*07e0*/  YIELD ;  /* 0x0000000000007946 */ /* 0x000fea0003800000 */
[----:B--2---:R-:W-:-:S13]  /*07f0*/  ISETP.NE.AND P0, PT, R18, 0x1, PT ;  /* 0x000000011200780c */ /* 0x004fda0003f05270 */
[----:B------:R-:W-:Y:S05]  /*0800*/  @P0 BRA `(.L_x_841) ;  /* 0xfffffffc00f00947 */ /* 0x000fea000383ffff */
.L_x_840:
[----:B------:R-:W-:Y:S05]  /*0810*/  BSYNC B1 ;  /* 0x0000000000017941 */ /* 0x000fea0003800000 */
.L_x_836:
        /* <DEDUP_REMOVED lines=17> */
.L_x_844:
[----:B------:R-:W-:-:S13]  /*0930*/  ISETP.GT.U32.AND P0, PT, R7, 0x1, PT ;  /* 0x000000010700780c */ /* 0x000fda0003f04070 */
[----:B------:R-:W-:Y:S05]  /*0940*/  @P0 BREAK.RELIABLE B2 ;  /* 0x0000000000020942 */ /* 0x000fea0003800100 */
[----:B------:R-:W-:Y:S05]  /*0950*/  @P0 BRA `(.L_x_846) ;  /* 0x00000000003c0947 */ /* 0x000fea0003800000 */
[----:B------:R-:W2:Y:S02]  /*0960*/  LDG.E.STRONG.SYS R14, desc[UR6][R14.64+0x10] ;  /* 0x000010060e0e7981 */ /* 0x000ea4000c1f5900 */
[----:B--2---:R-:W-:-:S07]  /*0970*/  IMAD.IADD R17, R17, 0x1, R14 ;  /* 0x0000000111117824 */ /* 0x004fce00078e020e */
.L_x_845:
[----:B------:R-:W-:-:S13]  /*0980*/  ISETP.GT.U32.AND P0, PT, R7, 0x1, PT ;  /* 0x000000010700780c */ /* 0x000fda0003f04070 */
[----:B------:R-:W-:Y:S05]  /*0990*/  @P0 BREAK.RELIABLE B2 ;  /* 0x0000000000020942 */ /* 0x000fea0003800100 */
[----:B------:R-:W-:Y:S05]  /*09a0*/  @P0 BRA `(.L_x_846) ;  /* 0x0000000000280947 */ /* 0x000fea0003800000 */
[----:B------:R-:W-:Y:S05]  /*09b0*/  BSYNC.RELIABLE B2 ;  /* 0x0000000000027941 */ /* 0x000fea0003800100 */
.L_x_843:
[----:B0-----:R-:W0:Y:S01]  /*09c0*/  S2R R19, SR_SWINHI ;  /* 0x0000000000137919 */ /* 0x001e220000002f00 */
[----:B------:R-:W-:Y:S02]  /*09d0*/  MOV R14, R6 ;  /* 0x00000006000e7202 */ /* 0x000fe40000000f00 */
[----:B0-----:R-:W-:Y:S02]  /*09e0*/  MOV R15, R19 ;  /* 0x00000013000f7202 */ /* 0x001fe40000000f00 */
[----:B------:R-:W-:-:S05]  /*09f0*/  IADD3 R18, P0, PT, R14, R7, RZ ;  /* 0x000000070e127210 */ /* 0x000fca0007f1e0ff */
[----:B------:R-:W-:-:S08]  /*0a00*/  IMAD.X R19, RZ, RZ, R15, P0 ;  /* 0x000000ffff137224 */ /* 0x000fd000000e060f */
.L_x_847:
[----:B------:R-:W2:Y:S01]  /*0a10*/  LD.E.U8.STRONG.GPU R14, desc[UR6][R18.64+0x2] ;  /* 0x00000206120e7980 */ /* 0x000ea2000c10f100 */
[----:B------:R-:W-:Y:S05]  /*0a20*/  YIELD ;  /* 0x0000000000007946 */ /* 0x000fea0003800000 */
[----:B--2---:R-:W-:-:S13]  /*0a30*/  ISETP.NE.AND P0, PT, R14, 0x1, PT ;  /* 0x000000010e00780c */ /* 0x004fda0003f05270 */
[----:B------:R-:W-:Y:S05]  /*0a40*/  @P0 BRA `(.L_x_847) ;  /* 0xfffffffc00f00947 */ /* 0x000fea000383ffff */
.L_x_846:
[----:B------:R-:W-:Y:S05]  /*0a50*/  BSYNC B1 ;  /* 0x0000000000017941 */ /* 0x000fea0003800000 */
.L_x_842:
        /* <DEDUP_REMOVED lines=14> */
.L_x_849:
[----:B0-----:R-:W2:Y:S02]  /*0b40*/  LDG.E.STRONG.SYS R14, desc[UR6][R8.64+0x8] ;  /* 0x00000806080e7981 */ /* 0x001ea4000c1f5900 */
[----:B--2---:R-:W-:-:S07]  /*0b50*/  IMAD.IADD R17, R17, 0x1, R14 ;  /* 0x0000000111117824 */ /* 0x004fce00078e020e */
.L_x_850:
[----:B------:R-:W-:Y:S05]  /*0b60*/  BSYNC.RECONVERGENT B1 ;  /* 0x0000000000017941 */ /* 0x000fea0003800200 */
.L_x_848:
[----:B------:R-:W-:Y:S01]  /*0b70*/  ISETP.NE.AND P0, PT, R7, RZ, PT ;  /* 0x000000ff0700720c */ /* 0x000fe20003f05270 */
[----:B------:R-:W-:-:S12]  /*0b80*/  BSSY B1, `(.L_x_851) ;  /* 0x000000e000017945 */ /* 0x000fd80003800000 */
[----:B------:R-:W-:Y:S05]  /*0b90*/  @P0 BRA `(.L_x_852) ;  /* 0x0000000000300947 */ /* 0x000fea0003800000 */
[----:B0-----:R-:W0:Y:S01]  /*0ba0*/  S2R R19, SR_SWINHI ;  /* 0x0000000000137919 */ /* 0x001e220000002f00 */
[----:B------:R-:W-:Y:S01]  /*0bb0*/  BSSY B2, `(.L_x_853) ;  /* 0x0000007000027945 */ /* 0x000fe20003800000 */
[----:B-1----:R-:W-:Y:S02]  /*0bc0*/  MOV R14, R6 ;  /* 0x00000006000e7202 */ /* 0x002fe40000000f00 */
[----:B0-----:R-:W-:-:S07]  /*0bd0*/  MOV R15, R19 ;  /* 0x00000013000f7202 */ /* 0x001fce0000000f00 */
.L_x_854:
[----:B------:R-:W2:Y:S01]  /*0be0*/  LD.E.U8.STRONG.GPU R18, desc[UR6][R14.64+0x1] ;  /* 0x000001060e127980 */ /* 0x000ea2000c10f100 */
[----:B------:R-:W-:Y:S05]  /*0bf0*/  YIELD ;  /* 0x0000000000007946 */ /* 0x000fea0003800000 */
[----:B--2---:R-:W-:-:S13]  /*0c00*/  ISETP.NE.AND P0, PT, R18, 0x1, PT ;  /* 0x000000011200780c */ /* 0x004fda0003f05270 */
[----:B------:R-:W-:Y:S05]  /*0c10*/  @P0 BRA `(.L_x_854) ;  /* 0xfffffffc00f00947 */ /* 0x000fea000383ffff */
[----:B------:R-:W-:Y:S05]  /*0c20*/  BSYNC B2 ;  /* 0x0000000000027941 */ /* 0x000fea0003800000 */
.L_x_853:
[----:B------:R-:W2:Y:S02]  /*0c30*/  LDG.E.STRONG.SYS R14, desc[UR6][R8.64+0x4] ;  /* 0x00000406080e7981 */ /* 0x000ea4000c1f5900 */
[----:B--2---:R-:W-:-:S05]  /*0c40*/  IMAD.IADD R17, R14, 0x1, R17 ;  /* 0x000000010e117824 */ /* 0x004fca00078e0211 */
[----:B------:R2:W-:Y:S02]  /*0c50*/  STG.E.STRONG.SYS desc[UR6][R8.64], R17 ;  /* 0x0000001108007986 */ /* 0x0005e4000c115906 */
.L_x_852:
[----:B------:R-:W-:Y:S05]  /*0c60*/  BSYNC B1 ;  /* 0x0000000000017941 */ /* 0x000fea0003800000 */
.L_x_851:
[----:B------:R-:W-:Y:S06]  /*0c70*/  MEMBAR.ALL.SYS ;  /* 0x0000000000007992 */ /* 0x000fec000000b000 */
[----:B------:R-:W-:-:S00]  /*0c80*/  ERRBAR ;  /* 0x00000000000079ab */ /* 0x000fc00000000000 */
[----:B------:R-:W-:Y:S06]  /*0c90*/  CGAERRBAR ;  /* 0x00000000000075ab */ /* 0x000fec0000000000 */
[----:B012345:R-:W-:Y:S01]  /*0ca0*/  CCTL.IVALL ;  /* 0x00000000ff00798f */ /* 0x03ffe20002000000 */
.L_x_829:
[----:B------:R-:W-:Y:S02]  /*0cb0*/  ISETP.NE.AND P1, PT, R7, RZ, PT ;  /* 0x000000ff0700720c */ /* 0x000fe40003f25270 */
[----:B------:R-:W-:-:S11]  /*0cc0*/  PLOP3.LUT P0, PT, PT, PT, PT, 0x8, 0x80 ;  /* 0x000000000080781c */ /* 0x000fd60003f0e170 */
[----:B------:R-:W-:Y:S05]  /*0cd0*/  @P1 BRA `(.L_x_830) ;  /* 0x00000000000c1947 */ /* 0x000fea0003800000 */
[----:B-12---:R-:W2:Y:S01]  /*0ce0*/  LDG.E.STRONG.SYS R9, desc[UR6][R8.64] ;  /* 0x0000000608097981 */ /* 0x006ea2000c1f5900 */
[----:B------:R-:W-:-:S03]  /*0cf0*/  PLOP3.LUT P0, PT, PT, PT, PT, 0x80, 0x8 ;  /* 0x000000000008781c */ /* 0x000fc60003f0f070 */
[----:B--2---:R3:W-:Y:S10]  /*0d00*/  STG.E.STRONG.SYS desc[UR6][R10.64], R9 ;  /* 0x000000090a007986 */ /* 0x0047f4000c115906 */
.L_x_830:
[----:B------:R-:W-:Y:S05]  /*0d10*/  BSYNC B0 ;  /* 0x0000000000007941 */ /* 0x000fea0003800000 */
.L_x_827:
        /* <DEDUP_REMOVED lines=13> */
.L_x_855:
        /* <DEDUP_REMOVED lines=32> */
.L_x_864:
        /* <DEDUP_REMOVED lines=32> */
.L_x_863:
[----:B------:R-:W-:Y:S05]  /*11f0*/  BSYNC.RECONVERGENT B3 ;  /* 0x0000000000037941 */ /* 0x000fea0003800200 */
.L_x_862:
        /* <DEDUP_REMOVED lines=23> */
.L_x_866:
[----:B------:R-:W-:Y:S05]  /*1370*/  BSYNC.RECONVERGENT B3 ;  /* 0x0000000000037941 */ /* 0x000fea0003800200 */
.L_x_865:
[----:B------:R-:W-:-:S13]  /*1380*/  ISETP.NE.OR P1, PT, R14, RZ, P1 ;  /* 0x000000ff0e00720c */ /* 0x000fda0000f25670 */
[----:B------:R-:W-:Y:S05]  /*1390*/  @!P1 BREAK.RELIABLE B0 ;  /* 0x0000000000009942 */ /* 0x000fea0003800100 */
[----:B------:R-:W-:Y:S05]  /*13a0*/  @!P1 BRA `(.L_x_859) ;  /* 0x00000000003c9947 */ /* 0x000fea0003800000 */
.L_x_861:
[----:B------:R-:W-:Y:S05]  /*13b0*/  BSYNC.RELIABLE B0 ;  /* 0x0000000000007941 */ /* 0x000fea0003800100 */
.L_x_860:
        /* <DEDUP_REMOVED lines=14> */
.L_x_859:
[----:B------:R-:W-:Y:S05]  /*14a0*/  BSYNC.RECONVERGENT B1 ;  /* 0x0000000000017941 */ /* 0x000fea0003800200 */
.L_x_858:
[----:B------:R-:W-:-:S13]  /*14b0*/  ISETP.NE.AND P1, PT, R11, RZ, PT ;  /* 0x000000ff0b00720c */ /* 0x000fda0003f25270 */
[----:B------:R-:W-:Y:S05]  /*14c0*/  @!P1 BRA `(.L_x_857) ;  /* 0x00000000002c9947 */ /* 0x000fea0003800000 */
[----:B------:R-:W-:-:S04]  /*14d0*/  IMAD.WIDE.U32 R8, R13, 0x4, R2 ;  /* 0x000000040d087825 */ /* 0x000fc800078e0002 */
[----:B------:R-:W-:Y:S02]  /*14e0*/  IMAD.MOV R11, RZ, RZ, -R11 ;  /* 0x000000ffff0b7224 */ /* 0x000fe400078e0a0b */
[----:B------:R-:W-:-:S07]  /*14f0*/  IMAD.MOV.U32 R13, RZ, RZ, R9 ;  /* 0x000000ffff0d7224 */ /* 0x000fce00078e0009 */
.L_x_867:
        /* <DEDUP_REMOVED lines=8> */
.L_x_857:
[----:B------:R-:W-:Y:S05]  /*1580*/  BSYNC.RECONVERGENT B2 ;  /* 0x0000000000027941 */ /* 0x000fea0003800200 */
.L_x_856:
        /* <DEDUP_REMOVED lines=12> */
.L_x_869:
        /* <DEDUP_REMOVED lines=34> */
.L_x_873:
[----:B------:R-:W-:-:S13]  /*1870*/  ISETP.GT.U32.AND P1, PT, R7, 0x7, PT ;  /* 0x000000070700780c */ /* 0x000fda0003f24070 */
[----:B------:R-:W-:Y:S05]  /*1880*/  @P1 BREAK.RELIABLE B2 ;  /* 0x0000000000021942 */ /* 0x000fea0003800100 */
[----:B------:R-:W-:Y:S05]  /*1890*/  @P1 BRA `(.L_x_874) ;  /* 0x0000000000281947 */ /* 0x000fea0003800000 */
[----:B------:R-:W-:Y:S05]  /*18a0*/  BSYNC.RELIABLE B2 ;  /* 0x0000000000027941 */ /* 0x000fea0003800100 */
.L_x_872:
[----:B0-----:R-:W0:Y:S01]  /*18b0*/  S2R R11, SR_SWINHI ;  /* 0x00000000000b7919 */ /* 0x001e220000002f00 */
[----:B------:R-:W-:Y:S02]  /*18c0*/  MOV R12, R6 ;  /* 0x00000006000c7202 */ /* 0x000fe40000000f00 */
[----:B0-----:R-:W-:Y:S02]  /*18d0*/  MOV R13, R11 ;  /* 0x0000000b000d7202 */ /* 0x001fe40000000f00 */
[----:B------:R-:W-:-:S05]  /*18e0*/  IADD3 R12, P1, PT, R12, R7, RZ ;  /* 0x000000070c0c7210 */ /* 0x000fca0007f3e0ff */
[----:B------:R-:W-:-:S08]  /*18f0*/  IMAD.X R13, RZ, RZ, R13, P1 ;  /* 0x000000ffff0d7224 */ /* 0x000fd000008e060d */
.L_x_875:
[----:B------:R-:W2:Y:S01]  /*1900*/  LD.E.U8.STRONG.GPU R11, desc[UR6][R12.64+0x8] ;  /* 0x000008060c0b7980 */ /* 0x000ea2000c10f100 */
[----:B------:R-:W-:Y:S05]  /*1910*/  YIELD ;  /* 0x0000000000007946 */ /* 0x000fea0003800000 */
[----:B--2---:R-:W-:-:S13]  /*1920*/  ISETP.NE.AND P1, PT, R11, 0x1, PT ;  /* 0x000000010b00780c */ /* 0x004fda0003f25270 */
[----:B------:R-:W-:Y:S05]  /*1930*/  @P1 BRA `(.L_x_875) ;  /* 0xfffffffc00f01947 */ /* 0x000fea000383ffff */
.L_x_874:
[----:B------:R-:W-:Y:S05]  /*1940*/  BSYNC B1 ;  /* 0x0000000000017941 */ /* 0x000fea0003800000 */
.L_x_871:
        /* <DEDUP_REMOVED lines=16> */
.L_x_878:
[----:B------:R-:W-:-:S13]  /*1a50*/  ISETP.GT.U32.AND P1, PT, R7, 0x3, PT ;  /* 0x000000030700780c */ /* 0x000fda0003f24070 */
[----:B------:R-:W-:Y:S05]  /*1a60*/  @P1 BREAK.RELIABLE B2 ;  /* 0x0000000000021942 */ /* 0x000fea0003800100 */
[----:B------:R-:W-:Y:S05]  /*1a70*/  @P1 BRA `(.L_x_880) ;  /* 0x00000000003c1947 */ /* 0x000fea0003800000 */
[----:B------:R-:W2:Y:S02]  /*1a80*/  LDG.E.STRONG.SYS R11, desc[UR6][R8.64+0x20] ;  /* 0x00002006080b7981 */ /* 0x000ea4000c1f5900 */
[----:B--2---:R-:W-:-:S07]  /*1a90*/  IMAD.IADD R10, R10, 0x1, R11 ;  /* 0x000000010a0a7824 */ /* 0x004fce00078e020b */
.L_x_879:
[----:B------:R-:W-:-:S13]  /*1aa0*/  ISETP.GT.U32.AND P1, PT, R7, 0x3, PT ;  /* 0x000000030700780c */ /* 0x000fda0003f24070 */
[----:B------:R-:W-:Y:S05]  /*1ab0*/  @P1 BREAK.RELIABLE B2 ;  /* 0x0000000000021942 */ /* 0x000fea0003800100 */
[----:B------:R-:W-:Y:S05]  /*1ac0*/  @P1 BRA `(.L_x_880) ;  /* 0x0000000000281947 */ /* 0x000fea0003800000 */
[----:B------:R-:W-:Y:S05]  /*1ad0*/  BSYNC.RELIABLE B2 ;  /* 0x0000000000027941 */ /* 0x000fea0003800100 */
.L_x_877:
[----:B0-----:R-:W0:Y:S01]  /*1ae0*/  S2R R11, SR_SWINHI ;  /* 0x00000000000b7919 */ /* 0x001e220000002f00 */
[----:B------:R-:W-:Y:S02]  /*1af0*/  MOV R12, R6 ;  /* 0x00000006000c7202 */ /* 0x000fe40000000f00 */
[----:B0-----:R-:W-:Y:S02]  /*1b00*/  MOV R13, R11 ;  /* 0x0000000b000d7202 */ /* 0x001fe40000000f00 */
[----:B------:R-:W-:-:S05]  /*1b10*/  IADD3 R12, P1, PT, R12, R7, RZ ;  /* 0x000000070c0c7210 */ /* 0x000fca0007f3e0ff */
[----:B------:R-:W-:-:S08]  /*1b20*/  IMAD.X R13, RZ, RZ, R13, P1 ;  /* 0x000000ffff0d7224 */ /* 0x000fd000008e060d */
.L_x_881:
[----:B------:R-:W2:Y:S01]  /*1b30*/  LD.E.U8.STRONG.GPU R11, desc[UR6][R12.64+0x4] ;  /* 0x000004060c0b7980 */ /* 0x000ea2000c10f100 */
[----:B------:R-:W-:Y:S05]  /*1b40*/  YIELD ;  /* 0x0000000000007946 */ /* 0x000fea0003800000 */
[----:B--2---:R-:W-:-:S13]  /*1b50*/  ISETP.NE.AND P1, PT, R11, 0x1, PT ;  /* 0x000000010b00780c */ /* 0x004fda0003f25270 */
[----:B------:R-:W-:Y:S05]  /*1b60*/  @P1 BRA `(.L_x_881) ;  /* 0xfffffffc00f01947 */ /* 0x000fea000383ffff */
.L_x_880:
[----:B------:R-:W-:Y:S05]  /*1b70*/  BSYNC B1 ;  /* 0x0000000000017941 */ /* 0x000fea0003800000 */
.L_x_876:
        /* <DEDUP_REMOVED lines=16> */
.L_x_884:
[----:B------:R-:W-:-:S13]  /*1c80*/  ISETP.GT.U32.AND P1, PT, R7, 0x1, PT ;  /* 0x000000010700780c */ /* 0x000fda0003f24070 */
[----:B------:R-:W-:Y:S05]  /*1c90*/  @P1 BREAK.RELIABLE B2 ;  /* 0x0000000000021942 */ /* 0x000fea0003800100 */
[----:B------:R-:W-:Y:S05]  /*1ca0*/  @P1 BRA `(.L_x_886) ;  /* 0x00000000003c1947 */ /* 0x000fea0003800000 */
[----:B------:R-:W2:Y:S02]  /*1cb0*/  LDG.E.STRONG.SYS R9, desc[UR6][R8.64+0x10] ;  /* 0x0000100608097981 */ /* 0x000ea4000c1f5900 */
[----:B--2---:R-:W-:-:S07]  /*1cc0*/  IMAD.IADD R10, R10, 0x1, R9 ;  /* 0x000000010a0a7824 */ /* 0x004fce00078e0209 */
.L_x_885:
[----:B------:R-:W-:-:S13]  /*1cd0*/  ISETP.GT.U32.AND P1, PT, R7, 0x1, PT ;  /* 0x000000010700780c */ /* 0x000fda0003f24070 */
[----:B------:R-:W-:Y:S05]  /*1ce0*/  @P1 BREAK.RELIABLE B2 ;  /* 0x0000000000021942 */ /* 0x000fea0003800100 */
[----:B------:R-:W-:Y:S05]  /*1cf0*/  @P1 BRA `(.L_x_886) ;  /* 0x0000000000281947 */ /* 0x000fea0003800000 */
[----:B------:R-:W-:Y:S05]  /*1d00*/  BSYNC.RELIABLE B2 ;  /* 0x0000000000027941 */ /* 0x000fea0003800100 */
.L_x_883:
[----:B0-----:R-:W0:Y:S01]  /*1d10*/  S2R R11, SR_SWINHI ;  /* 0x00000000000b7919 */ /* 0x001e220000002f00 */
[----:B------:R-:W-:Y:S02]  /*1d20*/  MOV R8, R6 ;  /* 0x0000000600087202 */ /* 0x000fe40000000f00 */
[----:B0-----:R-:W-:Y:S02]  /*1d30*/  MOV R9, R11 ;  /* 0x0000000b00097202 */ /* 0x001fe40000000f00 */
[----:B------:R-:W-:-:S05]  /*1d40*/  IADD3 R12, P1, PT, R8, R7, RZ ;  /* 0x00000007080c7210 */ /* 0x000fca0007f3e0ff */
[----:B------:R-:W-:-:S08]  /*1d50*/  IMAD.X R13, RZ, RZ, R9, P1 ;  /* 0x000000ffff0d7224 */ /* 0x000fd000008e0609 */
.L_x_887:
[----:B------:R-:W2:Y:S01]  /*1d60*/  LD.E.U8.STRONG.GPU R8, desc[UR6][R12.64+0x2] ;  /* 0x000002060c087980 */ /* 0x000ea2000c10f100 */
[----:B------:R-:W-:Y:S05]  /*1d70*/  YIELD ;  /* 0x0000000000007946 */ /* 0x000fea0003800000 */
[----:B--2---:R-:W-:-:S13]  /*1d80*/  ISETP.NE.AND P1, PT, R8, 0x1, PT ;  /* 0x000000010800780c */ /* 0x004fda0003f25270 */
[----:B------:R-:W-:Y:S05]  /*1d90*/  @P1 BRA `(.L_x_887) ;  /* 0xfffffffc00f01947 */ /* 0x000fea000383ffff */
.L_x_886:
[----:B------:R-:W-:Y:S05]  /*1da0*/  BSYNC B1 ;  /* 0x0000000000017941 */ /* 0x000fea0003800000 */
.L_x_882:
        /* <DEDUP_REMOVED lines=15> */
.L_x_889:
[----:B------:R-:W2:Y:S02]  /*1ea0*/  LDG.E.STRONG.SYS R7, desc[UR6][R4.64+0x8] ;  /* 0x0000080604077981 */ /* 0x000ea4000c1f5900 */
[----:B--2---:R-:W-:-:S07]  /*1eb0*/  IMAD.IADD R10, R10, 0x1, R7 ;  /* 0x000000010a0a7824 */ /* 0x004fce00078e0207 */
.L_x_890:
[----:B------:R-:W-:Y:S05]  /*1ec0*/  BSYNC.RECONVERGENT B1 ;  /* 0x0000000000017941 */ /* 0x000fea0003800200 */
.L_x_888:
[----:B------:R-:W-:Y:S04]  /*1ed0*/  BSSY B1, `(.L_x_891) ;  /* 0x000000e000017945 */ /* 0x000fe80003800000 */
[----:B------:R-:W-:Y:S05]  /*1ee0*/  @!P0 BRA `(.L_x_892) ;  /* 0x0000000000308947 */ /* 0x000fea0003800000 */
[----:B01----:R-:W0:Y:S01]  /*1ef0*/  S2R R9, SR_SWINHI ;  /* 0x0000000000097919 */ /* 0x003e220000002f00 */
[----:B------:R-:W-:Y:S01]  /*1f00*/  BSSY B2, `(.L_x_893) ;  /* 0x0000007000027945 */ /* 0x000fe20003800000 */
[----:B------:R-:W-:Y:S02]  /*1f10*/  MOV R6, R6 ;  /* 0x0000000600067202 */ /* 0x000fe40000000f00 */
[----:B0-----:R-:W-:-:S07]  /*1f20*/  MOV R7, R9 ;  /* 0x0000000900077202 */ /* 0x001fce0000000f00 */
.L_x_894:
[----:B------:R-:W2:Y:S01]  /*1f30*/  LD.E.U8.STRONG.GPU R8, desc[UR6][R6.64+0x1] ;  /* 0x0000010606087980 */ /* 0x000ea2000c10f100 */
[----:B------:R-:W-:Y:S05]  /*1f40*/  YIELD ;  /* 0x0000000000007946 */ /* 0x000fea0003800000 */
[----:B--2---:R-:W-:-:S13]  /*1f50*/  ISETP.NE.AND P1, PT, R8, 0x1, PT ;  /* 0x000000010800780c */ /* 0x004fda0003f25270 */
[----:B------:R-:W-:Y:S05]  /*1f60*/  @P1 BRA `(.L_x_894) ;  /* 0xfffffffc00f01947 */ /* 0x000fea000383ffff */
[----:B------:R-:W-:Y:S05]  /*1f70*/  BSYNC B2 ;  /* 0x0000000000027941 */ /* 0x000fea0003800000 */
.L_x_893:
[----:B------:R-:W2:Y:S02]  /*1f80*/  LDG.E.STRONG.SYS R7, desc[UR6][R4.64+0x4] ;  /* 0x0000040604077981 */ /* 0x000ea4000c1f5900 */
[----:B--2---:R-:W-:-:S05]  /*1f90*/  IMAD.IADD R7, R7, 0x1, R10 ;  /* 0x0000000107077824 */ /* 0x004fca00078e020a */
[----:B------:R2:W-:Y:S02]  /*1fa0*/  STG.E.STRONG.SYS desc[UR6][R4.64], R7 ;  /* 0x0000000704007986 */ /* 0x0005e4000c115906 */
.L_x_892:
[----:B------:R-:W-:Y:S05]  /*1fb0*/  BSYNC B1 ;  /* 0x0000000000017941 */ /* 0x000fea0003800000 */
.L_x_891:
[----:B------:R-:W-:Y:S06]  /*1fc0*/  MEMBAR.ALL.SYS ;  /* 0x0000000000007992 */ /* 0x000fec000000b000 */
[----:B------:R-:W-:-:S00]  /*1fd0*/  ERRBAR ;  /* 0x00000000000079ab */ /* 0x000fc00000000000 */
[----:B------:R-:W-:Y:S06]  /*1fe0*/  CGAERRBAR ;  /* 0x00000000000075ab */ /* 0x000fec0000000000 */
[----:B012345:R-:W-:Y:S01]  /*1ff0*/  CCTL.IVALL ;  /* 0x00000000ff00798f */ /* 0x03ffe20002000000 */
.L_x_870:
[----:B------:R-:W-:Y:S05]  /*2000*/  BSYNC B0 ;  /* 0x0000000000007941 */ /* 0x000fea0003800000 */
.L_x_868:
[----:B------:R-:W-:Y:S05]  /*2010*/  @!P0 EXIT ;  /* 0x000000000000894d */ /* 0x000fea0003800000 */
[----:B-12---:R-:W2:Y:S01]  /*2020*/  LDG.E.STRONG.SYS R5, desc[UR6][R4.64] ;  /* 0x0000000604057981 */ /* 0x006ea2000c1f5900 */
[----:B------:R-:W1:Y:S01]  /*2030*/  LDC.64 R6, c[0x4][RZ] ;  /* 0x01000000ff067b82 */ /* 0x000e620000000a00 */
[----:B------:R-:W-:-:S05]  /*2040*/  IMAD.WIDE.U32 R2, R0, 0x4, R2 ;  /* 0x0000000400027825 */ /* 0x000fca00078e0002 */
[----:B--2---:R-:W-:Y:S04]  /*2050*/  STG.E.STRONG.SYS desc[UR6][R2.64], R5 ;  /* 0x0000000502007986 */ /* 0x004fe8000c115906 */
[----:B-1----:R-:W-:Y:S01]  /*2060*/  STG.E desc[UR6][R6.64], RZ ;  /* 0x000000ff06007986 */ /* 0x002fe2000c101906 */
[----:B------:R-:W-:Y:S05]  /*2070*/  EXIT ;  /* 0x000000000000794d */ /* 0x000fea0003800000 */
.L_x_895:
        /* <DEDUP_REMOVED lines=16> */
.L_x_1249:


//--------------------- .text._Z16reduceSinglePassILj64ELb1EEvPKiPViS3_jb --------------------------
	.section	.text._Z16reduceSinglePassILj64ELb1EEvPKiPViS3_jb,"ax",@progbits
	.align	128
        .global         _Z16reduceSinglePassILj64ELb1EEvPKiPViS3_jb
        .type           _Z16reduceSinglePassILj64ELb1EEvPKiPViS3_jb,@function
        .size           _Z16reduceSinglePassILj64ELb1EEvPKiPViS3_jb,(.L_x_1250 - _Z16reduceSinglePassILj64ELb1EEvPKiPViS3_jb)
        .other          _Z16reduceSinglePassILj64ELb1EEvPKiPViS3_jb,@"STO_CUDA_ENTRY STV_DEFAULT"
_Z16reduceSinglePassILj64ELb1EEvPKiPViS3_jb:
.text._Z16reduceSinglePassILj64ELb1EEvPKiPViS3_jb:
        /* <DEDUP_REMOVED lines=16> */
.L_x_898:
        /* <DEDUP_REMOVED lines=9> */
.L_x_897:
[----:B------:R-:W-:Y:S05]  /*0190*/  BSYNC.RECONVERGENT B0 ;  /* 0x0000000000007941 */ /* 0x000fea0003800200 */
.L_x_896:
        /* <DEDUP_REMOVED lines=19> */
.L_x_900:
        /* <DEDUP_REMOVED lines=34> */
.L_x_905:
[----:B------:R-:W2:Y:S01]  /*04f0*/  LD.E.U8.STRONG.GPU R21, desc[UR6][R18.64+0x10] ;  /* 0x0000100612157980 */ /* 0x000ea2000c10f100 */
[----:B------:R-:W-:Y:S05]  /*0500*/  YIELD ;  /* 0x0000000000007946 */ /* 0x000fea0003800000 */
[----:B--2---:R-:W-:-:S13]  /*0510*/  ISETP.NE.AND P2, PT, R21, 0x1, PT ;  /* 0x000000011500780c */ /* 0x004fda0003f45270 */
[----:B------:R-:W-:Y:S05]  /*0520*/  @P2 BRA `(.L_x_905) ;  /* 0xfffffffc00f02947 */ /* 0x000fea000383ffff */
.L_x_904:
[----:B------:R-:W-:Y:S05]  /*0530*/  BSYNC B1 ;  /* 0x0000000000017941 */ /* 0x000fea0003800000 */
.L_x_903:
        /* <DEDUP_REMOVED lines=16> */
.L_x_908:
[----:B------:R-:W-:-:S13]  /*0640*/  ISETP.GT.U32.AND P0, PT, R7, 0x7, PT ;  /* 0x000000070700780c */ /* 0x000fda0003f04070 */
[----:B------:R-:W-:Y:S05]  /*0650*/  @P0 BREAK.RELIABLE B2 ;  /* 0x0000000000020942 */ /* 0x000fea0003800100 */
[----:B------:R-:W-:Y:S05]  /*0660*/  @P0 BRA `(.L_x_910) ;  /* 0x00000000003c0947 */ /* 0x000fea0003800000 */
[----:B------:R-:W2:Y:S02]  /*0670*/  LDG.E.STRONG.SYS R18, desc[UR6][R14.64+0x40] ;  /* 0x000040060e127981 */ /* 0x000ea4000c1f5900 */
[----:B--2---:R-:W-:-:S07]  /*0680*/  IMAD.IADD R17, R17, 0x1, R18 ;  /* 0x0000000111117824 */ /* 0x004fce00078e0212 */
.L_x_909:
[----:B------:R-:W-:-:S13]  /*0690*/  ISETP.GT.U32.AND P0, PT, R7, 0x7, PT ;  /* 0x000000070700780c */ /* 0x000fda0003f04070 */
[----:B------:R-:W-:Y:S05]  /*06a0*/  @P0 BREAK.RELIABLE B2 ;  /* 0x0000000000020942 */ /* 0x000fea0003800100 */
[----:B------:R-:W-:Y:S05]  /*06b0*/  @P0 BRA `(.L_x_910) ;  /* 0x0000000000280947 */ /* 0x000fea0003800000 */
[----:B------:R-:W-:Y:S05]  /*06c0*/  BSYNC.RELIABLE B2 ;  /* 0x0000000000027941 */ /* 0x000fea0003800100 */
.L_x_907:
[----:B0-----:R-:W0:Y:S01]  /*06d0*/  S2R R21, SR_SWINHI ;  /* 0x0000000000157919 */ /* 0x001e220000002f00 */
[----:B------:R-:W-:Y:S02]  /*06e0*/  MOV R18, R6 ;  /* 0x0000000600127202 */ /* 0x000fe40000000f00 */
[----:B0-----:R-:W-:Y:S02]  /*06f0*/  MOV R19, R21 ;  /* 0x0000001500137202 */ /* 0x001fe40000000f00 */
[----:B------:R-:W-:-:S05]  /*0700*/  IADD3 R20, P0, PT, R18, R7, RZ ;  /* 0x0000000712147210 */ /* 0x000fca0007f1e0ff */
[----:B------:R-:W-:-:S08]  /*0710*/  IMAD.X R21, RZ, RZ, R19, P0 ;  /* 0x000000ffff157224 */ /* 0x000fd000000e0613 */
.L_x_911:
[----:B------:R-:W2:Y:S01]  /*0720*/  LD.E.U8.STRONG.GPU R18, desc[UR6][R20.64+0x8] ;  /* 0x0000080614127980 */ /* 0x000ea2000c10f100 */
[----:B------:R-:W-:Y:S05]  /*0730*/  YIELD ;  /* 0x0000000000007946 */ /* 0x000fea0003800000 */
[----:B--2---:R-:W-:-:S13]  /*0740*/  ISETP.NE.AND P0, PT, R18, 0x1, PT ;  /* 0x000000011200780c */ /* 0x004fda0003f05270 */
[----:B------:R-:W-:Y:S05]  /*0750*/  @P0 BRA `(.L_x_911) ;  /* 0xfffffffc00f00947 */ /* 0x000fea000383ffff */
.L_x_910:
[----:B------:R-:W-:Y:S05]  /*0760*/  BSYNC B1 ;  /* 0x0000000000017941 */ /* 0x000fea0003800000 */
.L_x_906:
        /* <DEDUP_REMOVED lines=17> */
.L_x_914:
[----:B------:R-:W-:-:S13]  /*0880*/  ISETP.GT.U32.AND P0, PT, R7, 0x3, PT ;  /* 0x000000030700780c */ /* 0x000fda0003f04070 */
[----:B------:R-:W-:Y:S05]  /*0890*/  @P0 BREAK.RELIABLE B2 ;  /* 0x0000000000020942 */ /* 0x000fea0003800100 */
[----:B------:R-:W-:Y:S05]  /*08a0*/  @P0 BRA `(.L_x_916) ;  /* 0x00000000003c0947 */ /* 0x000fea0003800000 */
[----:B------:R-:W2:Y:S02]  /*08b0*/  LDG.E.STRONG.SYS R18, desc[UR6][R14.64+0x20] ;  /* 0x000020060e127981 */ /* 0x000ea4000c1f5900 */
[----:B--2---:R-:W-:-:S07]  /*08c0*/  IMAD.IADD R17, R17, 0x1, R18 ;  /* 0x0000000111117824 */ /* 0x004fce00078e0212 */
.L_x_915:
[----:B------:R-:W-:-:S13]  /*08d0*/  ISETP.GT.U32.AND P0, PT, R7, 0x3, PT ;  /* 0x000000030700780c */ /* 0x000fda0003f04070 */
[----:B------:R-:W-:Y:S05]  /*08e0*/  @P0 BREAK.RELIABLE B2 ;  /* 0x0000000000020942 */ /* 0x000fea0003800100 */
[----:B------:R-:W-:Y:S05]  /*08f0*/  @P0 BRA `(.L_x_916) ;  /* 0x0000000000280947 */ /* 0x000fea0003800000 */
[----:B------:R-:W-:Y:S05]  /*0900*/  BSYNC.RELIABLE B2 ;  /* 0x0000000000027941 */ /* 0x000fea0003800100 */
.L_x_913:
[----:B0-----:R-:W0:Y:S01]  /*0910*/  S2R R21, SR_SWINHI ;  /* 0x0000000000157919 */ /* 0x001e220000002f00 */
[----:B------:R-:W-:Y:S02]  /*0920*/  MOV R18, R6 ;  /* 0x0000000600127202 */ /* 0x000fe40000000f00 */
[----:B0-----:R-:W-:Y:S02]  /*0930*/  MOV R19, R21 ;  /* 0x0000001500137202 */ /* 0x001fe40000000f00 */
[----:B------:R-:W-:-:S05]  /*0940*/  IADD3 R20, P0, PT, R18, R7, RZ ;  /* 0x0000000712147210 */ /* 0x000fca0007f1e0ff */
[----:B------:R-:W-:-:S08]  /*0950*/  IMAD.X R21, RZ, RZ, R19, P0 ;  /* 0x000000ffff157224 */ /* 0x000fd000000e0613 */
.L_x_917:
[----:B------:R-:W2:Y:S01]  /*0960*/  LD.E.U8.STRONG.GPU R18, desc[UR6][R20.64+0x4] ;  /* 0x0000040614127980 */ /* 0x000ea2000c10f100 */
[----:B------:R-:W-:Y:S05]  /*0970*/  YIELD ;  /* 0x0000000000007946 */ /* 0x000fea0003800000 */
[----:B--2---:R-:W-:-:S13]  /*0980*/  ISETP.NE.AND P0, PT, R18, 0x1, PT ;  /* 0x000000011200780c */ /* 0x004fda0003f05270 */
[----:B------:R-:W-:Y:S05]  /*0990*/  @P0 BRA `(.L_x_917) ;  /* 0xfffffffc00f00947 */ /* 0x000fea000383ffff */
.L_x_916:
[----:B------:R-:W-:Y:S05]  /*09a0*/  BSYNC B1 ;  /* 0x0000000000017941 */ /* 0x000fea0003800000 */
.L_x_912:
        /* <DEDUP_REMOVED lines=17> */
.L_x_920:
[----:B------:R-:W-:-:S13]  /*0ac0*/  ISETP.GT.U32.AND P0, PT, R7, 0x1, PT ;  /* 0x000000010700780c */ /* 0x000fda0003f04070 */
[----:B------:R-:W-:Y:S05]  /*0ad0*/  @P0 BREAK.RELIABLE B2 ;  /* 0x0000000000020942 */ /* 0x000fea0003800100 */
[----:B------:R-:W-:Y:S05]  /*0ae0*/  @P0 BRA `(.L_x_922) ;  /* 0x00000000003c0947 */ /* 0x000fea0003800000 */
[----:B------:R-:W2:Y:S02]  /*0af0*/  LDG.E.STRONG.SYS R14, desc[UR6][R14.64+0x10] ;  /* 0x000010060e0e7981 */ /* 0x000ea4000c1f5900 */
[----:B--2---:R-:W-:-:S07]  /*0b00*/  IMAD.IADD R17, R17, 0x1, R14 ;  /* 0x0000000111117824 */ /* 0x004fce00078e020e */
.L_x_921:
[----:B------:R-:W-:-:S13]  /*0b10*/  ISETP.GT.U32.AND P0, PT, R7, 0x1, PT ;  /* 0x000000010700780c */ /* 0x000fda0003f04070 */
[----:B------:R-:W-:Y:S05]  /*0b20*/  @P0 BREAK.RELIABLE B2 ;  /* 0x0000000000020942 */ /* 0x000fea0003800100 */
[----:B------:R-:W-:Y:S05]  /*0b30*/  @P0 BRA `(.L_x_922) ;  /* 0x0000000000280947 */ /* 0x000fea0003800000 */
[----:B------:R-:W-:Y:S05]  /*0b40*/  BSYNC.RELIABLE B2 ;  /* 0x0000000000027941 */ /* 0x000fea0003800100 */
.L_x_919:
[----:B0-----:R-:W0:Y:S01]  /*0b50*/  S2R R19, SR_SWINHI ;  /* 0x0000000000137919 */ /* 0x001e220000002f00 */
[----:B------:R-:W-:Y:S02]  /*0b60*/  MOV R14, R6 ;  /* 0x00000006000e7202 */ /* 0x000fe40000000f00 */
[----:B0-----:R-:W-:Y:S02]  /*0b70*/  MOV R15, R19 ;  /* 0x00000013000f7202 */ /* 0x001fe40000000f00 */
[----:B------:R-:W-:-:S05]  /*0b80*/  IADD3 R18, P0, PT, R14, R7, RZ ;  /* 0x000000070e127210 */ /* 0x000fca0007f1e0ff */
[----:B------:R-:W-:-:S08]  /*0b90*/  IMAD.X R19, RZ, RZ, R15, P0 ;  /* 0x000000ffff137224 */ /* 0x000fd000000e060f */
.L_x_923:
[----:B------:R-:W2:Y:S01]  /*0ba0*/  LD.E.U8.STRONG.GPU R14, desc[UR6][R18.64+0x2] ;  /* 0x00000206120e7980 */ /* 0x000ea2000c10f100 */
[----:B------:R-:W-:Y:S05]  /*0bb0*/  YIELD ;  /* 0x0000000000007946 */ /* 0x000fea0003800000 */
[----:B--2---:R-:W-:-:S13]  /*0bc0*/  ISETP.NE.AND P0, PT, R14, 0x1, PT ;  /* 0x000000010e00780c */ /* 0x004fda0003f05270 */
[----:B------:R-:W-:Y:S05]  /*0bd0*/  @P0 BRA `(.L_x_923) ;  /* 0xfffffffc00f00947 */ /* 0x000fea000383ffff */
.L_x_922:
[----:B------:R-:W-:Y:S05]  /*0be0*/  BSYNC B1 ;  /* 0x0000000000017941 */ /* 0x000fea0003800000 */
.L_x_918:
        /* <DEDUP_REMOVED lines=14> */
.L_x_925:
[----:B0-----:R-:W2:Y:S02]  /*0cd0*/  LDG.E.STRONG.SYS R14, desc[UR6][R8.64+0x8] ;  /* 0x00000806080e7981 */ /* 0x001ea4000c1f5900 */
[----:B--2---:R-:W-:-:S07]  /*0ce0*/  IMAD.IADD R17, R17, 0x1, R14 ;  /* 0x0000000111117824 */ /* 0x004fce00078e020e */
.L_x_926:
[----:B------:R-:W-:Y:S05]  /*0cf0*/  BSYNC.RECONVERGENT B1 ;  /* 0x0000000000017941 */ /* 0x000fea0003800200 */
.L_x_924:
[----:B------:R-:W-:Y:S01]  /*0d00*/  ISETP.NE.AND P0, PT, R7, RZ, PT ;  /* 0x000000ff0700720c */ /* 0x000fe20003f05270 */
[----:B------:R-:W-:-:S12]  /*0d10*/  BSSY B1, `(.L_x_927) ;  /* 0x000000e000017945 */ /* 0x000fd80003800000 */
[----:B------:R-:W-:Y:S05]  /*0d20*/  @P0 BRA `(.L_x_928) ;  /* 0x0000000000300947 */ /* 0x000fea0003800000 */
[----:B0-----:R-:W0:Y:S01]  /*0d30*/  S2R R19, SR_SWINHI ;  /* 0x0000000000137919 */ /* 0x001e220000002f00 */
[----:B------:R-:W-:Y:S01]  /*0d40*/  BSSY B2, `(.L_x_929) ;  /* 0x0000007000027945 */ /* 0x000fe20003800000 */
[----:B-1----:R-:W-:Y:S02]  /*0d50*/  MOV R14, R6 ;  /* 0x00000006000e7202 */ /* 0x002fe40000000f00 */
[----:B0-----:R-:W-:-:S07]  /*0d60*/  MOV R15, R19 ;  /* 0x00000013000f7202 */ /* 0x001fce0000000f00 */
.L_x_930:
[----:B------:R-:W2:Y:S01]  /*0d70*/  LD.E.U8.STRONG.GPU R18, desc[UR6][R14.64+0x1] ;  /* 0x000001060e127980 */ /* 0x000ea2000c10f100 */
[----:B------:R-:W-:Y:S05]  /*0d80*/  YIELD ;  /* 0x0000000000007946 */ /* 0x000fea0003800000 */
[----:B--2---:R-:W-:-:S13]  /*0d90*/  ISETP.NE.AND P0, PT, R18, 0x1, PT ;  /* 0x000000011200780c */ /* 0x004fda0003f05270 */
[----:B------:R-:W-:Y:S05]  /*0da0*/  @P0 BRA `(.L_x_930) ;  /* 0xfffffffc00f00947 */ /* 0x000fea000383ffff */
[----:B------:R-:W-:Y:S05]  /*0db0*/  BSYNC B2 ;  /* 0x0000000000027941 */ /* 0x000fea0003800000 */
.L_x_929:
[----:B------:R-:W2:Y:S02]  /*0dc0*/  LDG.E.STRONG.SYS R14, desc[UR6][R8.64+0x4] ;  /* 0x00000406080e7981 */ /* 0x000ea4000c1f5900 */
[----:B--2---:R-:W-:-:S05]  /*0dd0*/  IMAD.IADD R17, R14, 0x1, R17 ;  /* 0x000000010e117824 */ /* 0x004fca00078e0211 */
[----:B------:R2:W-:Y:S02]  /*0de0*/  STG.E.STRONG.SYS desc[UR6][R8.64], R17 ;  /* 0x0000001108007986 */ /* 0x0005e4000c115906 */
.L_x_928:
[----:B------:R-:W-:Y:S05]  /*0df0*/  BSYNC B1 ;  /* 0x0000000000017941 */ /* 0x000fea0003800000 */
.L_x_927:
[----:B------:R-:W-:Y:S06]  /*0e00*/  MEMBAR.ALL.SYS ;  /* 0x0000000000007992 */ /* 0x000fec000000b000 */
[----:B------:R-:W-:-:S00]  /*0e10*/  ERRBAR ;  /* 0x00000000000079ab */ /* 0x000fc00000000000 */
[----:B------:R-:W-:Y:S06]  /*0e20*/  CGAERRBAR ;  /* 0x00000000000075ab */ /* 0x000fec0000000000 */
[----:B012345:R-:W-:Y:S01]  /*0e30*/  CCTL.IVALL ;  /* 0x00000000ff00798f */ /* 0x03ffe20002000000 */
.L_x_901:
[----:B------:R-:W-:Y:S02]  /*0e40*/  ISETP.NE.AND P1, PT, R7, RZ, PT ;  /* 0x000000ff0700720c */ /* 0x000fe40003f25270 */
[----:B------:R-:W-:-:S11]  /*0e50*/  PLOP3.LUT P0, PT, PT, PT, PT, 0x8, 0x80 ;  /* 0x000000000080781c */ /* 0x000fd60003f0e170 */
[----:B------:R-:W-:Y:S05]  /*0e60*/  @P1 BRA `(.L_x_902) ;  /* 0x00000000000c1947 */ /* 0x000fea0003800000 */
[----:B-12---:R-:W2:Y:S01]  /*0e70*/  LDG.E.STRONG.SYS R9, desc[UR6][R8.64] ;  /* 0x0000000608097981 */ /* 0x006ea2000c1f5900 */
[----:B------:R-:W-:-:S03]  /*0e80*/  PLOP3.LUT P0, PT, PT, PT, PT, 0x80, 0x8 ;  /* 0x000000000008781c */ /* 0x000fc60003f0f070 */
[----:B--2---:R3:W-:Y:S10]  /*0e90*/  STG.E.STRONG.SYS desc[UR6][R10.64], R9 ;  /* 0x000000090a007986 */ /* 0x0047f4000c115906 */
.L_x_902:
[----:B------:R-:W-:Y:S05]  /*0ea0*/  BSYNC B0 ;  /* 0x0000000000007941 */ /* 0x000fea0003800000 */
.L_x_899:
        /* <DEDUP_REMOVED lines=13> */
.L_x_931:
        /* <DEDUP_REMOVED lines=32> */
.L_x_940:
        /* <DEDUP_REMOVED lines=32> */
.L_x_939:
[----:B------:R-:W-:Y:S05]  /*1380*/  BSYNC.RECONVERGENT B3 ;  /* 0x0000000000037941 */ /* 0x000fea0003800200 */
.L_x_938:
        /* <DEDUP_REMOVED lines=23> */
.L_x_942:
[----:B------:R-:W-:Y:S05]  /*1500*/  BSYNC.RECONVERGENT B3 ;  /* 0x0000000000037941 */ /* 0x000fea0003800200 */
.L_x_941:
[----:B------:R-:W-:-:S13]  /*1510*/  ISETP.NE.OR P1, PT, R14, RZ, P1 ;  /* 0x000000ff0e00720c */ /* 0x000fda0000f25670 */
[----:B------:R-:W-:Y:S05]  /*1520*/  @!P1 BREAK.RELIABLE B0 ;  /* 0x0000000000009942 */ /* 0x000fea0003800100 */
[----:B------:R-:W-:Y:S05]  /*1530*/  @!P1 BRA `(.L_x_935) ;  /* 0x00000000003c9947 */ /* 0x000fea0003800000 */
.L_x_937:
[----:B------:R-:W-:Y:S05]  /*1540*/  BSYNC.RELIABLE B0 ;  /* 0x0000000000007941 */ /* 0x000fea0003800100 */
.L_x_936:
        /* <DEDUP_REMOVED lines=14> */
.L_x_935:
[----:B------:R-:W-:Y:S05]  /*1630*/  BSYNC.RECONVERGENT B1 ;  /* 0x0000000000017941 */ /* 0x000fea0003800200 */
.L_x_934:
[----:B------:R-:W-:-:S13]  /*1640*/  ISETP.NE.AND P1, PT, R11, RZ, PT ;  /* 0x000000ff0b00720c */ /* 0x000fda0003f25270 */
[----:B------:R-:W-:Y:S05]  /*1650*/  @!P1 BRA `(.L_x_933) ;  /* 0x00000000002c9947 */ /* 0x000fea0003800000 */
[----:B------:R-:W-:-:S04]  /*1660*/  IMAD.WIDE.U32 R8, R13, 0x4, R2 ;  /* 0x000000040d087825 */ /* 0x000fc800078e0002 */
[----:B------:R-:W-:Y:S02]  /*1670*/  IMAD.MOV R11, RZ, RZ, -R11 ;  /* 0x000000ffff0b7224 */ /* 0x000fe400078e0a0b */
[----:B------:R-:W-:-:S07]  /*1680*/  IMAD.MOV.U32 R13, RZ, RZ, R9 ;  /* 0x000000ffff0d7224 */ /* 0x000fce00078e0009 */
.L_x_943:
        /* <DEDUP_REMOVED lines=8> */
.L_x_933:
[----:B------:R-:W-:Y:S05]  /*1710*/  BSYNC.RECONVERGENT B2 ;  /* 0x0000000000027941 */ /* 0x000fea0003800200 */
.L_x_932:
        /* <DEDUP_REMOVED lines=12> */
.L_x_945:
        /* <DEDUP_REMOVED lines=33> */
.L_x_949:
[----:B------:R-:W2:Y:S01]  /*19f0*/  LD.E.U8.STRONG.GPU R11, desc[UR6][R12.64+0x10] ;  /* 0x000010060c0b7980 */ /* 0x000ea2000c10f100 */
[----:B------:R-:W-:Y:S05]  /*1a00*/  YIELD ;  /* 0x0000000000007946 */ /* 0x000fea0003800000 */
[----:B--2---:R-:W-:-:S13]  /*1a10*/  ISETP.NE.AND P3, PT, R11, 0x1, PT ;  /* 0x000000010b00780c */ /* 0x004fda0003f65270 */
[----:B------:R-:W-:Y:S05]  /*1a20*/  @P3 BRA `(.L_x_949) ;  /* 0xfffffffc00f03947 */ /* 0x000fea000383ffff */
.L_x_948:
[----:B------:R-:W-:Y:S05]  /*1a30*/  BSYNC B1 ;  /* 0x0000000000017941 */ /* 0x000fea0003800000 */
.L_x_947:
        /* <DEDUP_REMOVED lines=15> */
.L_x_952:
[----:B------:R-:W-:-:S13]  /*1b30*/  ISETP.GT.U32.AND P1, PT, R7, 0x7, PT ;  /* 0x000000070700780c */ /* 0x000fda0003f24070 */
[----:B------:R-:W-:Y:S05]  /*1b40*/  @P1 BREAK.RELIABLE B2 ;  /* 0x0000000000021942 */ /* 0x000fea0003800100 */
[----:B------:R-:W-:Y:S05]  /*1b50*/  @P1 BRA `(.L_x_954) ;  /* 0x00000000003c1947 */ /* 0x000fea0003800000 */
[----:B------:R-:W2:Y:S02]  /*1b60*/  LDG.E.STRONG.SYS R11, desc[UR6][R8.64+0x40] ;  /* 0x00004006080b7981 */ /* 0x000ea4000c1f5900 */
[----:B--2---:R-:W-:-:S07]  /*1b70*/  IMAD.IADD R10, R10, 0x1, R11 ;  /* 0x000000010a0a7824 */ /* 0x004fce00078e020b */
.L_x_953:
[----:B------:R-:W-:-:S13]  /*1b80*/  ISETP.GT.U32.AND P1, PT, R7, 0x7, PT ;  /* 0x000000070700780c */ /* 0x000fda0003f24070 */
[----:B------:R-:W-:Y:S05]  /*1b90*/  @P1 BREAK.RELIABLE B2 ;  /* 0x0000000000021942 */ /* 0x000fea0003800100 */
[----:B------:R-:W-:Y:S05]  /*1ba0*/  @P1 BRA `(.L_x_954) ;  /* 0x0000000000281947 */ /* 0x000fea0003800000 */
[----:B------:R-:W-:Y:S05]  /*1bb0*/  BSYNC.RELIABLE B2 ;  /* 0x0000000000027941 */ /* 0x000fea0003800100 */
.L_x_951:
[----:B0-----:R-:W0:Y:S01]  /*1bc0*/  S2R R11, SR_SWINHI ;  /* 0x00000000000b7919 */ /* 0x001e220000002f00 */
[----:B------:R-:W-:Y:S02]  /*1bd0*/  MOV R12, R6 ;  /* 0x00000006000c7202 */ /* 0x000fe40000000f00 */
[----:B0-----:R-:W-:Y:S02]  /*1be0*/  MOV R13, R11 ;  /* 0x0000000b000d7202 */ /* 0x001fe40000000f00 */
[----:B------:R-:W-:-:S05]  /*1bf0*/  IADD3 R12, P1, PT, R12, R7, RZ ;  /* 0x000000070c0c7210 */ /* 0x000fca0007f3e0ff */
[----:B------:R-:W-:-:S08]  /*1c00*/  IMAD.X R13, RZ, RZ, R13, P1 ;  /* 0x000000ffff0d7224 */ /* 0x000fd000008e060d */
.L_x_955:
[----:B------:R-:W2:Y:S01]  /*1c10*/  LD.E.U8.STRONG.GPU R11, desc[UR6][R12.64+0x8] ;  /* 0x000008060c0b7980 */ /* 0x000ea2000c10f100 */
[----:B------:R-:W-:Y:S05]  /*1c20*/  YIELD ;  /* 0x0000000000007946 */ /* 0x000fea0003800000 */
[----:B--2---:R-:W-:-:S13]  /*1c30*/  ISETP.NE.AND P1, PT, R11, 0x1, PT ;  /* 0x000000010b00780c */ /* 0x004fda0003f25270 */
[----:B------:R-:W-:Y:S05]  /*1c40*/  @P1 BRA `(.L_x_955) ;  /* 0xfffffffc00f01947 */ /* 0x000fea000383ffff */
.L_x_954:
[----:B------:R-:W-:Y:S05]  /*1c50*/  BSYNC B1 ;  /* 0x0000000000017941 */ /* 0x000fea0003800000 */
.L_x_950:
        /* <DEDUP_REMOVED lines=16> */
.L_x_958:
[----:B------:R-:W-:-:S13]  /*1d60*/  ISETP.GT.U32.AND P1, PT, R7, 0x3, PT ;  /* 0x000000030700780c */ /* 0x000fda0003f24070 */
[----:B------:R-:W-:Y:S05]  /*1d70*/  @P1 BREAK.RELIABLE B2 ;  /* 0x0000000000021942 */ /* 0x000fea0003800100 */
[----:B------:R-:W-:Y:S05]  /*1d80*/  @P1 BRA `(.L_x_960) ;  /* 0x00000000003c1947 */ /* 0x000fea0003800000 */
[----:B------:R-:W2:Y:S02]  /*1d90*/  LDG.E.STRONG.SYS R11, desc[UR6][R8.64+0x20] ;  /* 0x00002006080b7981 */ /* 0x000ea4000c1f5900 */
[----:B--2---:R-:W-:-:S07]  /*1da0*/  IMAD.IADD R10, R10, 0x1, R11 ;  /* 0x000000010a0a7824 */ /* 0x004fce00078e020b */
.L_x_959:
[----:B------:R-:W-:-:S13]  /*1db0*/  ISETP.GT.U32.AND P1, PT, R7, 0x3, PT ;  /* 0x000000030700780c */ /* 0x000fda0003f24070 */
[----:B------:R-:W-:Y:S05]  /*1dc0*/  @P1 BREAK.RELIABLE B2 ;  /* 0x0000000000021942 */ /* 0x000fea0003800100 */
[----:B------:R-:W-:Y:S05]  /*1dd0*/  @P1 BRA `(.L_x_960) ;  /* 0x0000000000281947 */ /* 0x000fea0003800000 */
[----:B------:R-:W-:Y:S05]  /*1de0*/  BSYNC.RELIABLE B2 ;  /* 0x0000000000027941 */ /* 0x000fea0003800100 */
.L_x_957:
[----:B0-----:R-:W0:Y:S01]  /*1df0*/  S2R R11, SR_SWINHI ;  /* 0x00000000000b7919 */ /* 0x001e220000002f00 */
[----:B------:R-:W-:Y:S02]  /*1e00*/  MOV R12, R6 ;  /* 0x00000006000c7202 */ /* 0x000fe40000000f00 */
[----:B0-----:R-:W-:Y:S02]  /*1e10*/  MOV R13, R11 ;  /* 0x0000000b000d7202 */ /* 0x001fe40000000f00 */
[----:B------:R-:W-:-:S05]  /*1e20*/  IADD3 R12, P1, PT, R12, R7, RZ ;  /* 0x000000070c0c7210 */ /* 0x000fca0007f3e0ff */
[----:B------:R-:W-:-:S08]  /*1e30*/  IMAD.X R13, RZ, RZ, R13, P1 ;  /* 0x000000ffff0d7224 */ /* 0x000fd000008e060d */
.L_x_961:
[----:B------:R-:W2:Y:S01]  /*1e40*/  LD.E.U8.STRONG.GPU R11, desc[UR6][R12.64+0x4] ;  /* 0x000004060c0b7980 */ /* 0x000ea2000c10f100 */
[----:B------:R-:W-:Y:S05]  /*1e50*/  YIELD ;  /* 0x0000000000007946 */ /* 0x000fea0003800000 */
[----:B--2---:R-:W-:-:S13]  /*1e60*/  ISETP.NE.AND P1, PT, R11, 0x1, PT ;  /* 0x000000010b00780c */ /* 0x004fda0003f25270 */
[----:B------:R-:W-:Y:S05]  /*1e70*/  @P1 BRA `(.L_x_961) ;  /* 0xfffffffc00f01947 */ /* 0x000fea000383ffff */
.L_x_960:
[----:B------:R-:W-:Y:S05]  /*1e80*/  BSYNC B1 ;  /* 0x0000000000017941 */ /* 0x000fea0003800000 */
.L_x_956:
        /* <DEDUP_REMOVED lines=16> */
.L_x_964:
[----:B------:R-:W-:-:S13]  /*1f90*/  ISETP.GT.U32.AND P1, PT, R7, 0x1, PT ;  /* 0x000000010700780c */ /* 0x000fda0003f24070 */
[----:B------:R-:W-:Y:S05]  /*1fa0*/  @P1 BREAK.RELIABLE B2 ;  /* 0x0000000000021942 */ /* 0x000fea0003800100 */
[----:B------:R-:W-:Y:S05]  /*1fb0*/  @P1 BRA `(.L_x_966) ;  /* 0x00000000003c1947 */ /* 0x000fea0003800000 */
[----:B------:R-:W2:Y:S02]  /*1fc0*/  LDG.E.STRONG.SYS R9, desc[UR6][R8.64+0x10] ;  /* 0x0000100608097981 */ /* 0x000ea4000c1f5900 */
[----:B--2---:R-:W-:-:S07]  /*1fd0*/  IMAD.IADD R10, R10, 0x1, R9 ;  /* 0x000000010a0a7824 */ /* 0x004fce00078e0209 */
.L_x_965:
[----:B------:R-:W-:-:S13]  /*1fe0*/  ISETP.GT.U32.AND P1, PT, R7, 0x1, PT ;  /* 0x000000010700780c */ /* 0x000fda0003f24070 */
[----:B------:R-:W-:Y:S05]  /*1ff0*/  @P1 BREAK.RELIABLE B2 ;  /* 0x0000000000021942 */ /* 0x000fea0003800100 */
[----:B------:R-:W-:Y:S05]  /*2000*/  @P1 BRA `(.L_x_966) ;  /* 0x0000000000281947 */ /* 0x000fea0003800000 */
[----:B------:R-:W-:Y:S05]  /*2010*/  BSYNC.RELIABLE B2 ;  /* 0x0000000000027941 */ /* 0x000fea0003800100 */
.L_x_963:
[----:B0-----:R-:W0:Y:S01]  /*2020*/  S2R R11, SR_SWINHI ;  /* 0x00000000000b7919 */ /* 0x001e220000002f00 */
[----:B------:R-:W-:Y:S02]  /*2030*/  MOV R8, R6 ;  /* 0x0000000600087202 */ /* 0x000fe40000000f00 */
[----:B0-----:R-:W-:Y:S02]  /*2040*/  MOV R9, R11 ;  /* 0x0000000b00097202 */ /* 0x001fe40000000f00 */
[----:B------:R-:W-:-:S05]  /*2050*/  IADD3 R12, P1, PT, R8, R7, RZ ;  /* 0x00000007080c7210 */ /* 0x000fca0007f3e0ff */
[----:B------:R-:W-:-:S08]  /*2060*/  IMAD.X R13, RZ, RZ, R9, P1 ;  /* 0x000000ffff0d7224 */ /* 0x000fd000008e0609 */
.L_x_967:
[----:B------:R-:W2:Y:S01]  /*2070*/  LD.E.U8.STRONG.GPU R8, desc[UR6][R12.64+0x2] ;  /* 0x000002060c087980 */ /* 0x000ea2000c10f100 */
[----:B------:R-:W-:Y:S05]  /*2080*/  YIELD ;  /* 0x0000000000007946 */ /* 0x000fea0003800000 */
[----:B--2---:R-:W-:-:S13]  /*2090*/  ISETP.NE.AND P1, PT, R8, 0x1, PT ;  /* 0x000000010800780c */ /* 0x004fda0003f25270 */
[----:B------:R-:W-:Y:S05]  /*20a0*/  @P1 BRA `(.L_x_967) ;  /* 0xfffffffc00f01947 */ /* 0x000fea000383ffff */
.L_x_966:
[----:B------:R-:W-:Y:S05]  /*20b0*/  BSYNC B1 ;  /* 0x0000000000017941 */ /* 0x000fea0003800000 */
.L_x_962:
        /* <DEDUP_REMOVED lines=15> */
.L_x_969:
[----:B------:R-:W2:Y:S02]  /*21b0*/  LDG.E.STRONG.SYS R7, desc[UR6][R4.64+0x8] ;  /* 0x0000080604077981 */ /* 0x000ea4000c1f5900 */
[----:B--2---:R-:W-:-:S07]  /*21c0*/  IMAD.IADD R10, R10, 0x1, R7 ;  /* 0x000000010a0a7824 */ /* 0x004fce00078e0207 */
.L_x_970:
[----:B------:R-:W-:Y:S05]  /*21d0*/  BSYNC.RECONVERGENT B1 ;  /* 0x0000000000017941 */ /* 0x000fea0003800200 */
.L_x_968:
[----:B------:R-:W-:Y:S04]  /*21e0*/  BSSY B1, `(.L_x_971) ;  /* 0x000000e000017945 */ /* 0x000fe80003800000 */
[----:B------:R-:W-:Y:S05]  /*21f0*/  @!P0 BRA `(.L_x_972) ;  /* 0x0000000000308947 */ /* 0x000fea0003800000 */
[----:B01----:R-:W0:Y:S01]  /*2200*/  S2R R9, SR_SWINHI ;  /* 0x0000000000097919 */ /* 0x003e220000002f00 */
[----:B------:R-:W-:Y:S01]  /*2210*/  BSSY B2, `(.L_x_973) ;  /* 0x0000007000027945 */ /* 0x000fe20003800000 */
[----:B------:R-:W-:Y:S02]  /*2220*/  MOV R6, R6 ;  /* 0x0000000600067202 */ /* 0x000fe40000000f00 */
[----:B0-----:R-:W-:-:S07]  /*2230*/  MOV R7, R9 ;  /* 0x0000000900077202 */ /* 0x001fce0000000f00 */
.L_x_974:
[----:B------:R-:W2:Y:S01]  /*2240*/  LD.E.U8.STRONG.GPU R8, desc[UR6][R6.64+0x1] ;  /* 0x0000010606087980 */ /* 0x000ea2000c10f100 */
[----:B------:R-:W-:Y:S05]  /*2250*/  YIELD ;  /* 0x0000000000007946 */ /* 0x000fea0003800000 */
[----:B--2---:R-:W-:-:S13]  /*2260*/  ISETP.NE.AND P1, PT, R8, 0x1, PT ;  /* 0x000000010800780c */ /* 0x004fda0003f25270 */
[----:B------:R-:W-:Y:S05]  /*2270*/  @P1 BRA `(.L_x_974) ;  /* 0xfffffffc00f01947 */ /* 0x000fea000383ffff */
[----:B------:R-:W-:Y:S05]  /*2280*/  BSYNC B2 ;  /* 0x0000000000027941 */ /* 0x000fea0003800000 */
.L_x_973:
[----:B------:R-:W2:Y:S02]  /*2290*/  LDG.E.STRONG.SYS R7, desc[UR6][R4.64+0x4] ;  /* 0x0000040604077981 */ /* 0x000ea4000c1f5900 */
[----:B--2---:R-:W-:-:S05]  /*22a0*/  IMAD.IADD R7, R7, 0x1, R10 ;  /* 0x0000000107077824 */ /* 0x004fca00078e020a */
[----:B------:R2:W-:Y:S02]  /*22b0*/  STG.E.STRONG.SYS desc[UR6][R4.64], R7 ;  /* 0x0000000704007986 */ /* 0x0005e4000c115906 */
.L_x_972:
[----:B------:R-:W-:Y:S05]  /*22c0*/  BSYNC B1 ;  /* 0x0000000000017941 */ /* 0x000fea0003800000 */
.L_x_971:
[----:B------:R-:W-:Y:S06]  /*22d0*/  MEMBAR.ALL.SYS ;  /* 0x0000000000007992 */ /* 0x000fec000000b000 */
[----:B------:R-:W-:-:S00]  /*22e0*/  ERRBAR ;  /* 0x00000000000079ab */ /* 0x000fc00000000000 */
[----:B------:R-:W-:Y:S06]  /*22f0*/  CGAERRBAR ;  /* 0x00000000000075ab */ /* 0x000fec0000000000 */
[----:B012345:R-:W-:Y:S01]  /*2300*/  CCTL.IVALL ;  /* 0x00000000ff00798f */ /* 0x03ffe20002000000 */
.L_x_946:
[----:B------:R-:W-:Y:S05]  /*2310*/  BSYNC B0 ;  /* 0x0000000000007941 */ /* 0x000fea0003800000 */
.L_x_944:
[----:B------:R-:W-:Y:S05]  /*2320*/  @!P0 EXIT ;  /* 0x000000000000894d */ /* 0x000fea0003800000 */
[----:B-12---:R-:W2:Y:S01]  /*2330*/  LDG.E.STRONG.SYS R5, desc[UR6][R4.64] ;  /* 0x0000000604057981 */ /* 0x006ea2000c1f5900 */
[----:B------:R-:W1:Y:S01]  /*2340*/  LDC.64 R6, c[0x4][RZ] ;  /* 0x01000000ff067b82 */ /* 0x000e620000000a00 */
[----:B------:R-:W-:-:S05]  /*2350*/  IMAD.WIDE.U32 R2, R0, 0x4, R2 ;  /* 0x0000000400027825 */ /* 0x000fca00078e0002 */
[----:B--2---:R-:W-:Y:S04]  /*2360*/  STG.E.STRONG.SYS desc[UR6][R2.64], R5 ;  /* 0x0000000502007986 */ /* 0x004fe8000c115906 */
[----:B-1----:R-:W-:Y:S01]  /*2370*/  STG.E desc[UR6][R6.64], RZ ;  /* 0x000000ff06007986 */ /* 0x002fe2000c101906 */
[----:B------:R-:W-:Y:S05]  /*2380*/  EXIT ;  /* 0x000000000000794d */ /* 0x000fea0003800000 */
.L_x_975:
        /* <DEDUP_REMOVED lines=15> */
.L_x_1250:


//--------------------- .text._Z16reduceSinglePassILj128ELb1EEvPKiPViS3_jb --------------------------
	.section	.text._Z16reduceSinglePassILj128ELb1EEvPKiPViS3_jb,"ax",@progbits
	.align	128
        .global         _Z16reduceSinglePassILj128ELb1EEvPKiPViS3_jb
        .type           _Z16reduceSinglePassILj128ELb1EEvPKiPViS3_jb,@function
        .size           _Z16reduceSinglePassILj128ELb1EEvPKiPViS3_jb,(.L_x_1251 - _Z16reduceSinglePassILj128ELb1EEvPKiPViS3_jb)
        .other          _Z16reduceSinglePassILj128ELb1EEvPKiPViS3_jb,@"STO_CUDA_ENTRY STV_DEFAULT"
_Z16reduceSinglePassILj128ELb1EEvPKiPViS3_jb:
.text._Z16reduceSinglePassILj128ELb1EEvPKiPViS3_jb:
        /* <DEDUP_REMOVED lines=11> */
[----:B-1----:R-:W-:-:S13]  /*00b0*/  ISETP.GE.U32.AND P0, PT, R0, UR4, PT ;  /* 0x0000000400007c0c */ /* 0x002fda000bf06070 */
[----:B--234-:R-:W-:Y:S05]  /*00c0*/  @P0 BRA `(.L_x_977) ;  /* 0x00000000002c0947 */ /* 0x01cfea0003800000 */
[----:B------:R-:W0:Y:S01]  /*00d0*/  LDC.64 R6, c[0x0][0x380] ;  /* 0x0000e000ff067b82 */ /* 0x000e220000000a00 */
[----:B------:R-:W-:-:S07]  /*00e0*/  IMAD.MOV.U32 R14, RZ, RZ, RZ ;  /* 0x000000ffff0e7224 */ /* 0x000fce00078e00ff */
.L_x_978:
[C---:B------:R-:W-:Y:S02]  /*00f0*/  VIADD R5, R0.reuse, 0x80 ;  /* 0x0000008000057836 */ /* 0x040fe40000000000 */
[----:B0-----:R-:W-:-:S04]  /*0100*/  IMAD.WIDE.U32 R2, R0, 0x4, R6 ;  /* 0x0000000400027825 */ /* 0x001fc800078e0006 */
[----:B------:R-:W-:Y:S02]  /*0110*/  IMAD.WIDE.U32 R4, R5, 0x4, R6 ;  /* 0x0000000405047825 */ /* 0x000fe400078e0006 */
[----:B------:R-:W2:Y:S04]  /*0120*/  LDG.E R3, desc[UR6][R2.64] ;  /* 0x0000000602037981 */ /* 0x000ea8000c1e1900 */
[----:B------:R-:W2:Y:S01]  /*0130*/  LDG.E R4, desc[UR6][R4.64] ;  /* 0x0000000604047981 */ /* 0x000ea2000c1e1900 */
[----:B------:R-:W-:-:S05]  /*0140*/  IMAD R0, R13, 0x100, R0 ;  /* 0x000001000d007824 */ /* 0x000fca00078e0200 */
[----:B------:R-:W-:Y:S02]  /*0150*/  ISETP.GE.U32.AND P0, PT, R0, UR4, PT ;  /* 0x0000000400007c0c */ /* 0x000fe4000bf06070 */
[----:B--2---:R-:W-:-:S11]  /*0160*/  IADD3 R14, PT, PT, R4, R3, R14 ;  /* 0x00000003040e7210 */ /* 0x004fd60007ffe00e */
[----:B------:R-:W-:Y:S05]  /*0170*/  @!P0 BRA `(.L_x_978) ;  /* 0xfffffffc00dc8947 */ /* 0x000fea000383ffff */
.L_x_977:
[----:B------:R-:W-:Y:S05]  /*0180*/  BSYNC.RECONVERGENT B0 ;  /* 0x0000000000007941 */ /* 0x000fea0003800200 */
.L_x_976:
        /* <DEDUP_REMOVED lines=24> */
.L_x_980:
        /* <DEDUP_REMOVED lines=20> */
.L_x_983:
[----:B------:R-:W2:Y:S01]  /*0450*/  LDG.E.STRONG.SYS R23, desc[UR6][R18.64+0x100] ;  /* 0x0001000612177981 */ /* 0x000ea2000c1f5900 */
[----:B------:R-:W-:Y:S01]  /*0460*/  BSSY B1, `(.L_x_984) ;  /* 0x0000006000017945 */ /* 0x000fe20003800000 */
[----:B--2---:R-:W-:-:S07]  /*0470*/  IMAD.IADD R23, R23, 0x1, R14 ;  /* 0x0000000117177824 */ /* 0x004fce00078e020e */
.L_x_985:
[----:B------:R-:W2:Y:S01]  /*0480*/  LD.E.U8.STRONG.GPU R14, desc[UR6][R8.64+0x20] ;  /* 0x00002006080e7980 */ /* 0x000ea2000c10f100 */
[----:B------:R-:W-:Y:S05]  /*0490*/  YIELD ;  /* 0x0000000000007946 */ /* 0x000fea0003800000 */
[----:B--2---:R-:W-:-:S13]  /*04a0*/  ISETP.NE.AND P0, PT, R14, 0x1, PT ;  /* 0x000000010e00780c */ /* 0x004fda0003f05270 */
[----:B------:R-:W-:Y:S05]  /*04b0*/  @P0 BRA `(.L_x_985) ;  /* 0xfffffffc00f00947 */ /* 0x000fea000383ffff */
[----:B------:R-:W-:Y:S05]  /*04c0*/  BSYNC B1 ;  /* 0x0000000000017941 */ /* 0x000fea0003800000 */
.L_x_984:
        /* <DEDUP_REMOVED lines=12> */
.L_x_988:
[----:B------:R-:W2:Y:S01]  /*0590*/  LD.E.U8.STRONG.GPU R20, desc[UR6][R8.64+0x10] ;  /* 0x0000100608147980 */ /* 0x000ea2000c10f100 */
[----:B------:R-:W-:Y:S05]  /*05a0*/  YIELD ;  /* 0x0000000000007946 */ /* 0x000fea0003800000 */
[----:B--2---:R-:W-:-:S13]  /*05b0*/  ISETP.NE.AND P1, PT, R20, 0x1, PT ;  /* 0x000000011400780c */ /* 0x004fda0003f25270 */
[----:B------:R-:W-:Y:S05]  /*05c0*/  @P1 BRA `(.L_x_988) ;  /* 0xfffffffc00f01947 */ /* 0x000fea000383ffff */
.L_x_987:
[----:B------:R-:W-:Y:S05]  /*05d0*/  BSYNC B1 ;  /* 0x0000000000017941 */ /* 0x000fea0003800000 */
.L_x_986:
        /* <DEDUP_REMOVED lines=11> */
.L_x_991:
[----:B------:R-:W-:-:S13]  /*0690*/  ISETP.GT.U32.AND P0, PT, R15, 0x7, PT ;  /* 0x000000070f00780c */ /* 0x000fda0003f04070 */
[----:B------:R-:W-:Y:S05]  /*06a0*/  @P0 BREAK.RELIABLE B2 ;  /* 0x0000000000020942 */ /* 0x000fea0003800100 */
[----:B------:R-:W-:Y:S05]  /*06b0*/  @P0 BRA `(.L_x_993) ;  /* 0x0000000000280947 */ /* 0x000fea0003800000 */
[----:B------:R-:W2:Y:S02]  /*06c0*/  LDG.E.STRONG.SYS R14, desc[UR6][R18.64+0x40] ;  /* 0x00004006120e7981 */ /* 0x000ea4000c1f5900 */
[----:B--2---:R-:W-:-:S07]  /*06d0*/  IMAD.IADD R23, R23, 0x1, R14 ;  /* 0x0000000117177824 */ /* 0x004fce00078e020e */
.L_x_992:
[----:B------:R-:W-:-:S13]  /*06e0*/  ISETP.GT.U32.AND P0, PT, R15, 0x7, PT ;  /* 0x000000070f00780c */ /* 0x000fda0003f04070 */
[----:B------:R-:W-:Y:S05]  /*06f0*/  @P0 BREAK.RELIABLE B2 ;  /* 0x0000000000020942 */ /* 0x000fea0003800100 */
[----:B------:R-:W-:Y:S05]  /*0700*/  @P0 BRA `(.L_x_993) ;  /* 0x0000000000140947 */ /* 0x000fea0003800000 */
[----:B------:R-:W-:Y:S05]  /*0710*/  BSYNC.RELIABLE B2 ;  /* 0x0000000000027941 */ /* 0x000fea0003800100 */
.L_x_990:
[----:B0-----:R-:W2:Y:S01]  /*0720*/  LD.E.U8.STRONG.GPU R14, desc[UR6][R8.64+0x8] ;  /* 0x00000806080e7980 */ /* 0x001ea2000c10f100 */
[----:B------:R-:W-:Y:S05]  /*0730*/  YIELD ;  /* 0x0000000000007946 */ /* 0x000fea0003800000 */
[----:B--2---:R-:W-:-:S13]  /*0740*/  ISETP.NE.AND P0, PT, R14, 0x1, PT ;  /* 0x000000010e00780c */ /* 0x004fda0003f05270 */
[----:B------:R-:W-:Y:S05]  /*0750*/  @P0 BRA `(.L_x_990) ;  /* 0xfffffffc00f00947 */ /* 0x000fea000383ffff */
.L_x_993:
[----:B------:R-:W-:Y:S05]  /*0760*/  BSYNC B1 ;  /* 0x0000000000017941 */ /* 0x000fea0003800000 */
.L_x_989:
        /* <DEDUP_REMOVED lines=12> */
.L_x_996:
[----:B------:R-:W-:-:S13]  /*0830*/  ISETP.GT.U32.AND P0, PT, R15, 0x3, PT ;  /* 0x000000030f00780c */ /* 0x000fda0003f04070 */
[----:B------:R-:W-:Y:S05]  /*0840*/  @P0 BREAK.RELIABLE B2 ;  /* 0x0000000000020942 */ /* 0x000fea0003800100 */
[----:B------:R-:W-:Y:S05]  /*0850*/  @P0 BRA `(.L_x_998) ;  /* 0x0000000000280947 */ /* 0x000fea0003800000 */
[----:B------:R-:W2:Y:S02]  /*0860*/  LDG.E.STRONG.SYS R14, desc[UR6][R18.64+0x20] ;  /* 0x00002006120e7981 */ /* 0x000ea4000c1f5900 */
[----:B--2---:R-:W-:-:S07]  /*0870*/  IMAD.IADD R23, R23, 0x1, R14 ;  /* 0x0000000117177824 */ /* 0x004fce00078e020e */
.L_x_997:
[----:B------:R-:W-:-:S13]  /*0880*/  ISETP.GT.U32.AND P0, PT, R15, 0x3, PT ;  /* 0x000000030f00780c */ /* 0x000fda0003f04070 */
[----:B------:R-:W-:Y:S05]  /*0890*/  @P0 BREAK.RELIABLE B2 ;  /* 0x0000000000020942 */ /* 0x000fea0003800100 */
[----:B------:R-:W-:Y:S05]  /*08a0*/  @P0 BRA `(.L_x_998) ;  /* 0x0000000000140947 */ /* 0x000fea0003800000 */
[----:B------:R-:W-:Y:S05]  /*08b0*/  BSYNC.RELIABLE B2 ;  /* 0x0000000000027941 */ /* 0x000fea0003800100 */
.L_x_995:
[----:B0-----:R-:W2:Y:S01]  /*08c0*/  LD.E.U8.STRONG.GPU R14, desc[UR6][R8.64+0x4] ;  /* 0x00000406080e7980 */ /* 0x001ea2000c10f100 */
[----:B------:R-:W-:Y:S05]  /*08d0*/  YIELD ;  /* 0x0000000000007946 */ /* 0x000fea0003800000 */
[----:B--2---:R-:W-:-:S13]  /*08e0*/  ISETP.NE.AND P0, PT, R14, 0x1, PT ;  /* 0x000000010e00780c */ /* 0x004fda0003f05270 */
[----:B------:R-:W-:Y:S05]  /*08f0*/  @P0 BRA `(.L_x_995) ;  /* 0xfffffffc00f00947 */ /* 0x000fea000383ffff */
.L_x_998:
[----:B------:R-:W-:Y:S05]  /*0900*/  BSYNC B1 ;  /* 0x0000000000017941 */ /* 0x000fea0003800000 */
.L_x_994:
        /* <DEDUP_REMOVED lines=12> */
.L_x_1001:
[----:B------:R-:W-:-:S13]  /*09d0*/  ISETP.GT.U32.AND P0, PT, R15, 0x1, PT ;  /* 0x000000010f00780c */ /* 0x000fda0003f04070 */
[----:B------:R-:W-:Y:S05]  /*09e0*/  @P0 BREAK.RELIABLE B2 ;  /* 0x0000000000020942 */ /* 0x000fea0003800100 */
[----:B------:R-:W-:Y:S05]  /*09f0*/  @P0 BRA `(.L_x_1003) ;  /* 0x0000000000280947 */ /* 0x000fea0003800000 */
[----:B-1----:R-:W2:Y:S02]  /*0a00*/  LDG.E.STRONG.SYS R18, desc[UR6][R18.64+0x10] ;  /* 0x0000100612127981 */ /* 0x002ea4000c1f5900 */
[----:B--2---:R-:W-:-:S07]  /*0a10*/  IMAD.IADD R23, R23, 0x1, R18 ;  /* 0x0000000117177824 */ /* 0x004fce00078e0212 */
.L_x_1002:
[----:B------:R-:W-:-:S13]  /*0a20*/  ISETP.GT.U32.AND P0, PT, R15, 0x1, PT ;  /* 0x000000010f00780c */ /* 0x000fda0003f04070 */
[----:B------:R-:W-:Y:S05]  /*0a30*/  @P0 BREAK.RELIABLE B2 ;  /* 0x0000000000020942 */ /* 0x000fea0003800100 */
[----:B------:R-:W-:Y:S05]  /*0a40*/  @P0 BRA `(.L_x_1003) ;  /* 0x0000000000140947 */ /* 0x000fea0003800000 */
[----:B------:R-:W-:Y:S05]  /*0a50*/  BSYNC.RELIABLE B2 ;  /* 0x0000000000027941 */ /* 0x000fea0003800100 */
.L_x_1000:
[----:B0-----:R-:W2:Y:S01]  /*0a60*/  LD.E.U8.STRONG.GPU R14, desc[UR6][R8.64+0x2] ;  /* 0x00000206080e7980 */ /* 0x001ea2000c10f100 */
[----:B------:R-:W-:Y:S05]  /*0a70*/  YIELD ;  /* 0x0000000000007946 */ /* 0x000fea0003800000 */
[----:B--2---:R-:W-:-:S13]  /*0a80*/  ISETP.NE.AND P0, PT, R14, 0x1, PT ;  /* 0x000000010e00780c */ /* 0x004fda0003f05270 */
[----:B------:R-:W-:Y:S05]  /*0a90*/  @P0 BRA `(.L_x_1000) ;  /* 0xfffffffc00f00947 */ /* 0x000fea000383ffff */
.L_x_1003:
[----:B------:R-:W-:Y:S05]  /*0aa0*/  BSYNC B1 ;  /* 0x0000000000017941 */ /* 0x000fea0003800000 */
.L_x_999:
        /* <DEDUP_REMOVED lines=12> */
.L_x_1005:
[----:B0-----:R-:W2:Y:S02]  /*0b70*/  LDG.E.STRONG.SYS R14, desc[UR6][R10.64+0x8] ;  /* 0x000008060a0e7981 */ /* 0x001ea4000c1f5900 */
[----:B--2---:R-:W-:-:S07]  /*0b80*/  IMAD.IADD R23, R23, 0x1, R14 ;  /* 0x0000000117177824 */ /* 0x004fce00078e020e */
.L_x_1006:
[----:B------:R-:W-:Y:S05]  /*0b90*/  BSYNC.RECONVERGENT B1 ;  /* 0x0000000000017941 */ /* 0x000fea0003800200 */
.L_x_1004:
[----:B------:R-:W-:Y:S01]  /*0ba0*/  ISETP.NE.AND P0, PT, R15, RZ, PT ;  /* 0x000000ff0f00720c */ /* 0x000fe20003f05270 */
[----:B------:R-:W-:-:S12]  /*0bb0*/  BSSY B1, `(.L_x_1007) ;  /* 0x000000b000017945 */ /* 0x000fd80003800000 */
[----:B------:R-:W-:Y:S05]  /*0bc0*/  @P0 BRA `(.L_x_1008) ;  /* 0x0000000000240947 */ /* 0x000fea0003800000 */
[----:B------:R-:W-:Y:S01]  /*0bd0*/  BSSY B2, `(.L_x_1009) ;  /* 0x0000005000027945 */ /* 0x000fe20003800000 */
.L_x_1010:
[----:B0-2---:R-:W2:Y:S01]  /*0be0*/  LD.E.U8.STRONG.GPU R14, desc[UR6][R6.64+0x1] ;  /* 0x00000106060e7980 */ /* 0x005ea2000c10f100 */
[----:B------:R-:W-:Y:S05]  /*0bf0*/  YIELD ;  /* 0x0000000000007946 */ /* 0x000fea0003800000 */
[----:B--2---:R-:W-:-:S13]  /*0c00*/  ISETP.NE.AND P0, PT, R14, 0x1, PT ;  /* 0x000000010e00780c */ /* 0x004fda0003f05270 */
[----:B------:R-:W-:Y:S05]  /*0c10*/  @P0 BRA `(.L_x_1010) ;  /* 0xfffffffc00f00947 */ /* 0x000fea000383ffff */
[----:B------:R-:W-:Y:S05]  /*0c20*/  BSYNC B2 ;  /* 0x0000000000027941 */ /* 0x000fea0003800000 */
.L_x_1009:
[----:B------:R-:W2:Y:S02]  /*0c30*/  LDG.E.STRONG.SYS R14, desc[UR6][R10.64+0x4] ;  /* 0x000004060a0e7981 */ /* 0x000ea4000c1f5900 */
[----:B--2---:R-:W-:-:S05]  /*0c40*/  IMAD.IADD R23, R14, 0x1, R23 ;  /* 0x000000010e177824 */ /* 0x004fca00078e0217 */
[----:B------:R3:W-:Y:S02]  /*0c50*/  STG.E.STRONG.SYS desc[UR6][R10.64], R23 ;  /* 0x000000170a007986 */ /* 0x0007e4000c115906 */
.L_x_1008:
[----:B------:R-:W-:Y:S05]  /*0c60*/  BSYNC B1 ;  /* 0x0000000000017941 */ /* 0x000fea0003800000 */
.L_x_1007:
[----:B------:R-:W-:Y:S06]  /*0c70*/  MEMBAR.ALL.SYS ;  /* 0x0000000000007992 */ /* 0x000fec000000b000 */
[----:B------:R-:W-:-:S00]  /*0c80*/  ERRBAR ;  /* 0x00000000000079ab */ /* 0x000fc00000000000 */
[----:B------:R-:W-:Y:S06]  /*0c90*/  CGAERRBAR ;  /* 0x00000000000075ab */ /* 0x000fec0000000000 */
[----:B012345:R-:W-:Y:S01]  /*0ca0*/  CCTL.IVALL ;  /* 0x00000000ff00798f */ /* 0x03ffe20002000000 */
.L_x_981:
[----:B------:R-:W-:Y:S02]  /*0cb0*/  ISETP.NE.AND P1, PT, R15, RZ, PT ;  /* 0x000000ff0f00720c */ /* 0x000fe40003f25270 */
[----:B------:R-:W-:-:S11]  /*0cc0*/  PLOP3.LUT P0, PT, PT, PT, PT, 0x8, 0x80 ;  /* 0x000000000080781c */ /* 0x000fd60003f0e170 */
[----:B------:R-:W-:Y:S05]  /*0cd0*/  @P1 BRA `(.L_x_982) ;  /* 0x00000000000c1947 */ /* 0x000fea0003800000 */
[----:B--23--:R-:W2:Y:S01]  /*0ce0*/  LDG.E.STRONG.SYS R11, desc[UR6][R10.64] ;  /* 0x000000060a0b7981 */ /* 0x00cea2000c1f5900 */
[----:B------:R-:W-:-:S03]  /*0cf0*/  PLOP3.LUT P0, PT, PT, PT, PT, 0x80, 0x8 ;  /* 0x000000000008781c */ /* 0x000fc60003f0f070 */
[----:B--2---:R4:W-:Y:S10]  /*0d00*/  STG.E.STRONG.SYS desc[UR6][R16.64], R11 ;  /* 0x0000000b10007986 */ /* 0x0049f4000c115906 */
.L_x_982:
[----:B------:R-:W-:Y:S05]  /*0d10*/  BSYNC B0 ;  /* 0x0000000000007941 */ /* 0x000fea0003800000 */
.L_x_979:
        /* <DEDUP_REMOVED lines=13> */
.L_x_1011:
        /* <DEDUP_REMOVED lines=32> */
.L_x_1020:
        /* <DEDUP_REMOVED lines=32> */
.L_x_1019:
[----:B------:R-:W-:Y:S05]  /*11f0*/  BSYNC.RECONVERGENT B3 ;  /* 0x0000000000037941 */ /* 0x000fea0003800200 */
.L_x_1018:
        /* <DEDUP_REMOVED lines=23> */
.L_x_1022:
[----:B------:R-:W-:Y:S05]  /*1370*/  BSYNC.RECONVERGENT B3 ;  /* 0x0000000000037941 */ /* 0x000fea0003800200 */
.L_x_1021:
[----:B------:R-:W-:-:S13]  /*1380*/  ISETP.NE.OR P1, PT, R12, RZ, P1 ;  /* 0x000000ff0c00720c */ /* 0x000fda0000f25670 */
[----:B------:R-:W-:Y:S05]  /*1390*/  @!P1 BREAK.RELIABLE B0 ;  /* 0x0000000000009942 */ /* 0x000fea0003800100 */
[----:B------:R-:W-:Y:S05]  /*13a0*/  @!P1 BRA `(.L_x_1015) ;  /* 0x00000000003c9947 */ /* 0x000fea0003800000 */
.L_x_1017:
[----:B------:R-:W-:Y:S05]  /*13b0*/  BSYNC.RELIABLE B0 ;  /* 0x0000000000007941 */ /* 0x000fea0003800100 */
.L_x_1016:
        /* <DEDUP_REMOVED lines=14> */
.L_x_1015:
[----:B------:R-:W-:Y:S05]  /*14a0*/  BSYNC.RECONVERGENT B1 ;  /* 0x0000000000017941 */ /* 0x000fea0003800200 */
.L_x_1014:
[----:B------:R-:W-:-:S13]  /*14b0*/  ISETP.NE.AND P1, PT, R14, RZ, PT ;  /* 0x000000ff0e00720c */ /* 0x000fda0003f25270 */
[----:B------:R-:W-:Y:S05]  /*14c0*/  @!P1 BRA `(.L_x_1013) ;  /* 0x00000000002c9947 */ /* 0x000fea0003800000 */
[----:B------:R-:W-:-:S04]  /*14d0*/  IMAD.WIDE.U32 R10, R17, 0x4, R4 ;  /* 0x00000004110a7825 */ /* 0x000fc800078e0004 */
[----:B------:R-:W-:Y:S02]  /*14e0*/  IMAD.MOV R14, RZ, RZ, -R14 ;  /* 0x000000ffff0e7224 */ /* 0x000fe400078e0a0e */
[----:B------:R-:W-:-:S07]  /*14f0*/  IMAD.MOV.U32 R17, RZ, RZ, R11 ;  /* 0x000000ffff117224 */ /* 0x000fce00078e000b */
.L_x_1023:
        /* <DEDUP_REMOVED lines=8> */
.L_x_1013:
[----:B------:R-:W-:Y:S05]  /*1580*/  BSYNC.RECONVERGENT B2 ;  /* 0x0000000000027941 */ /* 0x000fea0003800200 */
.L_x_1012:
        /* <DEDUP_REMOVED lines=12> */
.L_x_1025:
        /* <DEDUP_REMOVED lines=19> */
.L_x_1027:
[----:B------:R-:W2:Y:S01]  /*1780*/  LDG.E.STRONG.SYS R17, desc[UR6][R10.64+0x100] ;  /* 0x000100060a117981 */ /* 0x000ea2000c1f5900 */
[----:B------:R-:W-:Y:S01]  /*1790*/  BSSY B1, `(.L_x_1028) ;  /* 0x0000006000017945 */ /* 0x000fe20003800000 */
[----:B--2---:R-:W-:-:S07]  /*17a0*/  IMAD.IADD R17, R17, 0x1, R16 ;  /* 0x0000000111117824 */ /* 0x004fce00078e0210 */
.L_x_1029:
[----:B0-----:R-:W2:Y:S01]  /*17b0*/  LD.E.U8.STRONG.GPU R0, desc[UR6][R8.64+0x20] ;  /* 0x0000200608007980 */ /* 0x001ea2000c10f100 */
[----:B------:R-:W-:Y:S05]  /*17c0*/  YIELD ;  /* 0x0000000000007946 */ /* 0x000fea0003800000 */
[----:B--2---:R-:W-:-:S13]  /*17d0*/  ISETP.NE.AND P1, PT, R0, 0x1, PT ;  /* 0x000000010000780c */ /* 0x004fda0003f25270 */
[----:B------:R-:W-:Y:S05]  /*17e0*/  @P1 BRA `(.L_x_1029) ;  /* 0xfffffffc00f01947 */ /* 0x000fea000383ffff */
[----:B------:R-:W-:Y:S05]  /*17f0*/  BSYNC B1 ;  /* 0x0000000000017941 */ /* 0x000fea0003800000 */
.L_x_1028:
[----:B------:R-:W-:-:S13]  /*1800*/  ISETP.GE.U32.AND P2, PT, R15, 0x10, PT ;  /* 0x000000100f00780c */ /* 0x000fda0003f46070 */
[----:B------:R-:W2:Y:S01]  /*1810*/  @P2 LDG.E.STRONG.SYS R0, desc[UR6][R10.64+0x80] ;  /* 0x000080060a002981 */ /* 0x000ea2000c1f5900 */
[----:B-1----:R-:W-:Y:S01]  /*1820*/  IMAD.MOV.U32 R12, RZ, RZ, 0x1 ;  /* 0x00000001ff0c7424 */ /* 0x002fe200078e00ff */
        /* <DEDUP_REMOVED lines=9> */
.L_x_1032:
[----:B0-----:R-:W2:Y:S01]  /*18c0*/  LD.E.U8.STRONG.GPU R12, desc[UR6][R8.64+0x10] ;  /* 0x00001006080c7980 */ /* 0x001ea2000c10f100 */
[----:B------:R-:W-:Y:S05]  /*18d0*/  YIELD ;  /* 0x0000000000007946 */ /* 0x000fea0003800000 */
[----:B--2---:R-:W-:-:S13]  /*18e0*/  ISETP.NE.AND P3, PT, R12, 0x1, PT ;  /* 0x000000010c00780c */ /* 0x004fda0003f65270 */
[----:B------:R-:W-:Y:S05]  /*18f0*/  @P3 BRA `(.L_x_1032) ;  /* 0xfffffffc00f03947 */ /* 0x000fea000383ffff */
.L_x_1031:
[----:B------:R-:W-:Y:S05]  /*1900*/  BSYNC B1 ;  /* 0x0000000000017941 */ /* 0x000fea0003800000 */
.L_x_1030:
        /* <DEDUP_REMOVED lines=11> */
.L_x_1035:
[----:B------:R-:W-:-:S13]  /*19c0*/  ISETP.GT.U32.AND P1, PT, R15, 0x7, PT ;  /* 0x000000070f00780c */ /* 0x000fda0003f24070 */
[----:B------:R-:W-:Y:S05]  /*19d0*/  @P1 BREAK.RELIABLE B2 ;  /* 0x0000000000021942 */ /* 0x000fea0003800100 */
[----:B------:R-:W-:Y:S05]  /*19e0*/  @P1 BRA `(.L_x_1037) ;  /* 0x0000000000281947 */ /* 0x000fea0003800000 */
[----:B------:R-:W2:Y:S02]  /*19f0*/  LDG.E.STRONG.SYS R0, desc[UR6][R10.64+0x40] ;  /* 0x000040060a007981 */ /* 0x000ea4000c1f5900 */
[----:B--2---:R-:W-:-:S07]  /*1a00*/  IMAD.IADD R17, R17, 0x1, R0 ;  /* 0x0000000111117824 */ /* 0x004fce00078e0200 */
.L_x_1036:
[----:B------:R-:W-:-:S13]  /*1a10*/  ISETP.GT.U32.AND P1, PT, R15, 0x7, PT ;  /* 0x000000070f00780c */ /* 0x000fda0003f24070 */
[----:B------:R-:W-:Y:S05]  /*1a20*/  @P1 BREAK.RELIABLE B2 ;  /* 0x0000000000021942 */ /* 0x000fea0003800100 */
[----:B------:R-:W-:Y:S05]  /*1a30*/  @P1 BRA `(.L_x_1037) ;  /* 0x0000000000141947 */ /* 0x000fea0003800000 */
[----:B------:R-:W-:Y:S05]  /*1a40*/  BSYNC.RELIABLE B2 ;  /* 0x0000000000027941 */ /* 0x000fea0003800100 */
.L_x_1034:
[----:B0-----:R-:W2:Y:S01]  /*1a50*/  LD.E.U8.STRONG.GPU R0, desc[UR6][R8.64+0x8] ;  /* 0x0000080608007980 */ /* 0x001ea2000c10f100 */
[----:B------:R-:W-:Y:S05]  /*1a60*/  YIELD ;  /* 0x0000000000007946 */ /* 0x000fea0003800000 */
[----:B--2---:R-:W-:-:S13]  /*1a70*/  ISETP.NE.AND P1, PT, R0, 0x1, PT ;  /* 0x000000010000780c */ /* 0x004fda0003f25270 */
[----:B------:R-:W-:Y:S05]  /*1a80*/  @P1 BRA `(.L_x_1034) ;  /* 0xfffffffc00f01947 */ /* 0x000fea000383ffff */
.L_x_1037:
[----:B------:R-:W-:Y:S05]  /*1a90*/  BSYNC B1 ;  /* 0x0000000000017941 */ /* 0x000fea0003800000 */
.L_x_1033:
        /* <DEDUP_REMOVED lines=12> */
.L_x_1040:
[----:B------:R-:W-:-:S13]  /*1b60*/  ISETP.GT.U32.AND P1, PT, R15, 0x3, PT ;  /* 0x000000030f00780c */ /* 0x000fda0003f24070 */
[----:B------:R-:W-:Y:S05]  /*1b70*/  @P1 BREAK.RELIABLE B2 ;  /* 0x0000000000021942 */ /* 0x000fea0003800100 */
[----:B------:R-:W-:Y:S05]  /*1b80*/  @P1 BRA `(.L_x_1042) ;  /* 0x0000000000281947 */ /* 0x000fea0003800000 */
[----:B------:R-:W2:Y:S02]  /*1b90*/  LDG.E.STRONG.SYS R0, desc[UR6][R10.64+0x20] ;  /* 0x000020060a007981 */ /* 0x000ea4000c1f5900 */
[----:B--2---:R-:W-:-:S07]  /*1ba0*/  IMAD.IADD R17, R17, 0x1, R0 ;  /* 0x0000000111117824 */ /* 0x004fce00078e0200 */
.L_x_1041:
[----:B------:R-:W-:-:S13]  /*1bb0*/  ISETP.GT.U32.AND P1, PT, R15, 0x3, PT ;  /* 0x000000030f00780c */ /* 0x000fda0003f24070 */
[----:B------:R-:W-:Y:S05]  /*1bc0*/  @P1 BREAK.RELIABLE B2 ;  /* 0x0000000000021942 */ /* 0x000fea0003800100 */
[----:B------:R-:W-:Y:S05]  /*1bd0*/  @P1 BRA `(.L_x_1042) ;  /* 0x0000000000141947 */ /* 0x000fea0003800000 */
[----:B------:R-:W-:Y:S05]  /*1be0*/  BSYNC.RELIABLE B2 ;  /* 0x0000000000027941 */ /* 0x000fea0003800100 */
.L_x_1039:
[----:B0-----:R-:W2:Y:S01]  /*1bf0*/  LD.E.U8.STRONG.GPU R0, desc[UR6][R8.64+0x4] ;  /* 0x0000040608007980 */ /* 0x001ea2000c10f100 */
[----:B------:R-:W-:Y:S05]  /*1c00*/  YIELD ;  /* 0x0000000000007946 */ /* 0x000fea0003800000 */
[----:B--2---:R-:W-:-:S13]  /*1c10*/  ISETP.NE.AND P1, PT, R0, 0x1, PT ;  /* 0x000000010000780c */ /* 0x004fda0003f25270 */
[----:B------:R-:W-:Y:S05]  /*1c20*/  @P1 BRA `(.L_x_1039) ;  /* 0xfffffffc00f01947 */ /* 0x000fea000383ffff */
.L_x_1042:
[----:B------:R-:W-:Y:S05]  /*1c30*/  BSYNC B1 ;  /* 0x0000000000017941 */ /* 0x000fea0003800000 */
.L_x_1038:
        /* <DEDUP_REMOVED lines=12> */
.L_x_1045:
[----:B------:R-:W-:-:S13]  /*1d00*/  ISETP.GT.U32.AND P1, PT, R15, 0x1, PT ;  /* 0x000000010f00780c */ /* 0x000fda0003f24070 */
[----:B------:R-:W-:Y:S05]  /*1d10*/  @P1 BREAK.RELIABLE B2 ;  /* 0x0000000000021942 */ /* 0x000fea0003800100 */
[----:B------:R-:W-:Y:S05]  /*1d20*/  @P1 BRA `(.L_x_1047) ;  /* 0x0000000000281947 */ /* 0x000fea0003800000 */
[----:B------:R-:W2:Y:S02]  /*1d30*/  LDG.E.STRONG.SYS R10, desc[UR6][R10.64+0x10] ;  /* 0x000010060a0a7981 */ /* 0x000ea4000c1f5900 */
[----:B--2---:R-:W-:-:S07]  /*1d40*/  IMAD.IADD R17, R17, 0x1, R10 ;  /* 0x0000000111117824 */ /* 0x004fce00078e020a */
.L_x_1046:
[----:B------:R-:W-:-:S13]  /*1d50*/  ISETP.GT.U32.AND P1, PT, R15, 0x1, PT ;  /* 0x000000010f00780c */ /* 0x000fda0003f24070 */
[----:B------:R-:W-:Y:S05]  /*1d60*/  @P1 BREAK.RELIABLE B2 ;  /* 0x0000000000021942 */ /* 0x000fea0003800100 */
[----:B------:R-:W-:Y:S05]  /*1d70*/  @P1 BRA `(.L_x_1047) ;  /* 0x0000000000141947 */ /* 0x000fea0003800000 */
[----:B------:R-:W-:Y:S05]  /*1d80*/  BSYNC.RELIABLE B2 ;  /* 0x0000000000027941 */ /* 0x000fea0003800100 */
.L_x_1044:
[----:B0-----:R-:W2:Y:S01]  /*1d90*/  LD.E.U8.STRONG.GPU R0, desc[UR6][R8.64+0x2] ;  /* 0x0000020608007980 */ /* 0x001ea2000c10f100 */
[----:B------:R-:W-:Y:S05]  /*1da0*/  YIELD ;  /* 0x0000000000007946 */ /* 0x000fea0003800000 */
[----:B--2---:R-:W-:-:S13]  /*1db0*/  ISETP.NE.AND P1, PT, R0, 0x1, PT ;  /* 0x000000010000780c */ /* 0x004fda0003f25270 */
[----:B------:R-:W-:Y:S05]  /*1dc0*/  @P1 BRA `(.L_x_1044) ;  /* 0xfffffffc00f01947 */ /* 0x000fea000383ffff */
.L_x_1047:
[----:B------:R-:W-:Y:S05]  /*1dd0*/  BSYNC B1 ;  /* 0x0000000000017941 */ /* 0x000fea0003800000 */
.L_x_1043:
        /* <DEDUP_REMOVED lines=12> */
.L_x_1049:
[----:B0-----:R-:W2:Y:S02]  /*1ea0*/  LDG.E.STRONG.SYS R0, desc[UR6][R2.64+0x8] ;  /* 0x0000080602007981 */ /* 0x001ea4000c1f5900 */
[----:B--2---:R-:W-:-:S07]  /*1eb0*/  IMAD.IADD R17, R17, 0x1, R0 ;  /* 0x0000000111117824 */ /* 0x004fce00078e0200 */
.L_x_1050:
[----:B------:R-:W-:Y:S05]  /*1ec0*/  BSYNC.RECONVERGENT B1 ;  /* 0x0000000000017941 */ /* 0x000fea0003800200 */
.L_x_1048:
[----:B------:R-:W-:Y:S04]  /*1ed0*/  BSSY B1, `(.L_x_1051) ;  /* 0x000000b000017945 */ /* 0x000fe80003800000 */
[----:B------:R-:W-:Y:S05]  /*1ee0*/  @!P0 BRA `(.L_x_1052) ;  /* 0x0000000000248947 */ /* 0x000fea0003800000 */
[----:B------:R-:W-:Y:S01]  /*1ef0*/  BSSY B2, `(.L_x_1053) ;  /* 0x0000005000027945 */ /* 0x000fe20003800000 */
.L_x_1054:
[----:B01----:R-:W2:Y:S01]  /*1f00*/  LD.E.U8.STRONG.GPU R0, desc[UR6][R6.64+0x1] ;  /* 0x0000010606007980 */ /* 0x003ea2000c10f100 */
[----:B------:R-:W-:Y:S05]  /*1f10*/  YIELD ;  /* 0x0000000000007946 */ /* 0x000fea0003800000 */
[----:B--2---:R-:W-:-:S13]  /*1f20*/  ISETP.NE.AND P1, PT, R0, 0x1, PT ;  /* 0x000000010000780c */ /* 0x004fda0003f25270 */
[----:B------:R-:W-:Y:S05]  /*1f30*/  @P1 BRA `(.L_x_1054) ;  /* 0xfffffffc00f01947 */ /* 0x000fea000383ffff */
[----:B------:R-:W-:Y:S05]  /*1f40*/  BSYNC B2 ;  /* 0x0000000000027941 */ /* 0x000fea0003800000 */
.L_x_1053:
[----:B------:R-:W2:Y:S02]  /*1f50*/  LDG.E.STRONG.SYS R0, desc[UR6][R2.64+0x4] ;  /* 0x0000040602007981 */ /* 0x000ea4000c1f5900 */
[----:B--2---:R-:W-:-:S05]  /*1f60*/  IMAD.IADD R17, R0, 0x1, R17 ;  /* 0x0000000100117824 */ /* 0x004fca00078e0211 */
[----:B------:R2:W-:Y:S02]  /*1f70*/  STG.E.STRONG.SYS desc[UR6][R2.64], R17 ;  /* 0x0000001102007986 */ /* 0x0005e4000c115906 */
.L_x_1052:
[----:B------:R-:W-:Y:S05]  /*1f80*/  BSYNC B1 ;  /* 0x0000000000017941 */ /* 0x000fea0003800000 */
.L_x_1051:
[----:B------:R-:W-:Y:S06]  /*1f90*/  MEMBAR.ALL.SYS ;  /* 0x0000000000007992 */ /* 0x000fec000000b000 */
[----:B------:R-:W-:-:S00]  /*1fa0*/  ERRBAR ;  /* 0x00000000000079ab */ /* 0x000fc00000000000 */
[----:B------:R-:W-:Y:S06]  /*1fb0*/  CGAERRBAR ;  /* 0x00000000000075ab */ /* 0x000fec0000000000 */
[----:B012345:R-:W-:Y:S01]  /*1fc0*/  CCTL.IVALL ;  /* 0x00000000ff00798f */ /* 0x03ffe20002000000 */
.L_x_1026:
[----:B------:R-:W-:Y:S05]  /*1fd0*/  BSYNC B0 ;  /* 0x0000000000007941 */ /* 0x000fea0003800000 */
.L_x_1024:
[----:B------:R-:W-:Y:S05]  /*1fe0*/  @!P0 EXIT ;  /* 0x000000000000894d */ /* 0x000fea0003800000 */
[----:B-12---:R-:W2:Y:S01]  /*1ff0*/  LDG.E.STRONG.SYS R3, desc[UR6][R2.64] ;  /* 0x0000000602037981 */ /* 0x006ea2000c1f5900 */
[----:B------:R-:W1:Y:S01]  /*2000*/  LDC.64 R6, c[0x4][RZ] ;  /* 0x01000000ff067b82 */ /* 0x000e620000000a00 */
[----:B------:R-:W-:-:S05]  /*2010*/  IMAD.WIDE.U32 R4, R13, 0x4, R4 ;  /* 0x000000040d047825 */ /* 0x000fca00078e0004 */
[----:B--2---:R-:W-:Y:S04]  /*2020*/  STG.E.STRONG.SYS desc[UR6][R4.64], R3 ;  /* 0x0000000304007986 */ /* 0x004fe8000c115906 */
[----:B-1----:R-:W-:Y:S01]  /*2030*/  STG.E desc[UR6][R6.64], RZ ;  /* 0x000000ff06007986 */ /* 0x002fe2000c101906 */
[----:B------:R-:W-:Y:S05]  /*2040*/  EXIT ;  /* 0x000000000000794d */ /* 0x000fea0003800000 */
.L_x_1055:
        /* <DEDUP_REMOVED lines=11> */
.L_x_1251:


//--------------------- .text._Z16reduceSinglePassILj256ELb1EEvPKiPViS3_jb --------------------------
	.section	.text._Z16reduceSinglePassILj256ELb1EEvPKiPViS3_jb,"ax",@progbits
	.align	128
        .global         _Z16reduceSinglePassILj256ELb1EEvPKiPViS3_jb
        .type           _Z16reduceSinglePassILj256ELb1EEvPKiPViS3_jb,@function
        .size           _Z16reduceSinglePassILj256ELb1EEvPKiPViS3_jb,(.L_x_1252 - _Z16reduceSinglePassILj256ELb1EEvPKiPViS3_jb)
        .other          _Z16reduceSinglePassILj256ELb1EEvPKiPViS3_jb,@"STO_CUDA_ENTRY STV_DEFAULT"
_Z16reduceSinglePassILj256ELb1EEvPKiPViS3_jb:
.text._Z16reduceSinglePassILj256ELb1EEvPKiPViS3_jb:
        /* <DEDUP_REMOVED lines=15> */
.L_x_1058:
        /* <DEDUP_REMOVED lines=9> */
.L_x_1057:
[----:B------:R-:W-:Y:S05]  /*0180*/  BSYNC.RECONVERGENT B0 ;  /* 0x0000000000007941 */ /* 0x000fea0003800200 */
.L_x_1056:
        /* <DEDUP_REMOVED lines=24> */
.L_x_1060:
        /* <DEDUP_REMOVED lines=20> */
.L_x_1063:
[----:B------:R-:W2:Y:S01]  /*0450*/  LDG.E.STRONG.SYS R23, desc[UR6][R18.64+0x200] ;  /* 0x0002000612177981 */ /* 0x000ea2000c1f5900 */
[----:B------:R-:W-:Y:S01]  /*0460*/  BSSY B1, `(.L_x_1064) ;  /* 0x0000006000017945 */ /* 0x000fe20003800000 */
[----:B--2---:R-:W-:-:S07]  /*0470*/  IMAD.IADD R14, R23, 0x1, R14 ;  /* 0x00000001170e7824 */ /* 0x004fce00078e020e */
.L_x_1065:
[----:B0-----:R-:W2:Y:S01]  /*0480*/  LD.E.U8.STRONG.GPU R20, desc[UR6][R8.64+0x40] ;  /* 0x0000400608147980 */ /* 0x001ea2000c10f100 */
[----:B------:R-:W-:Y:S05]  /*0490*/  YIELD ;  /* 0x0000000000007946 */ /* 0x000fea0003800000 */
[----:B--2---:R-:W-:-:S13]  /*04a0*/  ISETP.NE.AND P1, PT, R20, 0x1, PT ;  /* 0x000000011400780c */ /* 0x004fda0003f25270 */
[----:B------:R-:W-:Y:S05]  /*04b0*/  @P1 BRA `(.L_x_1065) ;  /* 0xfffffffc00f01947 */ /* 0x000fea000383ffff */
[----:B------:R-:W-:Y:S05]  /*04c0*/  BSYNC B1 ;  /* 0x0000000000017941 */ /* 0x000fea0003800000 */
.L_x_1064:
        /* <DEDUP_REMOVED lines=9> */
.L_x_1066:
[----:B------:R-:W2:Y:S01]  /*0560*/  LDG.E.STRONG.SYS R23, desc[UR6][R18.64+0x100] ;  /* 0x0001000612177981 */ /* 0x000ea2000c1f5900 */
[----:B------:R-:W-:Y:S01]  /*0570*/  BSSY B1, `(.L_x_1067) ;  /* 0x0000006000017945 */ /* 0x000fe20003800000 */
[----:B--2---:R-:W-:-:S07]  /*0580*/  IMAD.IADD R23, R14, 0x1, R23 ;  /* 0x000000010e177824 */ /* 0x004fce00078e0217 */
.L_x_1068:
[----:B------:R-:W2:Y:S01]  /*0590*/  LD.E.U8.STRONG.GPU R14, desc[UR6][R8.64+0x20] ;  /* 0x00002006080e7980 */ /* 0x000ea2000c10f100 */
[----:B------:R-:W-:Y:S05]  /*05a0*/  YIELD ;  /* 0x0000000000007946 */ /* 0x000fea0003800000 */
[----:B--2---:R-:W-:-:S13]  /*05b0*/  ISETP.NE.AND P0, PT, R14, 0x1, PT ;  /* 0x000000010e00780c */ /* 0x004fda0003f05270 */
[----:B------:R-:W-:Y:S05]  /*05c0*/  @P0 BRA `(.L_x_1068) ;  /* 0xfffffffc00f00947 */ /* 0x000fea000383ffff */
[----:B------:R-:W-:Y:S05]  /*05d0*/  BSYNC B1 ;  /* 0x0000000000017941 */ /* 0x000fea0003800000 */
.L_x_1067:
        /* <DEDUP_REMOVED lines=12> */
.L_x_1071:
[----:B------:R-:W2:Y:S01]  /*06a0*/  LD.E.U8.STRONG.GPU R20, desc[UR6][R8.64+0x10] ;  /* 0x0000100608147980 */ /* 0x000ea2000c10f100 */
[----:B------:R-:W-:Y:S05]  /*06b0*/  YIELD ;  /* 0x0000000000007946 */ /* 0x000fea0003800000 */
[----:B--2---:R-:W-:-:S13]  /*06c0*/  ISETP.NE.AND P1, PT, R20, 0x1, PT ;  /* 0x000000011400780c */ /* 0x004fda0003f25270 */
[----:B------:R-:W-:Y:S05]  /*06d0*/  @P1 BRA `(.L_x_1071) ;  /* 0xfffffffc00f01947 */ /* 0x000fea000383ffff */
.L_x_1070:
[----:B------:R-:W-:Y:S05]  /*06e0*/  BSYNC B1 ;  /* 0x0000000000017941 */ /* 0x000fea0003800000 */
.L_x_1069:
        /* <DEDUP_REMOVED lines=11> */
.L_x_1074:
[----:B------:R-:W-:-:S13]  /*07a0*/  ISETP.GT.U32.AND P0, PT, R15, 0x7, PT ;  /* 0x000000070f00780c */ /* 0x000fda0003f04070 */
[----:B------:R-:W-:Y:S05]  /*07b0*/  @P0 BREAK.RELIABLE B2 ;  /* 0x0000000000020942 */ /* 0x000fea0003800100 */
[----:B------:R-:W-:Y:S05]  /*07c0*/  @P0 BRA `(.L_x_1076) ;  /* 0x0000000000280947 */ /* 0x000fea0003800000 */
[----:B------:R-:W2:Y:S02]  /*07d0*/  LDG.E.STRONG.SYS R14, desc[UR6][R18.64+0x40] ;  /* 0x00004006120e7981 */ /* 0x000ea4000c1f5900 */
[----:B--2---:R-:W-:-:S07]  /*07e0*/  IMAD.IADD R23, R23, 0x1, R14 ;  /* 0x0000000117177824 */ /* 0x004fce00078e020e */
.L_x_1075:
[----:B------:R-:W-:-:S13]  /*07f0*/  ISETP.GT.U32.AND P0, PT, R15, 0x7, PT ;  /* 0x000000070f00780c */ /* 0x000fda0003f04070 */
[----:B------:R-:W-:Y:S05]  /*0800*/  @P0 BREAK.RELIABLE B2 ;  /* 0x0000000000020942 */ /* 0x000fea0003800100 */
[----:B------:R-:W-:Y:S05]  /*0810*/  @P0 BRA `(.L_x_1076) ;  /* 0x0000000000140947 */ /* 0x000fea0003800000 */
[----:B------:R-:W-:Y:S05]  /*0820*/  BSYNC.RELIABLE B2 ;  /* 0x0000000000027941 */ /* 0x000fea0003800100 */
.L_x_1073:
[----:B-1----:R-:W2:Y:S01]  /*0830*/  LD.E.U8.STRONG.GPU R14, desc[UR6][R8.64+0x8] ;  /* 0x00000806080e7980 */ /* 0x002ea2000c10f100 */
[----:B------:R-:W-:Y:S05]  /*0840*/  YIELD ;  /* 0x0000000000007946 */ /* 0x000fea0003800000 */
[----:B--2---:R-:W-:-:S13]  /*0850*/  ISETP.NE.AND P0, PT, R14, 0x1, PT ;  /* 0x000000010e00780c */ /* 0x004fda0003f05270 */
[----:B------:R-:W-:Y:S05]  /*0860*/  @P0 BRA `(.L_x_1073) ;  /* 0xfffffffc00f00947 */ /* 0x000fea000383ffff */
.L_x_1076:
[----:B------:R-:W-:Y:S05]  /*0870*/  BSYNC B1 ;  /* 0x0000000000017941 */ /* 0x000fea0003800000 */
.L_x_1072:
        /* <DEDUP_REMOVED lines=12> */
.L_x_1079:
[----:B------:R-:W-:-:S13]  /*0940*/  ISETP.GT.U32.AND P0, PT, R15, 0x3, PT ;  /* 0x000000030f00780c */ /* 0x000fda0003f04070 */
[----:B------:R-:W-:Y:S05]  /*0950*/  @P0 BREAK.RELIABLE B2 ;  /* 0x0000000000020942 */ /* 0x000fea0003800100 */
[----:B------:R-:W-:Y:S05]  /*0960*/  @P0 BRA `(.L_x_1081) ;  /* 0x0000000000280947 */ /* 0x000fea0003800000 */
[----:B------:R-:W2:Y:S02]  /*0970*/  LDG.E.STRONG.SYS R14, desc[UR6][R18.64+0x20] ;  /* 0x00002006120e7981 */ /* 0x000ea4000c1f5900 */
[----:B--2---:R-:W-:-:S07]  /*0980*/  IMAD.IADD R23, R23, 0x1, R14 ;  /* 0x0000000117177824 */ /* 0x004fce00078e020e */
.L_x_1080:
[----:B------:R-:W-:-:S13]  /*0990*/  ISETP.GT.U32.AND P0, PT, R15, 0x3, PT ;  /* 0x000000030f00780c */ /* 0x000fda0003f04070 */
[----:B------:R-:W-:Y:S05]  /*09a0*/  @P0 BREAK.RELIABLE B2 ;  /* 0x0000000000020942 */ /* 0x000fea0003800100 */
[----:B------:R-:W-:Y:S05]  /*09b0*/  @P0 BRA `(.L_x_1081) ;  /* 0x0000000000140947 */ /* 0x000fea0003800000 */
[----:B------:R-:W-:Y:S05]  /*09c0*/  BSYNC.RELIABLE B2 ;  /* 0x0000000000027941 */ /* 0x000fea0003800100 */
.L_x_1078:
[----:B-1----:R-:W2:Y:S01]  /*09d0*/  LD.E.U8.STRONG.GPU R14, desc[UR6][R8.64+0x4] ;  /* 0x00000406080e7980 */ /* 0x002ea2000c10f100 */
[----:B------:R-:W-:Y:S05]  /*09e0*/  YIELD ;  /* 0x0000000000007946 */ /* 0x000fea0003800000 */
[----:B--2---:R-:W-:-:S13]  /*09f0*/  ISETP.NE.AND P0, PT, R14, 0x1, PT ;  /* 0x000000010e00780c */ /* 0x004fda0003f05270 */
[----:B------:R-:W-:Y:S05]  /*0a00*/  @P0 BRA `(.L_x_1078) ;  /* 0xfffffffc00f00947 */ /* 0x000fea000383ffff */
.L_x_1081:
[----:B------:R-:W-:Y:S05]  /*0a10*/  BSYNC B1 ;  /* 0x0000000000017941 */ /* 0x000fea0003800000 */
.L_x_1077:
        /* <DEDUP_REMOVED lines=12> */
.L_x_1084:
[----:B------:R-:W-:-:S13]  /*0ae0*/  ISETP.GT.U32.AND P0, PT, R15, 0x1, PT ;  /* 0x000000010f00780c */ /* 0x000fda0003f04070 */
[----:B------:R-:W-:Y:S05]  /*0af0*/  @P0 BREAK.RELIABLE B2 ;  /* 0x0000000000020942 */ /* 0x000fea0003800100 */
[----:B------:R-:W-:Y:S05]  /*0b00*/  @P0 BRA `(.L_x_1086) ;  /* 0x0000000000280947 */ /* 0x000fea0003800000 */
[----:B0-----:R-:W2:Y:S02]  /*0b10*/  LDG.E.STRONG.SYS R18, desc[UR6][R18.64+0x10] ;  /* 0x0000100612127981 */ /* 0x001ea4000c1f5900 */
[----:B--2---:R-:W-:-:S07]  /*0b20*/  IMAD.IADD R23, R23, 0x1, R18 ;  /* 0x0000000117177824 */ /* 0x004fce00078e0212 */
.L_x_1085:
[----:B------:R-:W-:-:S13]  /*0b30*/  ISETP.GT.U32.AND P0, PT, R15, 0x1, PT ;  /* 0x000000010f00780c */ /* 0x000fda0003f04070 */
[----:B------:R-:W-:Y:S05]  /*0b40*/  @P0 BREAK.RELIABLE B2 ;  /* 0x0000000000020942 */ /* 0x000fea0003800100 */
[----:B------:R-:W-:Y:S05]  /*0b50*/  @P0 BRA `(.L_x_1086) ;  /* 0x0000000000140947 */ /* 0x000fea0003800000 */
[----:B------:R-:W-:Y:S05]  /*0b60*/  BSYNC.RELIABLE B2 ;  /* 0x0000000000027941 */ /* 0x000fea0003800100 */
.L_x_1083:
[----:B0-----:R-:W2:Y:S01]  /*0b70*/  LD.E.U8.STRONG.GPU R14, desc[UR6][R8.64+0x2] ;  /* 0x00000206080e7980 */ /* 0x001ea2000c10f100 */
[----:B------:R-:W-:Y:S05]  /*0b80*/  YIELD ;  /* 0x0000000000007946 */ /* 0x000fea0003800000 */
[----:B--2---:R-:W-:-:S13]  /*0b90*/  ISETP.NE.AND P0, PT, R14, 0x1, PT ;  /* 0x000000010e00780c */ /* 0x004fda0003f05270 */
[----:B------:R-:W-:Y:S05]  /*0ba0*/  @P0 BRA `(.L_x_1083) ;  /* 0xfffffffc00f00947 */ /* 0x000fea000383ffff */
.L_x_1086:
[----:B------:R-:W-:Y:S05]  /*0bb0*/  BSYNC B1 ;  /* 0x0000000000017941 */ /* 0x000fea0003800000 */
.L_x_1082:
        /* <DEDUP_REMOVED lines=12> */
.L_x_1088:
[----:B0-----:R-:W2:Y:S02]  /*0c80*/  LDG.E.STRONG.SYS R14, desc[UR6][R10.64+0x8] ;  /* 0x000008060a0e7981 */ /* 0x001ea4000c1f5900 */
[----:B--2---:R-:W-:-:S07]  /*0c90*/  IMAD.IADD R23, R23, 0x1, R14 ;  /* 0x0000000117177824 */ /* 0x004fce00078e020e */
.L_x_1089:
[----:B------:R-:W-:Y:S05]  /*0ca0*/  BSYNC.RECONVERGENT B1 ;  /* 0x0000000000017941 */ /* 0x000fea0003800200 */
.L_x_1087:
[----:B------:R-:W-:Y:S01]  /*0cb0*/  ISETP.NE.AND P0, PT, R15, RZ, PT ;  /* 0x000000ff0f00720c */ /* 0x000fe20003f05270 */
[----:B------:R-:W-:-:S12]  /*0cc0*/  BSSY B1, `(.L_x_1090) ;  /* 0x000000b000017945 */ /* 0x000fd80003800000 */
[----:B------:R-:W-:Y:S05]  /*0cd0*/  @P0 BRA `(.L_x_1091) ;  /* 0x0000000000240947 */ /* 0x000fea0003800000 */
[----:B------:R-:W-:Y:S01]  /*0ce0*/  BSSY B2, `(.L_x_1092) ;  /* 0x0000005000027945 */ /* 0x000fe20003800000 */
.L_x_1093:
[----:B01----:R-:W2:Y:S01]  /*0cf0*/  LD.E.U8.STRONG.GPU R14, desc[UR6][R6.64+0x1] ;  /* 0x00000106060e7980 */ /* 0x003ea2000c10f100 */
[----:B------:R-:W-:Y:S05]  /*0d00*/  YIELD ;  /* 0x0000000000007946 */ /* 0x000fea0003800000 */
[----:B--2---:R-:W-:-:S13]  /*0d10*/  ISETP.NE.AND P0, PT, R14, 0x1, PT ;  /* 0x000000010e00780c */ /* 0x004fda0003f05270 */
[----:B------:R-:W-:Y:S05]  /*0d20*/  @P0 BRA `(.L_x_1093) ;  /* 0xfffffffc00f00947 */ /* 0x000fea000383ffff */
[----:B------:R-:W-:Y:S05]  /*0d30*/  BSYNC B2 ;  /* 0x0000000000027941 */ /* 0x000fea0003800000 */
.L_x_1092:
[----:B------:R-:W2:Y:S02]  /*0d40*/  LDG.E.STRONG.SYS R14, desc[UR6][R10.64+0x4] ;  /* 0x000004060a0e7981 */ /* 0x000ea4000c1f5900 */
[----:B--2---:R-:W-:-:S05]  /*0d50*/  IMAD.IADD R23, R14, 0x1, R23 ;  /* 0x000000010e177824 */ /* 0x004fca00078e0217 */
[----:B------:R2:W-:Y:S02]  /*0d60*/  STG.E.STRONG.SYS desc[UR6][R10.64], R23 ;  /* 0x000000170a007986 */ /* 0x0005e4000c115906 */
.L_x_1091:
[----:B------:R-:W-:Y:S05]  /*0d70*/  BSYNC B1 ;  /* 0x0000000000017941 */ /* 0x000fea0003800000 */
.L_x_1090:
[----:B------:R-:W-:Y:S06]  /*0d80*/  MEMBAR.ALL.SYS ;  /* 0x0000000000007992 */ /* 0x000fec000000b000 */
[----:B------:R-:W-:-:S00]  /*0d90*/  ERRBAR ;  /* 0x00000000000079ab */ /* 0x000fc00000000000 */
[----:B------:R-:W-:Y:S06]  /*0da0*/  CGAERRBAR ;  /* 0x00000000000075ab */ /* 0x000fec0000000000 */
[----:B012345:R-:W-:Y:S01]  /*0db0*/  CCTL.IVALL ;  /* 0x00000000ff00798f */ /* 0x03ffe20002000000 */
.L_x_1061:
[----:B------:R-:W-:Y:S02]  /*0dc0*/  ISETP.NE.AND P1, PT, R15, RZ, PT ;  /* 0x000000ff0f00720c */ /* 0x000fe40003f25270 */
[----:B------:R-:W-:-:S11]  /*0dd0*/  PLOP3.LUT P0, PT, PT, PT, PT, 0x8, 0x80 ;  /* 0x000000000080781c */ /* 0x000fd60003f0e170 */
[----:B------:R-:W-:Y:S05]  /*0de0*/  @P1 BRA `(.L_x_1062) ;  /* 0x00000000000c1947 */ /* 0x000fea0003800000 */
[----:B-12---:R-:W2:Y:S01]  /*0df0*/  LDG.E.STRONG.SYS R11, desc[UR6][R10.64] ;  /* 0x000000060a0b7981 */ /* 0x006ea2000c1f5900 */
[----:B------:R-:W-:-:S03]  /*0e00*/  PLOP3.LUT P0, PT, PT, PT, PT, 0x80, 0x8 ;  /* 0x000000000008781c */ /* 0x000fc60003f0f070 */
[----:B--2---:R3:W-:Y:S10]  /*0e10*/  STG.E.STRONG.SYS desc[UR6][R16.64], R11 ;  /* 0x0000000b10007986 */ /* 0x0047f4000c115906 */
.L_x_1062:
[----:B------:R-:W-:Y:S05]  /*0e20*/  BSYNC B0 ;  /* 0x0000000000007941 */ /* 0x000fea0003800000 */
.L_x_1059:
        /* <DEDUP_REMOVED lines=13> */
.L_x_1094:
        /* <DEDUP_REMOVED lines=32> */
.L_x_1103:
        /* <DEDUP_REMOVED lines=32> */
.L_x_1102:
[----:B------:R-:W-:Y:S05]  /*1300*/  BSYNC.RECONVERGENT B3 ;  /* 0x0000000000037941 */ /* 0x000fea0003800200 */
.L_x_1101:
        /* <DEDUP_REMOVED lines=23> */
.L_x_1105:
[----:B------:R-:W-:Y:S05]  /*1480*/  BSYNC.RECONVERGENT B3 ;  /* 0x0000000000037941 */ /* 0x000fea0003800200 */
.L_x_1104:
[----:B------:R-:W-:-:S13]  /*1490*/  ISETP.NE.OR P1, PT, R12, RZ, P1 ;  /* 0x000000ff0c00720c */ /* 0x000fda0000f25670 */
[----:B------:R-:W-:Y:S05]  /*14a0*/  @!P1 BREAK.RELIABLE B0 ;  /* 0x0000000000009942 */ /* 0x000fea0003800100 */
[----:B------:R-:W-:Y:S05]  /*14b0*/  @!P1 BRA `(.L_x_1098) ;  /* 0x00000000003c9947 */ /* 0x000fea0003800000 */
.L_x_1100:
[----:B------:R-:W-:Y:S05]  /*14c0*/  BSYNC.RELIABLE B0 ;  /* 0x0000000000007941 */ /* 0x000fea0003800100 */
.L_x_1099:
        /* <DEDUP_REMOVED lines=14> */
.L_x_1098:
[----:B------:R-:W-:Y:S05]  /*15b0*/  BSYNC.RECONVERGENT B1 ;  /* 0x0000000000017941 */ /* 0x000fea0003800200 */
.L_x_1097:
[----:B------:R-:W-:-:S13]  /*15c0*/  ISETP.NE.AND P1, PT, R14, RZ, PT ;  /* 0x000000ff0e00720c */ /* 0x000fda0003f25270 */
[----:B------:R-:W-:Y:S05]  /*15d0*/  @!P1 BRA `(.L_x_1096) ;  /* 0x00000000002c9947 */ /* 0x000fea0003800000 */
[----:B------:R-:W-:-:S04]  /*15e0*/  IMAD.WIDE.U32 R10, R17, 0x4, R4 ;  /* 0x00000004110a7825 */ /* 0x000fc800078e0004 */
[----:B------:R-:W-:Y:S02]  /*15f0*/  IMAD.MOV R14, RZ, RZ, -R14 ;  /* 0x000000ffff0e7224 */ /* 0x000fe400078e0a0e */
[----:B------:R-:W-:-:S07]  /*1600*/  IMAD.MOV.U32 R17, RZ, RZ, R11 ;  /* 0x000000ffff117224 */ /* 0x000fce00078e000b */
.L_x_1106:
        /* <DEDUP_REMOVED lines=8> */
.L_x_1096:
[----:B------:R-:W-:Y:S05]  /*1690*/  BSYNC.RECONVERGENT B2 ;  /* 0x0000000000027941 */ /* 0x000fea0003800200 */
.L_x_1095:
        /* <DEDUP_REMOVED lines=12> */
.L_x_1108:
        /* <DEDUP_REMOVED lines=19> */
.L_x_1110:
[----:B------:R-:W2:Y:S01]  /*1890*/  LDG.E.STRONG.SYS R17, desc[UR6][R10.64+0x200] ;  /* 0x000200060a117981 */ /* 0x000ea2000c1f5900 */
[----:B------:R-:W-:Y:S01]  /*18a0*/  BSSY B1, `(.L_x_1111) ;  /* 0x0000006000017945 */ /* 0x000fe20003800000 */
[----:B--2---:R-:W-:-:S07]  /*18b0*/  IMAD.IADD R16, R17, 0x1, R16 ;  /* 0x0000000111107824 */ /* 0x004fce00078e0210 */
.L_x_1112:
[----:B0-----:R-:W2:Y:S01]  /*18c0*/  LD.E.U8.STRONG.GPU R0, desc[UR6][R8.64+0x40] ;  /* 0x0000400608007980 */ /* 0x001ea2000c10f100 */
[----:B------:R-:W-:Y:S05]  /*18d0*/  YIELD ;  /* 0x0000000000007946 */ /* 0x000fea0003800000 */
[----:B--2---:R-:W-:-:S13]  /*18e0*/  ISETP.NE.AND P1, PT, R0, 0x1, PT ;  /* 0x000000010000780c */ /* 0x004fda0003f25270 */
[----:B------:R-:W-:Y:S05]  /*18f0*/  @P1 BRA `(.L_x_1112) ;  /* 0xfffffffc00f01947 */ /* 0x000fea000383ffff */
[----:B------:R-:W-:Y:S05]  /*1900*/  BSYNC B1 ;  /* 0x0000000000017941 */ /* 0x000fea0003800000 */
.L_x_1111:
        /* <DEDUP_REMOVED lines=9> */
.L_x_1113:
[----:B------:R-:W2:Y:S01]  /*19a0*/  LDG.E.STRONG.SYS R17, desc[UR6][R10.64+0x100] ;  /* 0x000100060a117981 */ /* 0x000ea2000c1f5900 */
[----:B------:R-:W-:Y:S01]  /*19b0*/  BSSY B1, `(.L_x_1114) ;  /* 0x0000006000017945 */ /* 0x000fe20003800000 */
[----:B--2---:R-:W-:-:S07]  /*19c0*/  IMAD.IADD R17, R16, 0x1, R17 ;  /* 0x0000000110117824 */ /* 0x004fce00078e0211 */
.L_x_1115:
[----:B------:R-:W2:Y:S01]  /*19d0*/  LD.E.U8.STRONG.GPU R0, desc[UR6][R8.64+0x20] ;  /* 0x0000200608007980 */ /* 0x000ea2000c10f100 */
[----:B------:R-:W-:Y:S05]  /*19e0*/  YIELD ;  /* 0x0000000000007946 */ /* 0x000fea0003800000 */
[----:B--2---:R-:W-:-:S13]  /*19f0*/  ISETP.NE.AND P1, PT, R0, 0x1, PT ;  /* 0x000000010000780c */ /* 0x004fda0003f25270 */
[----:B------:R-:W-:Y:S05]  /*1a00*/  @P1 BRA `(.L_x_1115) ;  /* 0xfffffffc00f01947 */ /* 0x000fea000383ffff */
[----:B------:R-:W-:Y:S05]  /*1a10*/  BSYNC B1 ;  /* 0x0000000000017941 */ /* 0x000fea0003800000 */
.L_x_1114:
        /* <DEDUP_REMOVED lines=12> */
.L_x_1118:
[----:B0-----:R-:W2:Y:S01]  /*1ae0*/  LD.E.U8.STRONG.GPU R12, desc[UR6][R8.64+0x10] ;  /* 0x00001006080c7980 */ /* 0x001ea2000c10f100 */
[----:B------:R-:W-:Y:S05]  /*1af0*/  YIELD ;  /* 0x0000000000007946 */ /* 0x000fea0003800000 */
[----:B--2---:R-:W-:-:S13]  /*1b00*/  ISETP.NE.AND P3, PT, R12, 0x1, PT ;  /* 0x000000010c00780c */ /* 0x004fda0003f65270 */
[----:B------:R-:W-:Y:S05]  /*1b10*/  @P3 BRA `(.L_x_1118) ;  /* 0xfffffffc00f03947 */ /* 0x000fea000383ffff */
.L_x_1117:
[----:B------:R-:W-:Y:S05]  /*1b20*/  BSYNC B1 ;  /* 0x0000000000017941 */ /* 0x000fea0003800000 */
.L_x_1116:
        /* <DEDUP_REMOVED lines=11> */
.L_x_1121:
[----:B------:R-:W-:-:S13]  /*1be0*/  ISETP.GT.U32.AND P1, PT, R15, 0x7, PT ;  /* 0x000000070f00780c */ /* 0x000fda0003f24070 */
[----:B------:R-:W-:Y:S05]  /*1bf0*/  @P1 BREAK.RELIABLE B2 ;  /* 0x0000000000021942 */ /* 0x000fea0003800100 */
[----:B------:R-:W-:Y:S05]  /*1c00*/  @P1 BRA `(.L_x_1123) ;  /* 0x0000000000281947 */ /* 0x000fea0003800000 */
[----:B------:R-:W2:Y:S02]  /*1c10*/  LDG.E.STRONG.SYS R0, desc[UR6][R10.64+0x40] ;  /* 0x000040060a007981 */ /* 0x000ea4000c1f5900 */
[----:B--2---:R-:W-:-:S07]  /*1c20*/  IMAD.IADD R17, R17, 0x1, R0 ;  /* 0x0000000111117824 */ /* 0x004fce00078e0200 */
.L_x_1122:
[----:B------:R-:W-:-:S13]  /*1c30*/  ISETP.GT.U32.AND P1, PT, R15, 0x7, PT ;  /* 0x000000070f00780c */ /* 0x000fda0003f24070 */
[----:B------:R-:W-:Y:S05]  /*1c40*/  @P1 BREAK.RELIABLE B2 ;  /* 0x0000000000021942 */ /* 0x000fea0003800100 */
[----:B------:R-:W-:Y:S05]  /*1c50*/  @P1 BRA `(.L_x_1123) ;  /* 0x0000000000141947 */ /* 0x000fea0003800000 */
[----:B------:R-:W-:Y:S05]  /*1c60*/  BSYNC.RELIABLE B2 ;  /* 0x0000000000027941 */ /* 0x000fea0003800100 */
.L_x_1120:
[----:B0-----:R-:W2:Y:S01]  /*1c70*/  LD.E.U8.STRONG.GPU R0, desc[UR6][R8.64+0x8] ;  /* 0x0000080608007980 */ /* 0x001ea2000c10f100 */
[----:B------:R-:W-:Y:S05]  /*1c80*/  YIELD ;  /* 0x0000000000007946 */ /* 0x000fea0003800000 */
[----:B--2---:R-:W-:-:S13]  /*1c90*/  ISETP.NE.AND P1, PT, R0, 0x1, PT ;  /* 0x000000010000780c */ /* 0x004fda0003f25270 */
[----:B------:R-:W-:Y:S05]  /*1ca0*/  @P1 BRA `(.L_x_1120) ;  /* 0xfffffffc00f01947 */ /* 0x000fea000383ffff */
.L_x_1123:
[----:B------:R-:W-:Y:S05]  /*1cb0*/  BSYNC B1 ;  /* 0x0000000000017941 */ /* 0x000fea0003800000 */
.L_x_1119:
        /* <DEDUP_REMOVED lines=12> */
.L_x_1126:
[----:B------:R-:W-:-:S13]  /*1d80*/  ISETP.GT.U32.AND P1, PT, R15, 0x3, PT ;  /* 0x000000030f00780c */ /* 0x000fda0003f24070 */
[----:B------:R-:W-:Y:S05]  /*1d90*/  @P1 BREAK.RELIABLE B2 ;  /* 0x0000000000021942 */ /* 0x000fea0003800100 */
[----:B------:R-:W-:Y:S05]  /*1da0*/  @P1 BRA `(.L_x_1128) ;  /* 0x0000000000281947 */ /* 0x000fea0003800000 */
[----:B------:R-:W2:Y:S02]  /*1db0*/  LDG.E.STRONG.SYS R0, desc[UR6][R10.64+0x20] ;  /* 0x000020060a007981 */ /* 0x000ea4000c1f5900 */
[----:B--2---:R-:W-:-:S07]  /*1dc0*/  IMAD.IADD R17, R17, 0x1, R0 ;  /* 0x0000000111117824 */ /* 0x004fce00078e0200 */
.L_x_1127:
[----:B------:R-:W-:-:S13]  /*1dd0*/  ISETP.GT.U32.AND P1, PT, R15, 0x3, PT ;  /* 0x000000030f00780c */ /* 0x000fda0003f24070 */
[----:B------:R-:W-:Y:S05]  /*1de0*/  @P1 BREAK.RELIABLE B2 ;  /* 0x0000000000021942 */ /* 0x000fea0003800100 */
[----:B------:R-:W-:Y:S05]  /*1df0*/  @P1 BRA `(.L_x_1128) ;  /* 0x0000000000141947 */ /* 0x000fea0003800000 */
[----:B------:R-:W-:Y:S05]  /*1e00*/  BSYNC.RELIABLE B2 ;  /* 0x0000000000027941 */ /* 0x000fea0003800100 */
.L_x_1125:
[----:B0-----:R-:W2:Y:S01]  /*1e10*/  LD.E.U8.STRONG.GPU R0, desc[UR6][R8.64+0x4] ;  /* 0x0000040608007980 */ /* 0x001ea2000c10f100 */
[----:B------:R-:W-:Y:S05]  /*1e20*/  YIELD ;  /* 0x0000000000007946 */ /* 0x000fea0003800000 */
[----:B--2---:R-:W-:-:S13]  /*1e30*/  ISETP.NE.AND P1, PT, R0, 0x1, PT ;  /* 0x000000010000780c */ /* 0x004fda0003f25270 */
[----:B------:R-:W-:Y:S05]  /*1e40*/  @P1 BRA `(.L_x_1125) ;  /* 0xfffffffc00f01947 */ /* 0x000fea000383ffff */
.L_x_1128:
[----:B------:R-:W-:Y:S05]  /*1e50*/  BSYNC B1 ;  /* 0x0000000000017941 */ /* 0x000fea0003800000 */
.L_x_1124:
        /* <DEDUP_REMOVED lines=12> */
.L_x_1131:
[----:B------:R-:W-:-:S13]  /*1f20*/  ISETP.GT.U32.AND P1, PT, R15, 0x1, PT ;  /* 0x000000010f00780c */ /* 0x000fda0003f24070 */
[----:B------:R-:W-:Y:S05]  /*1f30*/  @P1 BREAK.RELIABLE B2 ;  /* 0x0000000000021942 */ /* 0x000fea0003800100 */
[----:B------:R-:W-:Y:S05]  /*1f40*/  @P1 BRA `(.L_x_1133) ;  /* 0x0000000000281947 */ /* 0x000fea0003800000 */
[----:B------:R-:W2:Y:S02]  /*1f50*/  LDG.E.STRONG.SYS R10, desc[UR6][R10.64+0x10] ;  /* 0x000010060a0a7981 */ /* 0x000ea4000c1f5900 */
[----:B--2---:R-:W-:-:S07]  /*1f60*/  IMAD.IADD R17, R17, 0x1, R10 ;  /* 0x0000000111117824 */ /* 0x004fce00078e020a */
.L_x_1132:
[----:B------:R-:W-:-:S13]  /*1f70*/  ISETP.GT.U32.AND P1, PT, R15, 0x1, PT ;  /* 0x000000010f00780c */ /* 0x000fda0003f24070 */
[----:B------:R-:W-:Y:S05]  /*1f80*/  @P1 BREAK.RELIABLE B2 ;  /* 0x0000000000021942 */ /* 0x000fea0003800100 */
[----:B------:R-:W-:Y:S05]  /*1f90*/  @P1 BRA `(.L_x_1133) ;  /* 0x0000000000141947 */ /* 0x000fea0003800000 */
[----:B------:R-:W-:Y:S05]  /*1fa0*/  BSYNC.RELIABLE B2 ;  /* 0x0000000000027941 */ /* 0x000fea0003800100 */
.L_x_1130:
[----:B0-----:R-:W2:Y:S01]  /*1fb0*/  LD.E.U8.STRONG.GPU R0, desc[UR6][R8.64+0x2] ;  /* 0x0000020608007980 */ /* 0x001ea2000c10f100 */
[----:B------:R-:W-:Y:S05]  /*1fc0*/  YIELD ;  /* 0x0000000000007946 */ /* 0x000fea0003800000 */
[----:B--2---:R-:W-:-:S13]  /*1fd0*/  ISETP.NE.AND P1, PT, R0, 0x1, PT ;  /* 0x000000010000780c */ /* 0x004fda0003f25270 */
[----:B------:R-:W-:Y:S05]  /*1fe0*/  @P1 BRA `(.L_x_1130) ;  /* 0xfffffffc00f01947 */ /* 0x000fea000383ffff */
.L_x_1133:
[----:B------:R-:W-:Y:S05]  /*1ff0*/  BSYNC B1 ;  /* 0x0000000000017941 */ /* 0x000fea0003800000 */
.L_x_1129:
        /* <DEDUP_REMOVED lines=12> */
.L_x_1135:
[----:B0-----:R-:W2:Y:S02]  /*20c0*/  LDG.E.STRONG.SYS R0, desc[UR6][R2.64+0x8] ;  /* 0x0000080602007981 */ /* 0x001ea4000c1f5900 */
[----:B--2---:R-:W-:-:S07]  /*20d0*/  IMAD.IADD R17, R17, 0x1, R0 ;  /* 0x0000000111117824 */ /* 0x004fce00078e0200 */
.L_x_1136:
[----:B------:R-:W-:Y:S05]  /*20e0*/  BSYNC.RECONVERGENT B1 ;  /* 0x0000000000017941 */ /* 0x000fea0003800200 */
.L_x_1134:
[----:B------:R-:W-:Y:S04]  /*20f0*/  BSSY B1, `(.L_x_1137) ;  /* 0x000000b000017945 */ /* 0x000fe80003800000 */
[----:B------:R-:W-:Y:S05]  /*2100*/  @!P0 BRA `(.L_x_1138) ;  /* 0x0000000000248947 */ /* 0x000fea0003800000 */
[----:B------:R-:W-:Y:S01]  /*2110*/  BSSY B2, `(.L_x_1139) ;  /* 0x0000005000027945 */ /* 0x000fe20003800000 */
.L_x_1140:
[----:B01----:R-:W2:Y:S01]  /*2120*/  LD.E.U8.STRONG.GPU R0, desc[UR6][R6.64+0x1] ;  /* 0x0000010606007980 */ /* 0x003ea2000c10f100 */
[----:B------:R-:W-:Y:S05]  /*2130*/  YIELD ;  /* 0x0000000000007946 */ /* 0x000fea0003800000 */
[----:B--2---:R-:W-:-:S13]  /*2140*/  ISETP.NE.AND P1, PT, R0, 0x1, PT ;  /* 0x000000010000780c */ /* 0x004fda0003f25270 */
[----:B------:R-:W-:Y:S05]  /*2150*/  @P1 BRA `(.L_x_1140) ;  /* 0xfffffffc00f01947 */ /* 0x000fea000383ffff */
[----:B------:R-:W-:Y:S05]  /*2160*/  BSYNC B2 ;  /* 0x0000000000027941 */ /* 0x000fea0003800000 */
.L_x_1139:
[----:B------:R-:W2:Y:S02]  /*2170*/  LDG.E.STRONG.SYS R0, desc[UR6][R2.64+0x4] ;  /* 0x0000040602007981 */ /* 0x000ea4000c1f5900 */
[----:B--2---:R-:W-:-:S05]  /*2180*/  IMAD.IADD R17, R0, 0x1, R17 ;  /* 0x0000000100117824 */ /* 0x004fca00078e0211 */
[----:B------:R2:W-:Y:S02]  /*2190*/  STG.E.STRONG.SYS desc[UR6][R2.64], R17 ;  /* 0x0000001102007986 */ /* 0x0005e4000c115906 */
.L_x_1138:
[----:B------:R-:W-:Y:S05]  /*21a0*/  BSYNC B1 ;  /* 0x0000000000017941 */ /* 0x000fea0003800000 */
.L_x_1137:
[----:B------:R-:W-:Y:S06]  /*21b0*/  MEMBAR.ALL.SYS ;  /* 0x0000000000007992 */ /* 0x000fec000000b000 */
[----:B------:R-:W-:-:S00]  /*21c0*/  ERRBAR ;  /* 0x00000000000079ab */ /* 0x000fc00000000000 */
[----:B------:R-:W-:Y:S06]  /*21d0*/  CGAERRBAR ;  /* 0x00000000000075ab */ /* 0x000fec0000000000 */
[----:B012345:R-:W-:Y:S01]  /*21e0*/  CCTL.IVALL ;  /* 0x00000000ff00798f */ /* 0x03ffe20002000000 */
.L_x_1109:
[----:B------:R-:W-:Y:S05]  /*21f0*/  BSYNC B0 ;  /* 0x0000000000007941 */ /* 0x000fea0003800000 */
.L_x_1107:
[----:B------:R-:W-:Y:S05]  /*2200*/  @!P0 EXIT ;  /* 0x000000000000894d */ /* 0x000fea0003800000 */
[----:B-12---:R-:W2:Y:S01]  /*2210*/  LDG.E.STRONG.SYS R3, desc[UR6][R2.64] ;  /* 0x0000000602037981 */ /* 0x006ea2000c1f5900 */
[----:B---3--:R-:W1:Y:S01]  /*2220*/  LDC.64 R6, c[0x4][RZ] ;  /* 0x01000000ff067b82 */ /* 0x008e620000000a00 */
[----:B------:R-:W-:-:S05]  /*2230*/  IMAD.WIDE.U32 R4, R13, 0x4, R4 ;  /* 0x000000040d047825 */ /* 0x000fca00078e0004 */
[----:B--2---:R-:W-:Y:S04]  /*2240*/  STG.E.STRONG.SYS desc[UR6][R4.64], R3 ;  /* 0x0000000304007986 */ /* 0x004fe8000c115906 */
[----:B-1----:R-:W-:Y:S01]  /*2250*/  STG.E desc[UR6][R6.64], RZ ;  /* 0x000000ff06007986 */ /* 0x002fe2000c101906 */
[----:B------:R-:W-:Y:S05]  /*2260*/  EXIT ;  /* 0x000000000000794d */ /* 0x000fea0003800000 */
.L_x_1141:
        /* <DEDUP_REMOVED lines=9> */
.L_x_1252:


//--------------------- .text._Z16reduceSinglePassILj512ELb1EEvPKiPViS3_jb --------------------------
	.section	.text._Z16reduceSinglePassILj512ELb1EEvPKiPViS3_jb,"ax",@progbits
	.align	128
        .global         _Z16reduceSinglePassILj512ELb1EEvPKiPViS3_jb
        .type           _Z16reduceSinglePassILj512ELb1EEvPKiPViS3_jb,@function
        .size           _Z16reduceSinglePassILj512ELb1EEvPKiPViS3_jb,(.L_x_1253 - _Z16reduceSinglePassILj512ELb1EEvPKiPViS3_jb)
        .other          _Z16reduceSinglePassILj512ELb1EEvPKiPViS3_jb,@"STO_CUDA_ENTRY STV_DEFAULT"
_Z16reduceSinglePassILj512ELb1EEvPKiPViS3_jb:
.text._Z16reduceSinglePassILj512ELb1EEvPKiPViS3_jb:
        /* <DEDUP_REMOVED lines=12> */
[----:B-1----:R-:W-:-:S13]  /*00c0*/  ISETP.GE.U32.AND P0, PT, R0, UR4, PT ;  /* 0x0000000400007c0c */ /* 0x002fda000bf06070 */
[----:B--2-4-:R-:W-:Y:S05]  /*00d0*/  @P0 BRA `(.L_x_1143) ;  /* 0x00000000002c0947 */ /* 0x014fea0003800000 */
[----:B------:R-:W0:Y:S01]  /*00e0*/  LDC.64 R6, c[0x0][0x380] ;  /* 0x0000e000ff067b82 */ /* 0x000e220000000a00 */
[----:B------:R-:W-:-:S07]  /*00f0*/  IMAD.MOV.U32 R14, RZ, RZ, RZ ;  /* 0x000000ffff0e7224 */ /* 0x000fce00078e00ff */
.L_x_1144:
        /* <DEDUP_REMOVED lines=9> */
.L_x_1143:
[----:B------:R-:W-:Y:S05]  /*0190*/  BSYNC.RECONVERGENT B0 ;  /* 0x0000000000007941 */ /* 0x000fea0003800200 */
.L_x_1142:
        /* <DEDUP_REMOVED lines=24> */
.L_x_1146:
        /* <DEDUP_REMOVED lines=20> */
.L_x_1149:
[----:B------:R-:W2:Y:S01]  /*0460*/  LDG.E.STRONG.SYS R23, desc[UR6][R18.64+0x400] ;  /* 0x0004000612177981 */ /* 0x000ea2000c1f5900 */
[----:B------:R-:W-:Y:S01]  /*0470*/  BSSY B1, `(.L_x_1150) ;  /* 0x0000006000017945 */ /* 0x000fe20003800000 */
[----:B--2---:R-:W-:-:S07]  /*0480*/  IMAD.IADD R23, R23, 0x1, R14 ;  /* 0x0000000117177824 */ /* 0x004fce00078e020e */
.L_x_1151:
[----:B------:R-:W2:Y:S01]  /*0490*/  LD.E.U8.STRONG.GPU R14, desc[UR6][R8.64+0x80] ;  /* 0x00008006080e7980 */ /* 0x000ea2000c10f100 */
[----:B------:R-:W-:Y:S05]  /*04a0*/  YIELD ;  /* 0x0000000000007946 */ /* 0x000fea0003800000 */
[----:B--2---:R-:W-:-:S13]  /*04b0*/  ISETP.NE.AND P1, PT, R14, 0x1, PT ;  /* 0x000000010e00780c */ /* 0x004fda0003f25270 */
[----:B------:R-:W-:Y:S05]  /*04c0*/  @P1 BRA `(.L_x_1151) ;  /* 0xfffffffc00f01947 */ /* 0x000fea000383ffff */
[----:B------:R-:W-:Y:S05]  /*04d0*/  BSYNC B1 ;  /* 0x0000000000017941 */ /* 0x000fea0003800000 */
.L_x_1150:
        /* <DEDUP_REMOVED lines=9> */
.L_x_1152:
[----:B------:R-:W2:Y:S01]  /*0570*/  LDG.E.STRONG.SYS R14, desc[UR6][R18.64+0x200] ;  /* 0x00020006120e7981 */ /* 0x000ea2000c1f5900 */
[----:B------:R-:W-:Y:S01]  /*0580*/  BSSY B1, `(.L_x_1153) ;  /* 0x0000006000017945 */ /* 0x000fe20003800000 */
[----:B--2---:R-:W-:-:S07]  /*0590*/  IMAD.IADD R14, R23, 0x1, R14 ;  /* 0x00000001170e7824 */ /* 0x004fce00078e020e */
.L_x_1154:
[----:B0-----:R-:W2:Y:S01]  /*05a0*/  LD.E.U8.STRONG.GPU R20, desc[UR6][R8.64+0x40] ;  /* 0x0000400608147980 */ /* 0x001ea2000c10f100 */
[----:B------:R-:W-:Y:S05]  /*05b0*/  YIELD ;  /* 0x0000000000007946 */ /* 0x000fea0003800000 */
[----:B--2---:R-:W-:-:S13]  /*05c0*/  ISETP.NE.AND P1, PT, R20, 0x1, PT ;  /* 0x000000011400780c */ /* 0x004fda0003f25270 */
[----:B------:R-:W-:Y:S05]  /*05d0*/  @P1 BRA `(.L_x_1154) ;  /* 0xfffffffc00f01947 */ /* 0x000fea000383ffff */
[----:B------:R-:W-:Y:S05]  /*05e0*/  BSYNC B1 ;  /* 0x0000000000017941 */ /* 0x000fea0003800000 */
.L_x_1153:
        /* <DEDUP_REMOVED lines=9> */
.L_x_1155:
[----:B------:R-:W2:Y:S01]  /*0680*/  LDG.E.STRONG.SYS R23, desc[UR6][R18.64+0x100] ;  /* 0x0001000612177981 */ /* 0x000ea2000c1f5900 */
[----:B------:R-:W-:Y:S01]  /*0690*/  BSSY B1, `(.L_x_1156) ;  /* 0x0000006000017945 */ /* 0x000fe20003800000 */
[----:B--2---:R-:W-:-:S07]  /*06a0*/  IMAD.IADD R23, R14, 0x1, R23 ;  /* 0x000000010e177824 */ /* 0x004fce00078e0217 */
.L_x_1157:
[----:B------:R-:W2:Y:S01]  /*06b0*/  LD.E.U8.STRONG.GPU R14, desc[UR6][R8.64+0x20] ;  /* 0x00002006080e7980 */ /* 0x000ea2000c10f100 */
[----:B------:R-:W-:Y:S05]  /*06c0*/  YIELD ;  /* 0x0000000000007946 */ /* 0x000fea0003800000 */
[----:B--2---:R-:W-:-:S13]  /*06d0*/  ISETP.NE.AND P0, PT, R14, 0x1, PT ;  /* 0x000000010e00780c */ /* 0x004fda0003f05270 */
[----:B------:R-:W-:Y:S05]  /*06e0*/  @P0 BRA `(.L_x_1157) ;  /* 0xfffffffc00f00947 */ /* 0x000fea000383ffff */
[----:B------:R-:W-:Y:S05]  /*06f0*/  BSYNC B1 ;  /* 0x0000000000017941 */ /* 0x000fea0003800000 */
.L_x_1156:
        /* <DEDUP_REMOVED lines=12> */
.L_x_1160:
[----:B------:R-:W2:Y:S01]  /*07c0*/  LD.E.U8.STRONG.GPU R20, desc[UR6][R8.64+0x10] ;  /* 0x0000100608147980 */ /* 0x000ea2000c10f100 */
[----:B------:R-:W-:Y:S05]  /*07d0*/  YIELD ;  /* 0x0000000000007946 */ /* 0x000fea0003800000 */
[----:B--2---:R-:W-:-:S13]  /*07e0*/  ISETP.NE.AND P1, PT, R20, 0x1, PT ;  /* 0x000000011400780c */ /* 0x004fda0003f25270 */
[----:B------:R-:W-:Y:S05]  /*07f0*/  @P1 BRA `(.L_x_1160) ;  /* 0xfffffffc00f01947 */ /* 0x000fea000383ffff */
.L_x_1159:
[----:B------:R-:W-:Y:S05]  /*0800*/  BSYNC B1 ;  /* 0x0000000000017941 */ /* 0x000fea0003800000 */
.L_x_1158:
        /* <DEDUP_REMOVED lines=11> */
.L_x_1163:
[----:B------:R-:W-:-:S13]  /*08c0*/  ISETP.GT.U32.AND P0, PT, R15, 0x7, PT ;  /* 0x000000070f00780c */ /* 0x000fda0003f04070 */
[----:B------:R-:W-:Y:S05]  /*08d0*/  @P0 BREAK.RELIABLE B2 ;  /* 0x0000000000020942 */ /* 0x000fea0003800100 */
[----:B------:R-:W-:Y:S05]  /*08e0*/  @P0 BRA `(.L_x_1165) ;  /* 0x0000000000280947 */ /* 0x000fea0003800000 */
[----:B------:R-:W2:Y:S02]  /*08f0*/  LDG.E.STRONG.SYS R14, desc[UR6][R18.64+0x40] ;  /* 0x00004006120e7981 */ /* 0x000ea4000c1f5900 */
[----:B--2---:R-:W-:-:S07]  /*0900*/  IMAD.IADD R23, R23, 0x1, R14 ;  /* 0x0000000117177824 */ /* 0x004fce00078e020e */
.L_x_1164:
[----:B------:R-:W-:-:S13]  /*0910*/  ISETP.GT.U32.AND P0, PT, R15, 0x7, PT ;  /* 0x000000070f00780c */ /* 0x000fda0003f04070 */
[----:B------:R-:W-:Y:S05]  /*0920*/  @P0 BREAK.RELIABLE B2 ;  /* 0x0000000000020942 */ /* 0x000fea0003800100 */
[----:B------:R-:W-:Y:S05]  /*0930*/  @P0 BRA `(.L_x_1165) ;  /* 0x0000000000140947 */ /* 0x000fea0003800000 */
[----:B------:R-:W-:Y:S05]  /*0940*/  BSYNC.RELIABLE B2 ;  /* 0x0000000000027941 */ /* 0x000fea0003800100 */
.L_x_1162:
[----:B0-----:R-:W2:Y:S01]  /*0950*/  LD.E.U8.STRONG.GPU R14, desc[UR6][R8.64+0x8] ;  /* 0x00000806080e7980 */ /* 0x001ea2000c10f100 */
[----:B------:R-:W-:Y:S05]  /*0960*/  YIELD ;  /* 0x0000000000007946 */ /* 0x000fea0003800000 */
[----:B--2---:R-:W-:-:S13]  /*0970*/  ISETP.NE.AND P0, PT, R14, 0x1, PT ;  /* 0x000000010e00780c */ /* 0x004fda0003f05270 */
[----:B------:R-:W-:Y:S05]  /*0980*/  @P0 BRA `(.L_x_1162) ;  /* 0xfffffffc00f00947 */ /* 0x000fea000383ffff */
.L_x_1165:
[----:B------:R-:W-:Y:S05]  /*0990*/  BSYNC B1 ;  /* 0x0000000000017941 */ /* 0x000fea0003800000 */
.L_x_1161:
        /* <DEDUP_REMOVED lines=12> */
.L_x_1168:
[----:B------:R-:W-:-:S13]  /*0a60*/  ISETP.GT.U32.AND P0, PT, R15, 0x3, PT ;  /* 0x000000030f00780c */ /* 0x000fda0003f04070 */
[----:B------:R-:W-:Y:S05]  /*0a70*/  @P0 BREAK.RELIABLE B2 ;  /* 0x0000000000020942 */ /* 0x000fea0003800100 */
[----:B------:R-:W-:Y:S05]  /*0a80*/  @P0 BRA `(.L_x_1170) ;  /* 0x0000000000280947 */ /* 0x000fea0003800000 */
[----:B------:R-:W2:Y:S02]  /*0a90*/  LDG.E.STRONG.SYS R14, desc[UR6][R18.64+0x20] ;  /* 0x00002006120e7981 */ /* 0x000ea4000c1f5900 */
[----:B--2---:R-:W-:-:S07]  /*0aa0*/  IMAD.IADD R23, R23, 0x1, R14 ;  /* 0x0000000117177824 */ /* 0x004fce00078e020e */
.L_x_1169:
[----:B------:R-:W-:-:S13]  /*0ab0*/  ISETP.GT.U32.AND P0, PT, R15, 0x3, PT ;  /* 0x000000030f00780c */ /* 0x000fda0003f04070 */
[----:B------:R-:W-:Y:S05]  /*0ac0*/  @P0 BREAK.RELIABLE B2 ;  /* 0x0000000000020942 */ /* 0x000fea0003800100 */
[----:B------:R-:W-:Y:S05]  /*0ad0*/  @P0 BRA `(.L_x_1170) ;  /* 0x0000000000140947 */ /* 0x000fea0003800000 */
[----:B------:R-:W-:Y:S05]  /*0ae0*/  BSYNC.RELIABLE B2 ;  /* 0x0000000000027941 */ /* 0x000fea0003800100 */
.L_x_1167:
[----:B0-----:R-:W2:Y:S01]  /*0af0*/  LD.E.U8.STRONG.GPU R14, desc[UR6][R8.64+0x4] ;  /* 0x00000406080e7980 */ /* 0x001ea2000c10f100 */
[----:B------:R-:W-:Y:S05]  /*0b00*/  YIELD ;  /* 0x0000000000007946 */ /* 0x000fea0003800000 */
[----:B--2---:R-:W-:-:S13]  /*0b10*/  ISETP.NE.AND P0, PT, R14, 0x1, PT ;  /* 0x000000010e00780c */ /* 0x004fda0003f05270 */
[----:B------:R-:W-:Y:S05]  /*0b20*/  @P0 BRA `(.L_x_1167) ;  /* 0xfffffffc00f00947 */ /* 0x000fea000383ffff */
.L_x_1170:
[----:B------:R-:W-:Y:S05]  /*0b30*/  BSYNC B1 ;  /* 0x0000000000017941 */ /* 0x000fea0003800000 */
.L_x_1166:
        /* <DEDUP_REMOVED lines=12> */
.L_x_1173:
[----:B------:R-:W-:-:S13]  /*0c00*/  ISETP.GT.U32.AND P0, PT, R15, 0x1, PT ;  /* 0x000000010f00780c */ /* 0x000fda0003f04070 */
[----:B------:R-:W-:Y:S05]  /*0c10*/  @P0 BREAK.RELIABLE B2 ;  /* 0x0000000000020942 */ /* 0x000fea0003800100 */
[----:B------:R-:W-:Y:S05]  /*0c20*/  @P0 BRA `(.L_x_1175) ;  /* 0x0000000000280947 */ /* 0x000fea0003800000 */
[----:B------:R-:W2:Y:S02]  /*0c30*/  LDG.E.STRONG.SYS R18, desc[UR6][R18.64+0x10] ;  /* 0x0000100612127981 */ /* 0x000ea4000c1f5900 */
[----:B--2---:R-:W-:-:S07]  /*0c40*/  IMAD.IADD R23, R23, 0x1, R18 ;  /* 0x0000000117177824 */ /* 0x004fce00078e0212 */
.L_x_1174:
[----:B------:R-:W-:-:S13]  /*0c50*/  ISETP.GT.U32.AND P0, PT, R15, 0x1, PT ;  /* 0x000000010f00780c */ /* 0x000fda0003f04070 */
[----:B------:R-:W-:Y:S05]  /*0c60*/  @P0 BREAK.RELIABLE B2 ;  /* 0x0000000000020942 */ /* 0x000fea0003800100 */
[----:B------:R-:W-:Y:S05]  /*0c70*/  @P0 BRA `(.L_x_1175) ;  /* 0x0000000000140947 */ /* 0x000fea0003800000 */
[----:B------:R-:W-:Y:S05]  /*0c80*/  BSYNC.RELIABLE B2 ;  /* 0x0000000000027941 */ /* 0x000fea0003800100 */
.L_x_1172:
[----:B0-----:R-:W2:Y:S01]  /*0c90*/  LD.E.U8.STRONG.GPU R14, desc[UR6][R8.64+0x2] ;  /* 0x00000206080e7980 */ /* 0x001ea2000c10f100 */
[----:B------:R-:W-:Y:S05]  /*0ca0*/  YIELD ;  /* 0x0000000000007946 */ /* 0x000fea0003800000 */
[----:B--2---:R-:W-:-:S13]  /*0cb0*/  ISETP.NE.AND P0, PT, R14, 0x1, PT ;  /* 0x000000010e00780c */ /* 0x004fda0003f05270 */
[----:B------:R-:W-:Y:S05]  /*0cc0*/  @P0 BRA `(.L_x_1172) ;  /* 0xfffffffc00f00947 */ /* 0x000fea000383ffff */
.L_x_1175:
[----:B------:R-:W-:Y:S05]  /*0cd0*/  BSYNC B1 ;  /* 0x0000000000017941 */ /* 0x000fea0003800000 */
.L_x_1171:
        /* <DEDUP_REMOVED lines=12> */
.L_x_1177:
[----:B0-----:R-:W2:Y:S02]  /*0da0*/  LDG.E.STRONG.SYS R14, desc[UR6][R10.64+0x8] ;  /* 0x000008060a0e7981 */ /* 0x001ea4000c1f5900 */
[----:B--2---:R-:W-:-:S07]  /*0db0*/  IMAD.IADD R23, R23, 0x1, R14 ;  /* 0x0000000117177824 */ /* 0x004fce00078e020e */
.L_x_1178:
[----:B------:R-:W-:Y:S05]  /*0dc0*/  BSYNC.RECONVERGENT B1 ;  /* 0x0000000000017941 */ /* 0x000fea0003800200 */
.L_x_1176:
[----:B------:R-:W-:Y:S01]  /*0dd0*/  ISETP.NE.AND P0, PT, R15, RZ, PT ;  /* 0x000000ff0f00720c */ /* 0x000fe20003f05270 */
[----:B------:R-:W-:-:S12]  /*0de0*/  BSSY B1, `(.L_x_1179) ;  /* 0x000000b000017945 */ /* 0x000fd80003800000 */
[----:B------:R-:W-:Y:S05]  /*0df0*/  @P0 BRA `(.L_x_1180) ;  /* 0x0000000000240947 */ /* 0x000fea0003800000 */
[----:B------:R-:W-:Y:S01]  /*0e00*/  BSSY B2, `(.L_x_1181) ;  /* 0x0000005000027945 */ /* 0x000fe20003800000 */
.L_x_1182:
[----:B01----:R-:W2:Y:S01]  /*0e10*/  LD.E.U8.STRONG.GPU R14, desc[UR6][R6.64+0x1] ;  /* 0x00000106060e7980 */ /* 0x003ea2000c10f100 */
[----:B------:R-:W-:Y:S05]  /*0e20*/  YIELD ;  /* 0x0000000000007946 */ /* 0x000fea0003800000 */
[----:B--2---:R-:W-:-:S13]  /*0e30*/  ISETP.NE.AND P0, PT, R14, 0x1, PT ;  /* 0x000000010e00780c */ /* 0x004fda0003f05270 */
[----:B------:R-:W-:Y:S05]  /*0e40*/  @P0 BRA `(.L_x_1182) ;  /* 0xfffffffc00f00947 */ /* 0x000fea000383ffff */
[----:B------:R-:W-:Y:S05]  /*0e50*/  BSYNC B2 ;  /* 0x0000000000027941 */ /* 0x000fea0003800000 */
.L_x_1181:
[----:B------:R-:W2:Y:S02]  /*0e60*/  LDG.E.STRONG.SYS R14, desc[UR6][R10.64+0x4] ;  /* 0x000004060a0e7981 */ /* 0x000ea4000c1f5900 */
[----:B--2---:R-:W-:-:S05]  /*0e70*/  IMAD.IADD R23, R14, 0x1, R23 ;  /* 0x000000010e177824 */ /* 0x004fca00078e0217 */
[----:B------:R2:W-:Y:S02]  /*0e80*/  STG.E.STRONG.SYS desc[UR6][R10.64], R23 ;  /* 0x000000170a007986 */ /* 0x0005e4000c115906 */
.L_x_1180:
[----:B------:R-:W-:Y:S05]  /*0e90*/  BSYNC B1 ;  /* 0x0000000000017941 */ /* 0x000fea0003800000 */
.L_x_1179:
[----:B------:R-:W-:Y:S06]  /*0ea0*/  MEMBAR.ALL.SYS ;  /* 0x0000000000007992 */ /* 0x000fec000000b000 */
[----:B------:R-:W-:-:S00]  /*0eb0*/  ERRBAR ;  /* 0x00000000000079ab */ /* 0x000fc00000000000 */
[----:B------:R-:W-:Y:S06]  /*0ec0*/  CGAERRBAR ;  /* 0x00000000000075ab */ /* 0x000fec0000000000 */
[----:B012345:R-:W-:Y:S01]  /*0ed0*/  CCTL.IVALL ;  /* 0x00000000ff00798f */ /* 0x03ffe20002000000 */
.L_x_1147:
[----:B------:R-:W-:Y:S02]  /*0ee0*/  ISETP.NE.AND P1, PT, R15, RZ, PT ;  /* 0x000000ff0f00720c */ /* 0x000fe40003f25270 */
[----:B------:R-:W-:-:S11]  /*0ef0*/  PLOP3.LUT P0, PT, PT, PT, PT, 0x8, 0x80 ;  /* 0x000000000080781c */ /* 0x000fd60003f0e170 */
[----:B------:R-:W-:Y:S05]  /*0f00*/  @P1 BRA `(.L_x_1148) ;  /* 0x00000000000c1947 */ /* 0x000fea0003800000 */
[----:B-12---:R-:W2:Y:S01]  /*0f10*/  LDG.E.STRONG.SYS R11, desc[UR6][R10.64] ;  /* 0x000000060a0b7981 */ /* 0x006ea2000c1f5900 */
[----:B------:R-:W-:-:S03]  /*0f20*/  PLOP3.LUT P0, PT, PT, PT, PT, 0x80, 0x8 ;  /* 0x000000000008781c */ /* 0x000fc60003f0f070 */
[----:B--2---:R4:W-:Y:S10]  /*0f30*/  STG.E.STRONG.SYS desc[UR6][R16.64], R11 ;  /* 0x0000000b10007986 */ /* 0x0049f4000c115906 */
.L_x_1148:
[----:B------:R-:W-:Y:S05]  /*0f40*/  BSYNC B0 ;  /* 0x0000000000007941 */ /* 0x000fea0003800000 */
.L_x_1145:
        /* <DEDUP_REMOVED lines=13> */
.L_x_1183:
        /* <DEDUP_REMOVED lines=32> */
.L_x_1192:
        /* <DEDUP_REMOVED lines=32> */
.L_x_1191:
[----:B------:R-:W-:Y:S05]  /*1420*/  BSYNC.RECONVERGENT B3 ;  /* 0x0000000000037941 */ /* 0x000fea0003800200 */
.L_x_1190:
        /* <DEDUP_REMOVED lines=23> */
.L_x_1194:
[----:B------:R-:W-:Y:S05]  /*15a0*/  BSYNC.RECONVERGENT B3 ;  /* 0x0000000000037941 */ /* 0x000fea0003800200 */
.L_x_1193:
[----:B------:R-:W-:-:S13]  /*15b0*/  ISETP.NE.OR P1, PT, R12, RZ, P1 ;  /* 0x000000ff0c00720c */ /* 0x000fda0000f25670 */
[----:B------:R-:W-:Y:S05]  /*15c0*/  @!P1 BREAK.RELIABLE B0 ;  /* 0x0000000000009942 */ /* 0x000fea0003800100 */
[----:B------:R-:W-:Y:S05]  /*15d0*/  @!P1 BRA `(.L_x_1187) ;  /* 0x00000000003c9947 */ /* 0x000fea0003800000 */
.L_x_1189:
[----:B------:R-:W-:Y:S05]  /*15e0*/  BSYNC.RELIABLE B0 ;  /* 0x0000000000007941 */ /* 0x000fea0003800100 */
.L_x_1188:
        /* <DEDUP_REMOVED lines=14> */
.L_x_1187:
[----:B------:R-:W-:Y:S05]  /*16d0*/  BSYNC.RECONVERGENT B1 ;  /* 0x0000000000017941 */ /* 0x000fea0003800200 */
.L_x_1186:
[----:B------:R-:W-:-:S13]  /*16e0*/  ISETP.NE.AND P1, PT, R14, RZ, PT ;  /* 0x000000ff0e00720c */ /* 0x000fda0003f25270 */
[----:B------:R-:W-:Y:S05]  /*16f0*/  @!P1 BRA `(.L_x_1185) ;  /* 0x00000000002c9947 */ /* 0x000fea0003800000 */
[----:B------:R-:W-:-:S04]  /*1700*/  IMAD.WIDE.U32 R10, R17, 0x4, R4 ;  /* 0x00000004110a7825 */ /* 0x000fc800078e0004 */
[----:B------:R-:W-:Y:S02]  /*1710*/  IMAD.MOV R14, RZ, RZ, -R14 ;  /* 0x000000ffff0e7224 */ /* 0x000fe400078e0a0e */
[----:B------:R-:W-:-:S07]  /*1720*/  IMAD.MOV.U32 R17, RZ, RZ, R11 ;  /* 0x000000ffff117224 */ /* 0x000fce00078e000b */
.L_x_1195:
        /* <DEDUP_REMOVED lines=8> */
.L_x_1185:
[----:B------:R-:W-:Y:S05]  /*17b0*/  BSYNC.RECONVERGENT B2 ;  /* 0x0000000000027941 */ /* 0x000fea0003800200 */
.L_x_1184:
        /* <DEDUP_REMOVED lines=12> */
.L_x_1197:
        /* <DEDUP_REMOVED lines=19> */
.L_x_1199:
[----:B------:R-:W2:Y:S01]  /*19b0*/  LDG.E.STRONG.SYS R17, desc[UR6][R10.64+0x400] ;  /* 0x000400060a117981 */ /* 0x000ea2000c1f5900 */
[----:B------:R-:W-:Y:S01]  /*19c0*/  BSSY B1, `(.L_x_1200) ;  /* 0x0000006000017945 */ /* 0x000fe20003800000 */
[----:B--2---:R-:W-:-:S07]  /*19d0*/  IMAD.IADD R17, R17, 0x1, R16 ;  /* 0x0000000111117824 */ /* 0x004fce00078e0210 */
.L_x_1201:
[----:B0-----:R-:W2:Y:S01]  /*19e0*/  LD.E.U8.STRONG.GPU R0, desc[UR6][R8.64+0x80] ;  /* 0x0000800608007980 */ /* 0x001ea2000c10f100 */
[----:B------:R-:W-:Y:S05]  /*19f0*/  YIELD ;  /* 0x0000000000007946 */ /* 0x000fea0003800000 */
[----:B--2---:R-:W-:-:S13]  /*1a00*/  ISETP.NE.AND P1, PT, R0, 0x1, PT ;  /* 0x000000010000780c */ /* 0x004fda0003f25270 */
[----:B------:R-:W-:Y:S05]  /*1a10*/  @P1 BRA `(.L_x_1201) ;  /* 0xfffffffc00f01947 */ /* 0x000fea000383ffff */
[----:B------:R-:W-:Y:S05]  /*1a20*/  BSYNC B1 ;  /* 0x0000000000017941 */ /* 0x000fea0003800000 */
.L_x_1200:
        /* <DEDUP_REMOVED lines=9> */
.L_x_1202:
[----:B------:R-:W1:Y:S01]  /*1ac0*/  LDG.E.STRONG.SYS R0, desc[UR6][R10.64+0x200] ;  /* 0x000200060a007981 */ /* 0x000e62000c1f5900 */
[----:B------:R-:W-:Y:S01]  /*1ad0*/  BSSY B1, `(.L_x_1203) ;  /* 0x0000006000017945 */ /* 0x000fe20003800000 */
[----:B-1----:R-:W-:-:S07]  /*1ae0*/  IMAD.IADD R12, R17, 0x1, R0 ;  /* 0x00000001110c7824 */ /* 0x002fce00078e0200 */
.L_x_1204:
[----:B------:R-:W2:Y:S01]  /*1af0*/  LD.E.U8.STRONG.GPU R0, desc[UR6][R8.64+0x40] ;  /* 0x0000400608007980 */ /* 0x000ea2000c10f100 */
[----:B------:R-:W-:Y:S05]  /*1b00*/  YIELD ;  /* 0x0000000000007946 */ /* 0x000fea0003800000 */
[----:B--2---:R-:W-:-:S13]  /*1b10*/  ISETP.NE.AND P1, PT, R0, 0x1, PT ;  /* 0x000000010000780c */ /* 0x004fda0003f25270 */
[----:B------:R-:W-:Y:S05]  /*1b20*/  @P1 BRA `(.L_x_1204) ;  /* 0xfffffffc00f01947 */ /* 0x000fea000383ffff */
[----:B------:R-:W-:Y:S05]  /*1b30*/  BSYNC B1 ;  /* 0x0000000000017941 */ /* 0x000fea0003800000 */
.L_x_1203:
        /* <DEDUP_REMOVED lines=9> */
.L_x_1205:
[----:B------:R-:W2:Y:S01]  /*1bd0*/  LDG.E.STRONG.SYS R17, desc[UR6][R10.64+0x100] ;  /* 0x000100060a117981 */ /* 0x000ea2000c1f5900 */
[----:B------:R-:W-:Y:S01]  /*1be0*/  BSSY B1, `(.L_x_1206) ;  /* 0x0000006000017945 */ /* 0x000fe20003800000 */
[----:B--2---:R-:W-:-:S07]  /*1bf0*/  IMAD.IADD R17, R12, 0x1, R17 ;  /* 0x000000010c117824 */ /* 0x004fce00078e0211 */
.L_x_1207:
[----:B------:R-:W2:Y:S01]  /*1c00*/  LD.E.U8.STRONG.GPU R0, desc[UR6][R8.64+0x20] ;  /* 0x0000200608007980 */ /* 0x000ea2000c10f100 */
[----:B------:R-:W-:Y:S05]  /*1c10*/  YIELD ;  /* 0x0000000000007946 */ /* 0x000fea0003800000 */
[----:B--2---:R-:W-:-:S13]  /*1c20*/  ISETP.NE.AND P1, PT, R0, 0x1, PT ;  /* 0x000000010000780c */ /* 0x004fda0003f25270 */
[----:B------:R-:W-:Y:S05]  /*1c30*/  @P1 BRA `(.L_x_1207) ;  /* 0xfffffffc00f01947 */ /* 0x000fea000383ffff */
[----:B------:R-:W-:Y:S05]  /*1c40*/  BSYNC B1 ;  /* 0x0000000000017941 */ /* 0x000fea0003800000 */
.L_x_1206:
        /* <DEDUP_REMOVED lines=12> */
.L_x_1210:
[----:B0-----:R-:W2:Y:S01]  /*1d10*/  LD.E.U8.STRONG.GPU R12, desc[UR6][R8.64+0x10] ;  /* 0x00001006080c7980 */ /* 0x001ea2000c10f100 */
[----:B------:R-:W-:Y:S05]  /*1d20*/  YIELD ;  /* 0x0000000000007946 */ /* 0x000fea0003800000 */
[----:B--2---:R-:W-:-:S13]  /*1d30*/  ISETP.NE.AND P3, PT, R12, 0x1, PT ;  /* 0x000000010c00780c */ /* 0x004fda0003f65270 */
[----:B------:R-:W-:Y:S05]  /*1d40*/  @P3 BRA `(.L_x_1210) ;  /* 0xfffffffc00f03947 */ /* 0x000fea000383ffff */
.L_x_1209:
[----:B------:R-:W-:Y:S05]  /*1d50*/  BSYNC B1 ;  /* 0x0000000000017941 */ /* 0x000fea0003800000 */
.L_x_1208:
        /* <DEDUP_REMOVED lines=11> */
.L_x_1213:
[----:B------:R-:W-:-:S13]  /*1e10*/  ISETP.GT.U32.AND P1, PT, R15, 0x7, PT ;  /* 0x000000070f00780c */ /* 0x000fda0003f24070 */
[----:B------:R-:W-:Y:S05]  /*1e20*/  @P1 BREAK.RELIABLE B2 ;  /* 0x0000000000021942 */ /* 0x000fea0003800100 */
[----:B------:R-:W-:Y:S05]  /*1e30*/  @P1 BRA `(.L_x_1215) ;  /* 0x0000000000281947 */ /* 0x000fea0003800000 */
[----:B------:R-:W2:Y:S02]  /*1e40*/  LDG.E.STRONG.SYS R0, desc[UR6][R10.64+0x40] ;  /* 0x000040060a007981 */ /* 0x000ea4000c1f5900 */
[----:B--2---:R-:W-:-:S07]  /*1e50*/  IMAD.IADD R17, R17, 0x1, R0 ;  /* 0x0000000111117824 */ /* 0x004fce00078e0200 */
.L_x_1214:
[----:B------:R-:W-:-:S13]  /*1e60*/  ISETP.GT.U32.AND P1, PT, R15, 0x7, PT ;  /* 0x000000070f00780c */ /* 0x000fda0003f24070 */
[----:B------:R-:W-:Y:S05]  /*1e70*/  @P1 BREAK.RELIABLE B2 ;  /* 0x0000000000021942 */ /* 0x000fea0003800100 */
[----:B------:R-:W-:Y:S05]  /*1e80*/  @P1 BRA `(.L_x_1215) ;  /* 0x0000000000141947 */ /* 0x000fea0003800000 */
[----:B------:R-:W-:Y:S05]  /*1e90*/  BSYNC.RELIABLE B2 ;  /* 0x0000000000027941 */ /* 0x000fea0003800100 */
.L_x_1212:
[----:B0-----:R-:W2:Y:S01]  /*1ea0*/  LD.E.U8.STRONG.GPU R0, desc[UR6][R8.64+0x8] ;  /* 0x0000080608007980 */ /* 0x001ea2000c10f100 */
[----:B------:R-:W-:Y:S05]  /*1eb0*/  YIELD ;  /* 0x0000000000007946 */ /* 0x000fea0003800000 */
[----:B--2---:R-:W-:-:S13]  /*1ec0*/  ISETP.NE.AND P1, PT, R0, 0x1, PT ;  /* 0x000000010000780c */ /* 0x004fda0003f25270 */
[----:B------:R-:W-:Y:S05]  /*1ed0*/  @P1 BRA `(.L_x_1212) ;  /* 0xfffffffc00f01947 */ /* 0x000fea000383ffff */
.L_x_1215:
[----:B------:R-:W-:Y:S05]  /*1ee0*/  BSYNC B1 ;  /* 0x0000000000017941 */ /* 0x000fea0003800000 */
.L_x_1211:
        /* <DEDUP_REMOVED lines=12> */
.L_x_1218:
[----:B------:R-:W-:-:S13]  /*1fb0*/  ISETP.GT.U32.AND P1, PT, R15, 0x3, PT ;  /* 0x000000030f00780c */ /* 0x000fda0003f24070 */
[----:B------:R-:W-:Y:S05]  /*1fc0*/  @P1 BREAK.RELIABLE B2 ;  /* 0x0000000000021942 */ /* 0x000fea0003800100 */
[----:B------:R-:W-:Y:S05]  /*1fd0*/  @P1 BRA `(.L_x_1220) ;  /* 0x0000000000281947 */ /* 0x000fea0003800000 */
[----:B------:R-:W2:Y:S02]  /*1fe0*/  LDG.E.STRONG.SYS R0, desc[UR6][R10.64+0x20] ;  /* 0x000020060a007981 */ /* 0x000ea4000c1f5900 */
[----:B--2---:R-:W-:-:S07]  /*1ff0*/  IMAD.IADD R17, R17, 0x1, R0 ;  /* 0x0000000111117824 */ /* 0x004fce00078e0200 */
.L_x_1219:
[----:B------:R-:W-:-:S13]  /*2000*/  ISETP.GT.U32.AND P1, PT, R15, 0x3, PT ;  /* 0x000000030f00780c */ /* 0x000fda0003f24070 */
[----:B------:R-:W-:Y:S05]  /*2010*/  @P1 BREAK.RELIABLE B2 ;  /* 0x0000000000021942 */ /* 0x000fea0003800100 */
[----:B------:R-:W-:Y:S05]  /*2020*/  @P1 BRA `(.L_x_1220) ;  /* 0x0000000000141947 */ /* 0x000fea0003800000 */
[----:B------:R-:W-:Y:S05]  /*2030*/  BSYNC.RELIABLE B2 ;  /* 0x0000000000027941 */ /* 0x000fea0003800100 */
.L_x_1217:
[----:B0-----:R-:W2:Y:S01]  /*2040*/  LD.E.U8.STRONG.GPU R0, desc[UR6][R8.64+0x4] ;  /* 0x0000040608007980 */ /* 0x001ea2000c10f100 */
[----:B------:R-:W-:Y:S05]  /*2050*/  YIELD ;  /* 0x0000000000007946 */ /* 0x000fea0003800000 */
[----:B--2---:R-:W-:-:S13]  /*2060*/  ISETP.NE.AND P1, PT, R0, 0x1, PT ;  /* 0x000000010000780c */ /* 0x004fda0003f25270 */
[----:B------:R-:W-:Y:S05]  /*2070*/  @P1 BRA `(.L_x_1217) ;  /* 0xfffffffc00f01947 */ /* 0x000fea000383ffff */
.L_x_1220:
[----:B------:R-:W-:Y:S05]  /*2080*/  BSYNC B1 ;  /* 0x0000000000017941 */ /* 0x000fea0003800000 */
.L_x_1216:
        /* <DEDUP_REMOVED lines=12> */
.L_x_1223:
[----:B------:R-:W-:-:S13]  /*2150*/  ISETP.GT.U32.AND P1, PT, R15, 0x1, PT ;  /* 0x000000010f00780c */ /* 0x000fda0003f24070 */
[----:B------:R-:W-:Y:S05]  /*2160*/  @P1 BREAK.RELIABLE B2 ;  /* 0x0000000000021942 */ /* 0x000fea0003800100 */
[----:B------:R-:W-:Y:S05]  /*2170*/  @P1 BRA `(.L_x_1225) ;  /* 0x0000000000281947 */ /* 0x000fea0003800000 */
[----:B------:R-:W2:Y:S02]  /*2180*/  LDG.E.STRONG.SYS R10, desc[UR6][R10.64+0x10] ;  /* 0x000010060a0a7981 */ /* 0x000ea4000c1f5900 */
[----:B--2---:R-:W-:-:S07]  /*2190*/  IMAD.IADD R17, R17, 0x1, R10 ;  /* 0x0000000111117824 */ /* 0x004fce00078e020a */
.L_x_1224:
[----:B------:R-:W-:-:S13]  /*21a0*/  ISETP.GT.U32.AND P1, PT, R15, 0x1, PT ;  /* 0x000000010f00780c */ /* 0x000fda0003f24070 */
[----:B------:R-:W-:Y:S05]  /*21b0*/  @P1 BREAK.RELIABLE B2 ;  /* 0x0000000000021942 */ /* 0x000fea0003800100 */
[----:B------:R-:W-:Y:S05]  /*21c0*/  @P1 BRA `(.L_x_1225) ;  /* 0x0000000000141947 */ /* 0x000fea0003800000 */
[----:B------:R-:W-:Y:S05]  /*21d0*/  BSYNC.RELIABLE B2 ;  /* 0x0000000000027941 */ /* 0x000fea0003800100 */
.L_x_1222:
[----:B0-----:R-:W2:Y:S01]  /*21e0*/  LD.E.U8.STRONG.GPU R0, desc[UR6][R8.64+0x2] ;  /* 0x0000020608007980 */ /* 0x001ea2000c10f100 */
[----:B------:R-:W-:Y:S05]  /*21f0*/  YIELD ;  /* 0x0000000000007946 */ /* 0x000fea0003800000 */
[----:B--2---:R-:W-:-:S13]  /*2200*/  ISETP.NE.AND P1, PT, R0, 0x1, PT ;  /* 0x000000010000780c */ /* 0x004fda0003f25270 */
[----:B------:R-:W-:Y:S05]  /*2210*/  @P1 BRA `(.L_x_1222) ;  /* 0xfffffffc00f01947 */ /* 0x000fea000383ffff */
.L_x_1225:
[----:B------:R-:W-:Y:S05]  /*2220*/  BSYNC B1 ;  /* 0x0000000000017941 */ /* 0x000fea0003800000 */
.L_x_1221:
        /* <DEDUP_REMOVED lines=12> */
.L_x_1227:
[----:B0-----:R-:W2:Y:S02]  /*22f0*/  LDG.E.STRONG.SYS R0, desc[UR6][R2.64+0x8] ;  /* 0x0000080602007981 */ /* 0x001ea4000c1f5900 */
[----:B--2---:R-:W-:-:S07]  /*2300*/  IMAD.IADD R17, R17, 0x1, R0 ;  /* 0x0000000111117824 */ /* 0x004fce00078e0200 */
.L_x_1228:
[----:B------:R-:W-:Y:S05]  /*2310*/  BSYNC.RECONVERGENT B1 ;  /* 0x0000000000017941 */ /* 0x000fea0003800200 */
.L_x_1226:
[----:B------:R-:W-:Y:S04]  /*2320*/  BSSY B1, `(.L_x_1229) ;  /* 0x000000b000017945 */ /* 0x000fe80003800000 */
[----:B------:R-:W-:Y:S05]  /*2330*/  @!P0 BRA `(.L_x_1230) ;  /* 0x0000000000248947 */ /* 0x000fea0003800000 */
[----:B------:R-:W-:Y:S01]  /*2340*/  BSSY B2, `(.L_x_1231) ;  /* 0x0000005000027945 */ /* 0x000fe20003800000 */
.L_x_1232:
[----:B01----:R-:W2:Y:S01]  /*2350*/  LD.E.U8.STRONG.GPU R0, desc[UR6][R6.64+0x1] ;  /* 0x0000010606007980 */ /* 0x003ea2000c10f100 */
[----:B------:R-:W-:Y:S05]  /*2360*/  YIELD ;  /* 0x0000000000007946 */ /* 0x000fea0003800000 */
[----:B--2---:R-:W-:-:S13]  /*2370*/  ISETP.NE.AND P1, PT, R0, 0x1, PT ;  /* 0x000000010000780c */ /* 0x004fda0003f25270 */
[----:B------:R-:W-:Y:S05]  /*2380*/  @P1 BRA `(.L_x_1232) ;  /* 0xfffffffc00f01947 */ /* 0x000fea000383ffff */
[----:B------:R-:W-:Y:S05]  /*2390*/  BSYNC B2 ;  /* 0x0000000000027941 */ /* 0x000fea0003800000 */
.L_x_1231:
[----:B------:R-:W2:Y:S02]  /*23a0*/  LDG.E.STRONG.SYS R0, desc[UR6][R2.64+0x4] ;  /* 0x0000040602007981 */ /* 0x000ea4000c1f5900 */
[----:B--2---:R-:W-:-:S05]  /*23b0*/  IMAD.IADD R17, R0, 0x1, R17 ;  /* 0x0000000100117824 */ /* 0x004fca00078e0211 */
[----:B------:R2:W-:Y:S02]  /*23c0*/  STG.E.STRONG.SYS desc[UR6][R2.64], R17 ;  /* 0x0000001102007986 */ /* 0x0005e4000c115906 */
.L_x_1230:
[----:B------:R-:W-:Y:S05]  /*23d0*/  BSYNC B1 ;  /* 0x0000000000017941 */ /* 0x000fea0003800000 */
.L_x_1229:
[----:B------:R-:W-:Y:S06]  /*23e0*/  MEMBAR.ALL.SYS ;  /* 0x0000000000007992 */ /* 0x000fec000000b000 */
[----:B------:R-:W-:-:S00]  /*23f0*/  ERRBAR ;  /* 0x00000000000079ab */ /* 0x000fc00000000000 */
[----:B------:R-:W-:Y:S06]  /*2400*/  CGAERRBAR ;  /* 0x00000000000075ab */ /* 0x000fec0000000000 */
[----:B012345:R-:W-:Y:S01]  /*2410*/  CCTL.IVALL ;  /* 0x00000000ff00798f */ /* 0x03ffe20002000000 */
.L_x_1198:
[----:B------:R-:W-:Y:S05]  /*2420*/  BSYNC B0 ;  /* 0x0000000000007941 */ /* 0x000fea0003800000 */
.L_x_1196:
[----:B------:R-:W-:Y:S05]  /*2430*/  @!P0 EXIT ;  /* 0x000000000000894d */ /* 0x000fea0003800000 */
[----:B-12---:R-:W2:Y:S01]  /*2440*/  LDG.E.STRONG.SYS R3, desc[UR6][R2.64] ;  /* 0x0000000602037981 */ /* 0x006ea2000c1f5900 */
[----:B---34-:R-:W1:Y:S01]  /*2450*/  LDC.64 R6, c[0x4][RZ] ;  /* 0x01000000ff067b82 */ /* 0x018e620000000a00 */
[----:B------:R-:W-:-:S05]  /*2460*/  IMAD.WIDE.U32 R4, R13, 0x4, R4 ;  /* 0x000000040d047825 */ /* 0x000fca00078e0004 */
[----:B--2---:R-:W-:Y:S04]  /*2470*/  STG.E.STRONG.SYS desc[UR6][R4.64], R3 ;  /* 0x0000000304007986 */ /* 0x004fe8000c115906 */
[----:B-1----:R-:W-:Y:S01]  /*2480*/  STG.E desc[UR6][R6.64], RZ ;  /* 0x000000ff06007986 */ /* 0x002fe2000c101906 */
[----:B------:R-:W-:Y:S05]  /*2490*/  EXIT ;  /* 0x000000000000794d */ /* 0x000fea0003800000 */
.L_x_1233:
        /* <DEDUP_REMOVED lines=14> */
.L_x_1253:


//--------------------- .nv.shared._Z16reduceSinglePassILj1ELb0EEvPKiPViS3_jb --------------------------
	.section	.nv.shared._Z16reduceSinglePassILj1ELb0EEvPKiPViS3_jb,"aw",@nobits
	.sectionflags	@""
.nv.shared._Z16reduceSinglePassILj1ELb0EEvPKiPViS3_jb:
	.zero		1026


//--------------------- .nv.shared.reserved.0     --------------------------
	.section	.nv.shared.reserved.0,"aw",@nobits
	.weak		__nv_reservedSMEM_offset_0_alias
	.size		__nv_reservedSMEM_offset_0_alias, 0, 64
	.other		__nv_reservedSMEM_offset_0_alias,@"STO_CUDA_RESERVED_SHARED STV_DEFAULT"
__nv_reservedSMEM_offset_0_alias:
	.zero		0
	.zero		64


//--------------------- .nv.global                --------------------------
	.section	.nv.global,"aw",@nobits
	.align	4
.nv.global:
	.type		retirementCount,@object
	.size		retirementCount,(.L_0 - retirementCount)
retirementCount:
	.zero		4
.L_0:


//--------------------- .nv.shared._Z16reduceSinglePassILj2ELb0EEvPKiPViS3_jb --------------------------
	.section	.nv.shared._Z16reduceSinglePassILj2ELb0EEvPKiPViS3_jb,"aw",@nobits
	.sectionflags	@""
.nv.shared._Z16reduceSinglePassILj2ELb0EEvPKiPViS3_jb:
	.zero		1027


//--------------------- .nv.shared._Z16reduceSinglePassILj4ELb0EEvPKiPViS3_jb --------------------------
	.section	.nv.shared._Z16reduceSinglePassILj4ELb0EEvPKiPViS3_jb,"aw",@nobits
	.sectionflags	@""
.nv.shared._Z16reduceSinglePassILj4ELb0EEvPKiPViS3_jb:
	.zero		1029


//--------------------- .nv.shared._Z16reduceSinglePassILj8ELb0EEvPKiPViS3_jb --------------------------
	.section	.nv.shared._Z16reduceSinglePassILj8ELb0EEvPKiPViS3_jb,"aw",@nobits
	.sectionflags	@""
.nv.shared._Z16reduceSinglePassILj8ELb0EEvPKiPViS3_jb:
	.zero		1033


//--------------------- .nv.shared._Z16reduceSinglePassILj16ELb0EEvPKiPViS3_jb --------------------------
	.section	.nv.shared._Z16reduceSinglePassILj16ELb0EEvPKiPViS3_jb,"aw",@nobits
	.sectionflags	@""
.nv.shared._Z16reduceSinglePassILj16ELb0EEvPKiPViS3_jb:
	.zero		1041


//--------------------- .nv.shared._Z16reduceSinglePassILj32ELb0EEvPKiPViS3_jb --------------------------
	.section	.nv.shared._Z16reduceSinglePassILj32ELb0EEvPKiPViS3_jb,"aw",@nobits
	.sectionflags	@""
.nv.shared._Z16reduceSinglePassILj32ELb0EEvPKiPViS3_jb:
	.zero		1057


//--------------------- .nv.shared._Z16reduceSinglePassILj64ELb0EEvPKiPViS3_jb --------------------------
	.section	.nv.shared._Z16reduceSinglePassILj64ELb0EEvPKiPViS3_jb,"aw",@nobits
	.sectionflags	@""
.nv.shared._Z16reduceSinglePassILj64ELb0EEvPKiPViS3_jb:
	.zero		1089


//--------------------- .nv.shared._Z16reduceSinglePassILj128ELb0EEvPKiPViS3_jb --------------------------
	.section	.nv.shared._Z16reduceSinglePassILj128ELb0EEvPKiPViS3_jb,"aw",@nobits
	.sectionflags	@""
.nv.shared._Z16reduceSinglePassILj128ELb0EEvPKiPViS3_jb:
	.zero		1153


//--------------------- .nv.shared._Z16reduceSinglePassILj256ELb0EEvPKiPViS3_jb --------------------------
	.section	.nv.shared._Z16reduceSinglePassILj256ELb0EEvPKiPViS3_jb,"aw",@nobits
	.sectionflags	@""
.nv.shared._Z16reduceSinglePassILj256ELb0EEvPKiPViS3_jb:
	.zero		1281


//--------------------- .nv.shared._Z16reduceSinglePassILj512ELb0EEvPKiPViS3_jb --------------------------
	.section	.nv.shared._Z16reduceSinglePassILj512ELb0EEvPKiPViS3_jb,"aw",@nobits
	.sectionflags	@""
.nv.shared._Z16reduceSinglePassILj512ELb0EEvPKiPViS3_jb:
	.zero		1537


//--------------------- .nv.shared._Z16reduceSinglePassILj1ELb1EEvPKiPViS3_jb --------------------------
	.section	.nv.shared._Z16reduceSinglePassILj1ELb1EEvPKiPViS3_jb,"aw",@nobits
	.sectionflags	@""
.nv.shared._Z16reduceSinglePassILj1ELb1EEvPKiPViS3_jb:
	.zero		1026


//--------------------- .nv.shared._Z16reduceSinglePassILj2ELb1EEvPKiPViS3_jb --------------------------
	.section	.nv.shared._Z16reduceSinglePassILj2ELb1EEvPKiPViS3_jb,"aw",@nobits
	.sectionflags	@""
.nv.shared._Z16reduceSinglePassILj2ELb1EEvPKiPViS3_jb:
	.zero		1027


//--------------------- .nv.shared._Z16reduceSinglePassILj4ELb1EEvPKiPViS3_jb --------------------------
	.section	.nv.shared._Z16reduceSinglePassILj4ELb1EEvPKiPViS3_jb,"aw",@nobits
	.sectionflags	@""
.nv.shared._Z16reduceSinglePassILj4ELb1EEvPKiPViS3_jb:
	.zero		1029


//--------------------- .nv.shared._Z16reduceSinglePassILj8ELb1EEvPKiPViS3_jb --------------------------
	.section	.nv.shared._Z16reduceSinglePassILj8ELb1EEvPKiPViS3_jb,"aw",@nobits
	.sectionflags	@""
.nv.shared._Z16reduceSinglePassILj8ELb1EEvPKiPViS3_jb:
	.zero		1033


//--------------------- .nv.shared._Z16reduceSinglePassILj16ELb1EEvPKiPViS3_jb --------------------------
	.section	.nv.shared._Z16reduceSinglePassILj16ELb1EEvPKiPViS3_jb,"aw",@nobits
	.sectionflags	@""
.nv.shared._Z16reduceSinglePassILj16ELb1EEvPKiPViS3_jb:
	.zero		1041


//--------------------- .nv.shared._Z16reduceSinglePassILj32ELb1EEvPKiPViS3_jb --------------------------
	.section	.nv.shared._Z16reduceSinglePassILj32ELb1EEvPKiPViS3_jb,"aw",@nobits
	.sectionflags	@""
.nv.shared._Z16reduceSinglePassILj32ELb1EEvPKiPViS3_jb:
	.zero		1057


//--------------------- .nv.shared._Z16reduceSinglePassILj64ELb1EEvPKiPViS3_jb --------------------------
	.section	.nv.shared._Z16reduceSinglePassILj64ELb1EEvPKiPViS3_jb,"aw",@nobits
	.sectionflags	@""
.nv.shared._Z16reduceSinglePassILj64ELb1EEvPKiPViS3_jb:
	.zero		1089


//--------------------- .nv.shared._Z16reduceSinglePassILj128ELb1EEvPKiPViS3_jb --------------------------
	.section	.nv.shared._Z16reduceSinglePassILj128ELb1EEvPKiPViS3_jb,"aw",@nobits
	.sectionflags	@""
.nv.shared._Z16reduceSinglePassILj128ELb1EEvPKiPViS3_jb:
	.zero		1153


//--------------------- .nv.shared._Z16reduceSinglePassILj256ELb1EEvPKiPViS3_jb --------------------------
	.section	.nv.shared._Z16reduceSinglePassILj256ELb1EEvPKiPViS3_jb,"aw",@nobits
	.sectionflags	@""
.nv.shared._Z16reduceSinglePassILj256ELb1EEvPKiPViS3_jb:
	.zero		1281


//--------------------- .nv.shared._Z16reduceSinglePassILj512ELb1EEvPKiPViS3_jb --------------------------
	.section	.nv.shared._Z16reduceSinglePassILj512ELb1EEvPKiPViS3_jb,"aw",@nobits
	.sectionflags	@""
.nv.shared._Z16reduceSinglePassILj512ELb1EEvPKiPViS3_jb:
	.zero		1537


//--------------------- .nv.constant0._Z16reduceSinglePassILj1ELb0EEvPKiPViS3_jb --------------------------
	.section	.nv.constant0._Z16reduceSinglePassILj1ELb0EEvPKiPViS3_jb,"a",@progbits
	.sectionflags	@""
	.align	4
.nv.constant0._Z16reduceSinglePassILj1ELb0EEvPKiPViS3_jb:
	.zero		925


//--------------------- .nv.constant0._Z16reduceSinglePassILj2ELb0EEvPKiPViS3_jb --------------------------
	.section	.nv.constant0._Z16reduceSinglePassILj2ELb0EEvPKiPViS3_jb,"a",@progbits
	.sectionflags	@""
	.align	4
.nv.constant0._Z16reduceSinglePassILj2ELb0EEvPKiPViS3_jb:
	.zero		925


//--------------------- .nv.constant0._Z16reduceSinglePassILj4ELb0EEvPKiPViS3_jb --------------------------
	.section	.nv.constant0._Z16reduceSinglePassILj4ELb0EEvPKiPViS3_jb,"a",@progbits
	.sectionflags	@""
	.align	4
.nv.constant0._Z16reduceSinglePassILj4ELb0EEvPKiPViS3_jb:
	.zero		925


//--------------------- .nv.constant0._Z16reduceSinglePassILj8ELb0EEvPKiPViS3_jb --------------------------
	.section	.nv.constant0._Z16reduceSinglePassILj8ELb0EEvPKiPViS3_jb,"a",@progbits
	.sectionflags	@""
	.align	4
.nv.constant0._Z16reduceSinglePassILj8ELb0EEvPKiPViS3_jb:
	.zero		925


//--------------------- .nv.constant0._Z16reduceSinglePassILj16ELb0EEvPKiPViS3_jb --------------------------
	.section	.nv.constant0._Z16reduceSinglePassILj16ELb0EEvPKiPViS3_jb,"a",@progbits
	.sectionflags	@""
	.align	4
.nv.constant0._Z16reduceSinglePassILj16ELb0EEvPKiPViS3_jb:
	.zero		925


//--------------------- .nv.constant0._Z16reduceSinglePassILj32ELb0EEvPKiPViS3_jb --------------------------
	.section	.nv.constant0._Z16reduceSinglePassILj32ELb0EEvPKiPViS3_jb,"a",@progbits
	.sectionflags	@""
	.align	4
.nv.constant0._Z16reduceSinglePassILj32ELb0EEvPKiPViS3_jb:
	.zero		925


//--------------------- .nv.constant0._Z16reduceSinglePassILj64ELb0EEvPKiPViS3_jb --------------------------
	.section	.nv.constant0._Z16reduceSinglePassILj64ELb0EEvPKiPViS3_jb,"a",@progbits
	.sectionflags	@""
	.align	4
.nv.constant0._Z16reduceSinglePassILj64ELb0EEvPKiPViS3_jb:
	.zero		925


//--------------------- .nv.constant0._Z16reduceSinglePassILj128ELb0EEvPKiPViS3_jb --------------------------
	.section	.nv.constant0._Z16reduceSinglePassILj128ELb0EEvPKiPViS3_jb,"a",@progbits
	.sectionflags	@""
	.align	4
.nv.constant0._Z16reduceSinglePassILj128ELb0EEvPKiPViS3_jb:
	.zero		925


//--------------------- .nv.constant0._Z16reduceSinglePassILj256ELb0EEvPKiPViS3_jb --------------------------
	.section	.nv.constant0._Z16reduceSinglePassILj256ELb0EEvPKiPViS3_jb,"a",@progbits
	.sectionflags	@""
	.align	4
.nv.constant0._Z16reduceSinglePassILj256ELb0EEvPKiPViS3_jb:
	.zero		925


//--------------------- .nv.constant0._Z16reduceSinglePassILj512ELb0EEvPKiPViS3_jb --------------------------
	.section	.nv.constant0._Z16reduceSinglePassILj512ELb0EEvPKiPViS3_jb,"a",@progbits
	.sectionflags	@""
	.align	4
.nv.constant0._Z16reduceSinglePassILj512ELb0EEvPKiPViS3_jb:
	.zero		925


//--------------------- .nv.constant0._Z16reduceSinglePassILj1ELb1EEvPKiPViS3_jb --------------------------
	.section	.nv.constant0._Z16reduceSinglePassILj1ELb1EEvPKiPViS3_jb,"a",@progbits
	.sectionflags	@""
	.align	4
.nv.constant0._Z16reduceSinglePassILj1ELb1EEvPKiPViS3_jb:
	.zero		925


//--------------------- .nv.constant0._Z16reduceSinglePassILj2ELb1EEvPKiPViS3_jb --------------------------
	.section	.nv.constant0._Z16reduceSinglePassILj2ELb1EEvPKiPViS3_jb,"a",@progbits
	.sectionflags	@""
	.align	4
.nv.constant0._Z16reduceSinglePassILj2ELb1EEvPKiPViS3_jb:
	.zero		925


//--------------------- .nv.constant0._Z16reduceSinglePassILj4ELb1EEvPKiPViS3_jb --------------------------
	.section	.nv.constant0._Z16reduceSinglePassILj4ELb1EEvPKiPViS3_jb,"a",@progbits
	.sectionflags	@""
	.align	4
.nv.constant0._Z16reduceSinglePassILj4ELb1EEvPKiPViS3_jb:
	.zero		925


//--------------------- .nv.constant0._Z16reduceSinglePassILj8ELb1EEvPKiPViS3_jb --------------------------
	.section	.nv.constant0._Z16reduceSinglePassILj8ELb1EEvPKiPViS3_jb,"a",@progbits
	.sectionflags	@""
	.align	4
.nv.constant0._Z16reduceSinglePassILj8ELb1EEvPKiPViS3_jb:
	.zero		925


//--------------------- .nv.constant0._Z16reduceSinglePassILj16ELb1EEvPKiPViS3_jb --------------------------
	.section	.nv.constant0._Z16reduceSinglePassILj16ELb1EEvPKiPViS3_jb,"a",@progbits
	.sectionflags	@""
	.align	4
.nv.constant0._Z16reduceSinglePassILj16ELb1EEvPKiPViS3_jb:
	.zero		925


//--------------------- .nv.constant0._Z16reduceSinglePassILj32ELb1EEvPKiPViS3_jb --------------------------
	.section	.nv.constant0._Z16reduceSinglePassILj32ELb1EEvPKiPViS3_jb,"a",@progbits
	.sectionflags	@""
	.align	4
.nv.constant0._Z16reduceSinglePassILj32ELb1EEvPKiPViS3_jb:
	.zero		925


//--------------------- .nv.constant0._Z16reduceSinglePassILj64ELb1EEvPKiPViS3_jb --------------------------
	.section	.nv.constant0._Z16reduceSinglePassILj64ELb1EEvPKiPViS3_jb,"a",@progbits
	.sectionflags	@""
	.align	4
.nv.constant0._Z16reduceSinglePassILj64ELb1EEvPKiPViS3_jb:
	.zero		925


//--------------------- .nv.constant0._Z16reduceSinglePassILj128ELb1EEvPKiPViS3_jb --------------------------
	.section	.nv.constant0._Z16reduceSinglePassILj128ELb1EEvPKiPViS3_jb,"a",@progbits
	.sectionflags	@""
	.align	4
.nv.constant0._Z16reduceSinglePassILj128ELb1EEvPKiPViS3_jb:
	.zero		925


//--------------------- .nv.constant0._Z16reduceSinglePassILj256ELb1EEvPKiPViS3_jb --------------------------
	.section	.nv.constant0._Z16reduceSinglePassILj256ELb1EEvPKiPViS3_jb,"a",@progbits
	.sectionflags	@""
	.align	4
.nv.constant0._Z16reduceSinglePassILj256ELb1EEvPKiPViS3_jb:
	.zero		925


//--------------------- .nv.constant0._Z16reduceSinglePassILj512ELb1EEvPKiPViS3_jb --------------------------
	.section	.nv.constant0._Z16reduceSinglePassILj512ELb1EEvPKiPViS3_jb,"a",@progbits
	.sectionflags	@""
	.align	4
.nv.constant0._Z16reduceSinglePassILj512ELb1EEvPKiPViS3_jb:
	.zero		925


//--------------------- SYMBOLS --------------------------

	.type		.nv.reservedSmem.offset0,@object
	.size		.nv.reservedSmem.offset0,0x4
	.type		.nv.reservedSmem.cap,@object
	.size		.nv.reservedSmem.cap,0x4
